//
// Generated by NVIDIA NVVM Compiler
//
// Compiler Build ID: CL-36424714
// Cuda compilation tools, release 13.0, V13.0.88
// Based on NVVM 20.0.0
//

.version 9.0
.target sm_100
.address_size 64

	// .globl	_Z21scanKernelX_with_copyPiS_S_S_i
.extern .func  (.param .b32 func_retval0) vprintf
(
	.param .b64 vprintf_param_0,
	.param .b64 vprintf_param_1
)
;
.global .align 4 .b8 precalc_xorwow_matrix[102400];
.global .align 4 .b8 precalc_xorwow_offset_matrix[102400];
.global .align 4 .b8 mrg32k3aM1[2304];
.global .align 4 .b8 mrg32k3aM2[2304];
.global .align 4 .b8 mrg32k3aM1SubSeq[2016];
.global .align 4 .b8 mrg32k3aM2SubSeq[2016];
.global .align 4 .b8 mrg32k3aM1Seq[2304];
.global .align 4 .b8 mrg32k3aM2Seq[2304];
.const .align 8 .b8 __cr_lgamma_table[72];
// _ZZ21scanKernelX_with_copyPiS_S_S_iE2in has been demoted
// _ZZ21scanKernelS_with_copyPiiE2in has been demoted
// _ZZ32reductionKernelOp_count_col_sizePbPiiE2in has been demoted
// _ZZ32reductionKernelOp_STOP_cryterionPbS_iE2in has been demoted
// _ZZ21reductionKernelOp_MAXPiS_iE2in has been demoted
// _ZZ25reductionKernelOp_MAX_IDXPiS_S_iE2in has been demoted
// _ZZ25reductionKernelOp_MAX_IDXPiS_S_iE6in_idx has been demoted
// _ZZ11scanKernelXPiS_S_iE2in has been demoted
// _ZZ11scanKernelSPiiE2in has been demoted
.global .align 1 .b8 $str[17] = {75, 82, 90, 89, 90, 49, 9, 37, 100, 9, 37, 100, 9, 37, 100, 10};
.global .align 1 .b8 $str$1[9] = {77, 85, 84, 65, 67, 74, 65, 9};

.visible .entry _Z21scanKernelX_with_copyPiS_S_S_i(
	.param .u64 .ptr .align 1 _Z21scanKernelX_with_copyPiS_S_S_i_param_0,
	.param .u64 .ptr .align 1 _Z21scanKernelX_with_copyPiS_S_S_i_param_1,
	.param .u64 .ptr .align 1 _Z21scanKernelX_with_copyPiS_S_S_i_param_2,
	.param .u64 .ptr .align 1 _Z21scanKernelX_with_copyPiS_S_S_i_param_3,
	.param .u32 _Z21scanKernelX_with_copyPiS_S_S_i_param_4
)
{
	.reg .pred 	%p<12>;
	.reg .b32 	%r<32>;
	.reg .b64 	%rd<16>;
	// demoted variable
	.shared .align 4 .b8 _ZZ21scanKernelX_with_copyPiS_S_S_iE2in[2048];
	ld.param.u64 	%rd1, [_Z21scanKernelX_with_copyPiS_S_S_i_param_0];
	ld.param.u64 	%rd2, [_Z21scanKernelX_with_copyPiS_S_S_i_param_1];
	ld.param.u64 	%rd3, [_Z21scanKernelX_with_copyPiS_S_S_i_param_2];
	ld.param.u64 	%rd4, [_Z21scanKernelX_with_copyPiS_S_S_i_param_3];
	ld.param.u32 	%r13, [_Z21scanKernelX_with_copyPiS_S_S_i_param_4];
	mov.u32 	%r1, %tid.x;
	mov.u32 	%r2, %ntid.x;
	mov.u32 	%r3, %ctaid.x;
	mul.lo.s32 	%r4, %r2, %r3;
	add.s32 	%r5, %r4, %r1;
	setp.ge.u32 	%p1, %r5, %r13;
	shl.b32 	%r14, %r1, 2;
	mov.u32 	%r15, _ZZ21scanKernelX_with_copyPiS_S_S_iE2in;
	add.s32 	%r6, %r15, %r14;
	@%p1 bra 	$L__BB0_2;
	cvta.to.global.u64 	%rd5, %rd4;
	mul.wide.u32 	%rd6, %r5, 4;
	add.s64 	%rd7, %rd5, %rd6;
	ld.global.u32 	%r17, [%rd7];
	st.shared.u32 	[%r6], %r17;
	bra.uni 	$L__BB0_3;
$L__BB0_2:
	mov.b32 	%r16, 0;
	st.shared.u32 	[%r6], %r16;
$L__BB0_3:
	bar.sync 	0;
	add.s32 	%r18, %r4, 1;
	setp.ge.u32 	%p2, %r18, %r13;
	setp.lt.u32 	%p3, %r2, 2;
	or.pred  	%p4, %p2, %p3;
	@%p4 bra 	$L__BB0_10;
	mov.b32 	%r31, 0;
	mov.b32 	%r29, 1;
$L__BB0_5:
	setp.lt.u32 	%p5, %r1, %r29;
	@%p5 bra 	$L__BB0_7;
	ld.shared.u32 	%r21, [%r6];
	sub.s32 	%r22, %r1, %r29;
	shl.b32 	%r23, %r22, 2;
	add.s32 	%r25, %r15, %r23;
	ld.shared.u32 	%r26, [%r25];
	add.s32 	%r31, %r26, %r21;
$L__BB0_7:
	setp.lt.u32 	%p6, %r1, %r29;
	bar.sync 	0;
	@%p6 bra 	$L__BB0_9;
	st.shared.u32 	[%r6], %r31;
$L__BB0_9:
	bar.sync 	0;
	shl.b32 	%r29, %r29, 1;
	add.s32 	%r27, %r29, %r4;
	setp.lt.u32 	%p7, %r27, %r13;
	setp.lt.u32 	%p8, %r29, %r2;
	and.pred  	%p9, %p7, %p8;
	@%p9 bra 	$L__BB0_5;
$L__BB0_10:
	setp.ge.u32 	%p10, %r5, %r13;
	@%p10 bra 	$L__BB0_13;
	ld.shared.u32 	%r12, [%r6];
	cvta.to.global.u64 	%rd8, %rd1;
	mul.wide.u32 	%rd9, %r5, 4;
	add.s64 	%rd10, %rd8, %rd9;
	st.global.u32 	[%rd10], %r12;
	cvta.to.global.u64 	%rd11, %rd2;
	add.s64 	%rd12, %rd11, %rd9;
	st.global.u32 	[%rd12], %r12;
	add.s32 	%r28, %r2, -1;
	setp.ne.s32 	%p11, %r1, %r28;
	@%p11 bra 	$L__BB0_13;
	cvta.to.global.u64 	%rd13, %rd3;
	mul.wide.u32 	%rd14, %r3, 4;
	add.s64 	%rd15, %rd13, %rd14;
	st.global.u32 	[%rd15], %r12;
$L__BB0_13:
	ret;

}
	// .globl	_Z21scanKernelS_with_copyPii
.visible .entry _Z21scanKernelS_with_copyPii(
	.param .u64 .ptr .align 1 _Z21scanKernelS_with_copyPii_param_0,
	.param .u32 _Z21scanKernelS_with_copyPii_param_1
)
{
	.reg .pred 	%p<7>;
	.reg .b32 	%r<28>;
	.reg .b64 	%rd<7>;
	// demoted variable
	.shared .align 4 .b8 _ZZ21scanKernelS_with_copyPiiE2in[2048];
	ld.param.u64 	%rd2, [_Z21scanKernelS_with_copyPii_param_0];
	ld.param.u32 	%r9, [_Z21scanKernelS_with_copyPii_param_1];
	cvta.to.global.u64 	%rd1, %rd2;
	mov.u32 	%r1, %tid.x;
	mov.u32 	%r10, %ntid.x;
	mov.u32 	%r11, %ctaid.x;
	mad.lo.s32 	%r2, %r10, %r11, %r1;
	setp.ge.u32 	%p1, %r2, %r9;
	shl.b32 	%r12, %r1, 2;
	mov.u32 	%r13, _ZZ21scanKernelS_with_copyPiiE2in;
	add.s32 	%r3, %r13, %r12;
	@%p1 bra 	$L__BB1_2;
	mul.wide.u32 	%rd3, %r2, 4;
	add.s64 	%rd4, %rd1, %rd3;
	ld.global.u32 	%r15, [%rd4];
	st.shared.u32 	[%r3], %r15;
	bra.uni 	$L__BB1_3;
$L__BB1_2:
	mov.b32 	%r14, 0;
	st.shared.u32 	[%r3], %r14;
$L__BB1_3:
	bar.sync 	0;
	setp.lt.s32 	%p2, %r9, 2;
	@%p2 bra 	$L__BB1_10;
	mov.b32 	%r27, 0;
	mov.b32 	%r25, 1;
$L__BB1_5:
	setp.lt.u32 	%p3, %r1, %r25;
	@%p3 bra 	$L__BB1_7;
	ld.shared.u32 	%r18, [%r3];
	sub.s32 	%r19, %r1, %r25;
	shl.b32 	%r20, %r19, 2;
	add.s32 	%r22, %r13, %r20;
	ld.shared.u32 	%r23, [%r22];
	add.s32 	%r27, %r23, %r18;
$L__BB1_7:
	setp.lt.u32 	%p4, %r1, %r25;
	bar.sync 	0;
	@%p4 bra 	$L__BB1_9;
	st.shared.u32 	[%r3], %r27;
$L__BB1_9:
	bar.sync 	0;
	shl.b32 	%r25, %r25, 1;
	setp.lt.s32 	%p5, %r25, %r9;
	@%p5 bra 	$L__BB1_5;
$L__BB1_10:
	setp.ge.u32 	%p6, %r1, %r9;
	@%p6 bra 	$L__BB1_12;
	ld.shared.u32 	%r24, [%r3];
	mul.wide.u32 	%rd5, %r1, 4;
	add.s64 	%rd6, %rd1, %rd5;
	st.global.u32 	[%rd6], %r24;
$L__BB1_12:
	ret;

}
	// .globl	_Z23updateYKernel_with_copyPiS_S_i
.visible .entry _Z23updateYKernel_with_copyPiS_S_i(
	.param .u64 .ptr .align 1 _Z23updateYKernel_with_copyPiS_S_i_param_0,
	.param .u64 .ptr .align 1 _Z23updateYKernel_with_copyPiS_S_i_param_1,
	.param .u64 .ptr .align 1 _Z23updateYKernel_with_copyPiS_S_i_param_2,
	.param .u32 _Z23updateYKernel_with_copyPiS_S_i_param_3
)
{
	.reg .pred 	%p<3>;
	.reg .b32 	%r<10>;
	.reg .b64 	%rd<12>;

	ld.param.u64 	%rd1, [_Z23updateYKernel_with_copyPiS_S_i_param_0];
	ld.param.u64 	%rd2, [_Z23updateYKernel_with_copyPiS_S_i_param_1];
	ld.param.u64 	%rd3, [_Z23updateYKernel_with_copyPiS_S_i_param_2];
	ld.param.u32 	%r3, [_Z23updateYKernel_with_copyPiS_S_i_param_3];
	mov.u32 	%r1, %ctaid.x;
	setp.eq.s32 	%p1, %r1, 0;
	@%p1 bra 	$L__BB2_3;
	mov.u32 	%r4, %tid.x;
	mov.u32 	%r5, %ntid.x;
	mad.lo.s32 	%r2, %r5, %r1, %r4;
	setp.ge.u32 	%p2, %r2, %r3;
	@%p2 bra 	$L__BB2_3;
	add.s32 	%r6, %r1, -1;
	cvta.to.global.u64 	%rd4, %rd3;
	mul.wide.u32 	%rd5, %r6, 4;
	add.s64 	%rd6, %rd4, %rd5;
	ld.global.u32 	%r7, [%rd6];
	cvta.to.global.u64 	%rd7, %rd1;
	mul.wide.u32 	%rd8, %r2, 4;
	add.s64 	%rd9, %rd7, %rd8;
	ld.global.u32 	%r8, [%rd9];
	add.s32 	%r9, %r8, %r7;
	st.global.u32 	[%rd9], %r9;
	cvta.to.global.u64 	%rd10, %rd2;
	add.s64 	%rd11, %rd10, %rd8;
	st.global.u32 	[%rd11], %r9;
$L__BB2_3:
	ret;

}
	// .globl	_Z32reductionKernelOp_count_col_sizePbPii
.visible .entry _Z32reductionKernelOp_count_col_sizePbPii(
	.param .u64 .ptr .align 1 _Z32reductionKernelOp_count_col_sizePbPii_param_0,
	.param .u64 .ptr .align 1 _Z32reductionKernelOp_count_col_sizePbPii_param_1,
	.param .u32 _Z32reductionKernelOp_count_col_sizePbPii_param_2
)
{
	.reg .pred 	%p<17>;
	.reg .b32 	%r<48>;
	.reg .b64 	%rd<9>;
	// demoted variable
	.shared .align 4 .b8 _ZZ32reductionKernelOp_count_col_sizePbPiiE2in[512];
	ld.param.u64 	%rd1, [_Z32reductionKernelOp_count_col_sizePbPii_param_0];
	ld.param.u64 	%rd2, [_Z32reductionKernelOp_count_col_sizePbPii_param_1];
	ld.param.u32 	%r19, [_Z32reductionKernelOp_count_col_sizePbPii_param_2];
	mov.u32 	%r1, %tid.x;
	mov.u32 	%r20, %ntid.x;
	mov.u32 	%r2, %ctaid.x;
	mad.lo.s32 	%r3, %r20, %r2, %r1;
	setp.ge.u32 	%p1, %r3, %r19;
	shl.b32 	%r21, %r1, 2;
	mov.u32 	%r22, _ZZ32reductionKernelOp_count_col_sizePbPiiE2in;
	add.s32 	%r4, %r22, %r21;
	@%p1 bra 	$L__BB3_2;
	cvta.to.global.u64 	%rd3, %rd1;
	cvt.u64.u32 	%rd4, %r3;
	add.s64 	%rd5, %rd3, %rd4;
	ld.global.s8 	%r24, [%rd5];
	st.shared.u32 	[%r4], %r24;
	bra.uni 	$L__BB3_3;
$L__BB3_2:
	mov.b32 	%r23, 0;
	st.shared.u32 	[%r4], %r23;
$L__BB3_3:
	bar.sync 	0;
	setp.gt.u32 	%p2, %r1, 63;
	mov.b32 	%r42, 0;
	@%p2 bra 	$L__BB3_5;
	ld.shared.u32 	%r26, [%r4];
	ld.shared.u32 	%r27, [%r4+256];
	add.s32 	%r42, %r27, %r26;
$L__BB3_5:
	setp.gt.u32 	%p3, %r1, 63;
	bar.sync 	0;
	@%p3 bra 	$L__BB3_7;
	st.shared.u32 	[%r4], %r42;
$L__BB3_7:
	bar.sync 	0;
	setp.gt.u32 	%p4, %r1, 31;
	@%p4 bra 	$L__BB3_9;
	ld.shared.u32 	%r28, [%r4];
	ld.shared.u32 	%r29, [%r4+128];
	add.s32 	%r42, %r29, %r28;
$L__BB3_9:
	setp.gt.u32 	%p5, %r1, 31;
	bar.sync 	0;
	@%p5 bra 	$L__BB3_11;
	st.shared.u32 	[%r4], %r42;
$L__BB3_11:
	bar.sync 	0;
	setp.gt.u32 	%p6, %r1, 15;
	@%p6 bra 	$L__BB3_13;
	ld.shared.u32 	%r30, [%r4];
	ld.shared.u32 	%r31, [%r4+64];
	add.s32 	%r42, %r31, %r30;
$L__BB3_13:
	setp.gt.u32 	%p7, %r1, 15;
	bar.sync 	0;
	@%p7 bra 	$L__BB3_15;
	st.shared.u32 	[%r4], %r42;
$L__BB3_15:
	bar.sync 	0;
	setp.gt.u32 	%p8, %r1, 7;
	@%p8 bra 	$L__BB3_17;
	ld.shared.u32 	%r32, [%r4];
	ld.shared.u32 	%r33, [%r4+32];
	add.s32 	%r42, %r33, %r32;
$L__BB3_17:
	setp.gt.u32 	%p9, %r1, 7;
	bar.sync 	0;
	@%p9 bra 	$L__BB3_19;
	st.shared.u32 	[%r4], %r42;
$L__BB3_19:
	bar.sync 	0;
	setp.gt.u32 	%p10, %r1, 3;
	@%p10 bra 	$L__BB3_21;
	ld.shared.u32 	%r34, [%r4];
	ld.shared.u32 	%r35, [%r4+16];
	add.s32 	%r42, %r35, %r34;
$L__BB3_21:
	setp.gt.u32 	%p11, %r1, 3;
	bar.sync 	0;
	@%p11 bra 	$L__BB3_23;
	st.shared.u32 	[%r4], %r42;
$L__BB3_23:
	bar.sync 	0;
	setp.gt.u32 	%p12, %r1, 1;
	@%p12 bra 	$L__BB3_25;
	ld.shared.u32 	%r36, [%r4];
	ld.shared.u32 	%r37, [%r4+8];
	add.s32 	%r42, %r37, %r36;
$L__BB3_25:
	setp.gt.u32 	%p13, %r1, 1;
	bar.sync 	0;
	@%p13 bra 	$L__BB3_27;
	st.shared.u32 	[%r4], %r42;
$L__BB3_27:
	bar.sync 	0;
	setp.ne.s32 	%p14, %r1, 0;
	@%p14 bra 	$L__BB3_29;
	ld.shared.u32 	%r38, [%r4];
	ld.shared.u32 	%r39, [_ZZ32reductionKernelOp_count_col_sizePbPiiE2in+4];
	add.s32 	%r42, %r39, %r38;
$L__BB3_29:
	setp.ne.s32 	%p15, %r1, 0;
	bar.sync 	0;
	@%p15 bra 	$L__BB3_31;
	st.shared.u32 	[%r4], %r42;
$L__BB3_31:
	setp.ne.s32 	%p16, %r1, 0;
	bar.sync 	0;
	@%p16 bra 	$L__BB3_33;
	ld.shared.u32 	%r40, [_ZZ32reductionKernelOp_count_col_sizePbPiiE2in];
	cvta.to.global.u64 	%rd6, %rd2;
	mul.wide.u32 	%rd7, %r2, 4;
	add.s64 	%rd8, %rd6, %rd7;
	st.global.u32 	[%rd8], %r40;
$L__BB3_33:
	ret;

}
	// .globl	_Z32reductionKernelOp_STOP_cryterionPbS_i
.visible .entry _Z32reductionKernelOp_STOP_cryterionPbS_i(
	.param .u64 .ptr .align 1 _Z32reductionKernelOp_STOP_cryterionPbS_i_param_0,
	.param .u64 .ptr .align 1 _Z32reductionKernelOp_STOP_cryterionPbS_i_param_1,
	.param .u32 _Z32reductionKernelOp_STOP_cryterionPbS_i_param_2
)
{
	.reg .pred 	%p<49>;
	.reg .b16 	%rs<44>;
	.reg .b32 	%r<8>;
	.reg .b64 	%rd<9>;
	// demoted variable
	.shared .align 1 .b8 _ZZ32reductionKernelOp_STOP_cryterionPbS_iE2in[128];
	ld.param.u64 	%rd1, [_Z32reductionKernelOp_STOP_cryterionPbS_i_param_0];
	ld.param.u64 	%rd2, [_Z32reductionKernelOp_STOP_cryterionPbS_i_param_1];
	ld.param.u32 	%r5, [_Z32reductionKernelOp_STOP_cryterionPbS_i_param_2];
	mov.u32 	%r1, %tid.x;
	mov.u32 	%r6, %ntid.x;
	mov.u32 	%r2, %ctaid.x;
	mad.lo.s32 	%r3, %r6, %r2, %r1;
	setp.ge.u32 	%p13, %r3, %r5;
	mov.u32 	%r7, _ZZ32reductionKernelOp_STOP_cryterionPbS_iE2in;
	add.s32 	%r4, %r7, %r1;
	@%p13 bra 	$L__BB4_2;
	cvta.to.global.u64 	%rd3, %rd1;
	cvt.u64.u32 	%rd4, %r3;
	add.s64 	%rd5, %rd3, %rd4;
	ld.global.u8 	%rs16, [%rd5];
	setp.eq.s16 	%p14, %rs16, 0;
	selp.u16 	%rs17, 1, 0, %p14;
	st.shared.u8 	[%r4], %rs17;
	bra.uni 	$L__BB4_3;
$L__BB4_2:
	mov.b16 	%rs15, 0;
	st.shared.u8 	[%r4], %rs15;
$L__BB4_3:
	bar.sync 	0;
	setp.gt.u32 	%p15, %r1, 63;
	mov.b16 	%rs38, 0;
	@%p15 bra 	$L__BB4_7;
	ld.shared.u8 	%rs19, [%r4];
	setp.ne.s16 	%p17, %rs19, 0;
	mov.pred 	%p43, -1;
	@%p17 bra 	$L__BB4_6;
	ld.shared.u8 	%rs20, [%r4+64];
	setp.ne.s16 	%p43, %rs20, 0;
$L__BB4_6:
	selp.u16 	%rs38, 1, 0, %p43;
$L__BB4_7:
	setp.gt.u32 	%p18, %r1, 63;
	bar.sync 	0;
	@%p18 bra 	$L__BB4_9;
	st.shared.u8 	[%r4], %rs38;
$L__BB4_9:
	bar.sync 	0;
	setp.gt.u32 	%p19, %r1, 31;
	@%p19 bra 	$L__BB4_13;
	ld.shared.u8 	%rs21, [%r4];
	setp.ne.s16 	%p21, %rs21, 0;
	mov.pred 	%p44, -1;
	@%p21 bra 	$L__BB4_12;
	ld.shared.u8 	%rs22, [%r4+32];
	setp.ne.s16 	%p44, %rs22, 0;
$L__BB4_12:
	selp.u16 	%rs38, 1, 0, %p44;
$L__BB4_13:
	setp.gt.u32 	%p22, %r1, 31;
	bar.sync 	0;
	@%p22 bra 	$L__BB4_15;
	st.shared.u8 	[%r4], %rs38;
$L__BB4_15:
	bar.sync 	0;
	setp.gt.u32 	%p23, %r1, 15;
	@%p23 bra 	$L__BB4_19;
	ld.shared.u8 	%rs23, [%r4];
	setp.ne.s16 	%p25, %rs23, 0;
	mov.pred 	%p45, -1;
	@%p25 bra 	$L__BB4_18;
	ld.shared.u8 	%rs24, [%r4+16];
	setp.ne.s16 	%p45, %rs24, 0;
$L__BB4_18:
	selp.u16 	%rs38, 1, 0, %p45;
$L__BB4_19:
	setp.gt.u32 	%p26, %r1, 15;
	bar.sync 	0;
	@%p26 bra 	$L__BB4_21;
	st.shared.u8 	[%r4], %rs38;
$L__BB4_21:
	bar.sync 	0;
	setp.gt.u32 	%p27, %r1, 7;
	@%p27 bra 	$L__BB4_25;
	ld.shared.u8 	%rs25, [%r4];
	setp.ne.s16 	%p29, %rs25, 0;
	mov.pred 	%p46, -1;
	@%p29 bra 	$L__BB4_24;
	ld.shared.u8 	%rs26, [%r4+8];
	setp.ne.s16 	%p46, %rs26, 0;
$L__BB4_24:
	selp.u16 	%rs38, 1, 0, %p46;
$L__BB4_25:
	setp.gt.u32 	%p30, %r1, 7;
	bar.sync 	0;
	@%p30 bra 	$L__BB4_27;
	st.shared.u8 	[%r4], %rs38;
$L__BB4_27:
	bar.sync 	0;
	setp.gt.u32 	%p31, %r1, 3;
	@%p31 bra 	$L__BB4_31;
	ld.shared.u8 	%rs27, [%r4];
	setp.ne.s16 	%p33, %rs27, 0;
	mov.pred 	%p47, -1;
	@%p33 bra 	$L__BB4_30;
	ld.shared.u8 	%rs28, [%r4+4];
	setp.ne.s16 	%p47, %rs28, 0;
$L__BB4_30:
	selp.u16 	%rs38, 1, 0, %p47;
$L__BB4_31:
	setp.gt.u32 	%p34, %r1, 3;
	bar.sync 	0;
	@%p34 bra 	$L__BB4_33;
	st.shared.u8 	[%r4], %rs38;
$L__BB4_33:
	bar.sync 	0;
	setp.gt.u32 	%p35, %r1, 1;
	@%p35 bra 	$L__BB4_37;
	ld.shared.u8 	%rs29, [%r4];
	setp.ne.s16 	%p37, %rs29, 0;
	mov.pred 	%p48, -1;
	@%p37 bra 	$L__BB4_36;
	ld.shared.u8 	%rs30, [%r4+2];
	setp.ne.s16 	%p48, %rs30, 0;
$L__BB4_36:
	selp.u16 	%rs38, 1, 0, %p48;
$L__BB4_37:
	setp.gt.u32 	%p38, %r1, 1;
	bar.sync 	0;
	@%p38 bra 	$L__BB4_39;
	st.shared.u8 	[%r4], %rs38;
$L__BB4_39:
	bar.sync 	0;
	setp.ne.s32 	%p39, %r1, 0;
	@%p39 bra 	$L__BB4_41;
	ld.shared.u8 	%rs31, [%r4];
	ld.shared.u8 	%rs32, [_ZZ32reductionKernelOp_STOP_cryterionPbS_iE2in+1];
	or.b16  	%rs34, %rs31, %rs32;
	and.b16  	%rs35, %rs34, 255;
	setp.ne.s16 	%p40, %rs35, 0;
	selp.u16 	%rs38, 1, 0, %p40;
$L__BB4_41:
	setp.ne.s32 	%p41, %r1, 0;
	bar.sync 	0;
	@%p41 bra 	$L__BB4_43;
	st.shared.u8 	[%r4], %rs38;
$L__BB4_43:
	setp.ne.s32 	%p42, %r1, 0;
	bar.sync 	0;
	@%p42 bra 	$L__BB4_45;
	ld.shared.u8 	%rs36, [_ZZ32reductionKernelOp_STOP_cryterionPbS_iE2in];
	cvt.u64.u32 	%rd6, %r2;
	cvta.to.global.u64 	%rd7, %rd2;
	add.s64 	%rd8, %rd7, %rd6;
	st.global.u8 	[%rd8], %rs36;
$L__BB4_45:
	ret;

}
	// .globl	_Z21reductionKernelOp_MAXPiS_i
.visible .entry _Z21reductionKernelOp_MAXPiS_i(
	.param .u64 .ptr .align 1 _Z21reductionKernelOp_MAXPiS_i_param_0,
	.param .u64 .ptr .align 1 _Z21reductionKernelOp_MAXPiS_i_param_1,
	.param .u32 _Z21reductionKernelOp_MAXPiS_i_param_2
)
{
	.reg .pred 	%p<17>;
	.reg .b32 	%r<50>;
	.reg .b32 	%f<22>;
	.reg .b64 	%rd<9>;
	// demoted variable
	.shared .align 4 .b8 _ZZ21reductionKernelOp_MAXPiS_iE2in[512];
	ld.param.u64 	%rd1, [_Z21reductionKernelOp_MAXPiS_i_param_0];
	ld.param.u64 	%rd2, [_Z21reductionKernelOp_MAXPiS_i_param_1];
	ld.param.u32 	%r22, [_Z21reductionKernelOp_MAXPiS_i_param_2];
	mov.u32 	%r1, %tid.x;
	mov.u32 	%r23, %ntid.x;
	mov.u32 	%r2, %ctaid.x;
	mad.lo.s32 	%r3, %r23, %r2, %r1;
	setp.ge.u32 	%p1, %r3, %r22;
	mov.b32 	%r42, -1;
	@%p1 bra 	$L__BB5_2;
	cvta.to.global.u64 	%rd3, %rd1;
	mul.wide.u32 	%rd4, %r3, 4;
	add.s64 	%rd5, %rd3, %rd4;
	ld.global.u32 	%r42, [%rd5];
$L__BB5_2:
	shl.b32 	%r25, %r1, 2;
	mov.u32 	%r26, _ZZ21reductionKernelOp_MAXPiS_iE2in;
	add.s32 	%r6, %r26, %r25;
	st.shared.u32 	[%r6], %r42;
	bar.sync 	0;
	setp.gt.u32 	%p2, %r1, 63;
	mov.b32 	%r44, -1;
	@%p2 bra 	$L__BB5_4;
	ld.shared.u32 	%r27, [%r6];
	cvt.rn.f32.s32 	%f1, %r27;
	ld.shared.u32 	%r28, [%r6+256];
	cvt.rn.f32.s32 	%f2, %r28;
	max.f32 	%f3, %f1, %f2;
	cvt.rzi.s32.f32 	%r44, %f3;
$L__BB5_4:
	setp.gt.u32 	%p3, %r1, 63;
	bar.sync 	0;
	@%p3 bra 	$L__BB5_6;
	st.shared.u32 	[%r6], %r44;
$L__BB5_6:
	bar.sync 	0;
	setp.gt.u32 	%p4, %r1, 31;
	@%p4 bra 	$L__BB5_8;
	ld.shared.u32 	%r29, [%r6];
	cvt.rn.f32.s32 	%f4, %r29;
	ld.shared.u32 	%r30, [%r6+128];
	cvt.rn.f32.s32 	%f5, %r30;
	max.f32 	%f6, %f4, %f5;
	cvt.rzi.s32.f32 	%r44, %f6;
$L__BB5_8:
	setp.gt.u32 	%p5, %r1, 31;
	bar.sync 	0;
	@%p5 bra 	$L__BB5_10;
	st.shared.u32 	[%r6], %r44;
$L__BB5_10:
	bar.sync 	0;
	setp.gt.u32 	%p6, %r1, 15;
	@%p6 bra 	$L__BB5_12;
	ld.shared.u32 	%r31, [%r6];
	cvt.rn.f32.s32 	%f7, %r31;
	ld.shared.u32 	%r32, [%r6+64];
	cvt.rn.f32.s32 	%f8, %r32;
	max.f32 	%f9, %f7, %f8;
	cvt.rzi.s32.f32 	%r44, %f9;
$L__BB5_12:
	setp.gt.u32 	%p7, %r1, 15;
	bar.sync 	0;
	@%p7 bra 	$L__BB5_14;
	st.shared.u32 	[%r6], %r44;
$L__BB5_14:
	bar.sync 	0;
	setp.gt.u32 	%p8, %r1, 7;
	@%p8 bra 	$L__BB5_16;
	ld.shared.u32 	%r33, [%r6];
	cvt.rn.f32.s32 	%f10, %r33;
	ld.shared.u32 	%r34, [%r6+32];
	cvt.rn.f32.s32 	%f11, %r34;
	max.f32 	%f12, %f10, %f11;
	cvt.rzi.s32.f32 	%r44, %f12;
$L__BB5_16:
	setp.gt.u32 	%p9, %r1, 7;
	bar.sync 	0;
	@%p9 bra 	$L__BB5_18;
	st.shared.u32 	[%r6], %r44;
$L__BB5_18:
	bar.sync 	0;
	setp.gt.u32 	%p10, %r1, 3;
	@%p10 bra 	$L__BB5_20;
	ld.shared.u32 	%r35, [%r6];
	cvt.rn.f32.s32 	%f13, %r35;
	ld.shared.u32 	%r36, [%r6+16];
	cvt.rn.f32.s32 	%f14, %r36;
	max.f32 	%f15, %f13, %f14;
	cvt.rzi.s32.f32 	%r44, %f15;
$L__BB5_20:
	setp.gt.u32 	%p11, %r1, 3;
	bar.sync 	0;
	@%p11 bra 	$L__BB5_22;
	st.shared.u32 	[%r6], %r44;
$L__BB5_22:
	bar.sync 	0;
	setp.gt.u32 	%p12, %r1, 1;
	@%p12 bra 	$L__BB5_24;
	ld.shared.u32 	%r37, [%r6];
	cvt.rn.f32.s32 	%f16, %r37;
	ld.shared.u32 	%r38, [%r6+8];
	cvt.rn.f32.s32 	%f17, %r38;
	max.f32 	%f18, %f16, %f17;
	cvt.rzi.s32.f32 	%r44, %f18;
$L__BB5_24:
	setp.gt.u32 	%p13, %r1, 1;
	bar.sync 	0;
	@%p13 bra 	$L__BB5_26;
	st.shared.u32 	[%r6], %r44;
$L__BB5_26:
	bar.sync 	0;
	setp.ne.s32 	%p14, %r1, 0;
	@%p14 bra 	$L__BB5_28;
	ld.shared.u32 	%r39, [%r6];
	cvt.rn.f32.s32 	%f19, %r39;
	ld.shared.u32 	%r40, [_ZZ21reductionKernelOp_MAXPiS_iE2in+4];
	cvt.rn.f32.s32 	%f20, %r40;
	max.f32 	%f21, %f19, %f20;
	cvt.rzi.s32.f32 	%r44, %f21;
$L__BB5_28:
	setp.ne.s32 	%p15, %r1, 0;
	bar.sync 	0;
	@%p15 bra 	$L__BB5_30;
	st.shared.u32 	[%r6], %r44;
$L__BB5_30:
	setp.ne.s32 	%p16, %r1, 0;
	bar.sync 	0;
	@%p16 bra 	$L__BB5_32;
	ld.shared.u32 	%r41, [_ZZ21reductionKernelOp_MAXPiS_iE2in];
	cvta.to.global.u64 	%rd6, %rd2;
	mul.wide.u32 	%rd7, %r2, 4;
	add.s64 	%rd8, %rd6, %rd7;
	st.global.u32 	[%rd8], %r41;
$L__BB5_32:
	ret;

}
	// .globl	_Z25reductionKernelOp_MAX_IDXPiS_S_i
.visible .entry _Z25reductionKernelOp_MAX_IDXPiS_S_i(
	.param .u64 .ptr .align 1 _Z25reductionKernelOp_MAX_IDXPiS_S_i_param_0,
	.param .u64 .ptr .align 1 _Z25reductionKernelOp_MAX_IDXPiS_S_i_param_1,
	.param .u64 .ptr .align 1 _Z25reductionKernelOp_MAX_IDXPiS_S_i_param_2,
	.param .u32 _Z25reductionKernelOp_MAX_IDXPiS_S_i_param_3
)
{
	.reg .pred 	%p<24>;
	.reg .b32 	%r<76>;
	.reg .b64 	%rd<12>;
	// demoted variable
	.shared .align 4 .b8 _ZZ25reductionKernelOp_MAX_IDXPiS_S_iE2in[512];
	// demoted variable
	.shared .align 4 .b8 _ZZ25reductionKernelOp_MAX_IDXPiS_S_iE6in_idx[512];
	ld.param.u64 	%rd1, [_Z25reductionKernelOp_MAX_IDXPiS_S_i_param_0];
	ld.param.u64 	%rd2, [_Z25reductionKernelOp_MAX_IDXPiS_S_i_param_1];
	ld.param.u64 	%rd3, [_Z25reductionKernelOp_MAX_IDXPiS_S_i_param_2];
	ld.param.u32 	%r52, [_Z25reductionKernelOp_MAX_IDXPiS_S_i_param_3];
	mov.u32 	%r1, %tid.x;
	mov.u32 	%r53, %ntid.x;
	mov.u32 	%r2, %ctaid.x;
	mad.lo.s32 	%r3, %r53, %r2, %r1;
	setp.ge.u32 	%p1, %r3, %r52;
	mov.b32 	%r60, -1;
	mov.u32 	%r61, %r60;
	@%p1 bra 	$L__BB6_2;
	cvta.to.global.u64 	%rd4, %rd1;
	mul.wide.u32 	%rd5, %r3, 4;
	add.s64 	%rd6, %rd4, %rd5;
	ld.global.u32 	%r61, [%rd6];
	mov.u32 	%r60, %r3;
$L__BB6_2:
	shl.b32 	%r55, %r1, 2;
	mov.u32 	%r56, _ZZ25reductionKernelOp_MAX_IDXPiS_S_iE2in;
	add.s32 	%r7, %r56, %r55;
	st.shared.u32 	[%r7], %r61;
	mov.u32 	%r57, _ZZ25reductionKernelOp_MAX_IDXPiS_S_iE6in_idx;
	add.s32 	%r8, %r57, %r55;
	st.shared.u32 	[%r8], %r60;
	bar.sync 	0;
	setp.gt.u32 	%p2, %r1, 63;
	mov.b32 	%r64, -1;
	mov.u32 	%r65, %r64;
	@%p2 bra 	$L__BB6_6;
	ld.shared.u32 	%r64, [%r7];
	ld.shared.u32 	%r10, [%r7+256];
	setp.le.s32 	%p3, %r64, %r10;
	@%p3 bra 	$L__BB6_5;
	ld.shared.u32 	%r65, [%r8];
	bra.uni 	$L__BB6_6;
$L__BB6_5:
	ld.shared.u32 	%r65, [%r8+256];
	mov.u32 	%r64, %r10;
$L__BB6_6:
	setp.gt.u32 	%p4, %r1, 63;
	bar.sync 	0;
	@%p4 bra 	$L__BB6_8;
	st.shared.u32 	[%r7], %r64;
	st.shared.u32 	[%r8], %r65;
$L__BB6_8:
	bar.sync 	0;
	setp.gt.u32 	%p5, %r1, 31;
	@%p5 bra 	$L__BB6_12;
	ld.shared.u32 	%r15, [%r7];
	ld.shared.u32 	%r64, [%r7+128];
	setp.gt.s32 	%p6, %r15, %r64;
	@%p6 bra 	$L__BB6_11;
	ld.shared.u32 	%r65, [%r8+128];
	bra.uni 	$L__BB6_12;
$L__BB6_11:
	ld.shared.u32 	%r65, [%r8];
	mov.u32 	%r64, %r15;
$L__BB6_12:
	setp.gt.u32 	%p7, %r1, 31;
	bar.sync 	0;
	@%p7 bra 	$L__BB6_14;
	st.shared.u32 	[%r7], %r64;
	st.shared.u32 	[%r8], %r65;
$L__BB6_14:
	bar.sync 	0;
	setp.gt.u32 	%p8, %r1, 15;
	@%p8 bra 	$L__BB6_18;
	ld.shared.u32 	%r21, [%r7];
	ld.shared.u32 	%r64, [%r7+64];
	setp.gt.s32 	%p9, %r21, %r64;
	@%p9 bra 	$L__BB6_17;
	ld.shared.u32 	%r65, [%r8+64];
	bra.uni 	$L__BB6_18;
$L__BB6_17:
	ld.shared.u32 	%r65, [%r8];
	mov.u32 	%r64, %r21;
$L__BB6_18:
	setp.gt.u32 	%p10, %r1, 15;
	bar.sync 	0;
	@%p10 bra 	$L__BB6_20;
	st.shared.u32 	[%r7], %r64;
	st.shared.u32 	[%r8], %r65;
$L__BB6_20:
	bar.sync 	0;
	setp.gt.u32 	%p11, %r1, 7;
	@%p11 bra 	$L__BB6_24;
	ld.shared.u32 	%r27, [%r7];
	ld.shared.u32 	%r64, [%r7+32];
	setp.gt.s32 	%p12, %r27, %r64;
	@%p12 bra 	$L__BB6_23;
	ld.shared.u32 	%r65, [%r8+32];
	bra.uni 	$L__BB6_24;
$L__BB6_23:
	ld.shared.u32 	%r65, [%r8];
	mov.u32 	%r64, %r27;
$L__BB6_24:
	setp.gt.u32 	%p13, %r1, 7;
	bar.sync 	0;
	@%p13 bra 	$L__BB6_26;
	st.shared.u32 	[%r7], %r64;
	st.shared.u32 	[%r8], %r65;
$L__BB6_26:
	bar.sync 	0;
	setp.gt.u32 	%p14, %r1, 3;
	@%p14 bra 	$L__BB6_30;
	ld.shared.u32 	%r33, [%r7];
	ld.shared.u32 	%r64, [%r7+16];
	setp.gt.s32 	%p15, %r33, %r64;
	@%p15 bra 	$L__BB6_29;
	ld.shared.u32 	%r65, [%r8+16];
	bra.uni 	$L__BB6_30;
$L__BB6_29:
	ld.shared.u32 	%r65, [%r8];
	mov.u32 	%r64, %r33;
$L__BB6_30:
	setp.gt.u32 	%p16, %r1, 3;
	bar.sync 	0;
	@%p16 bra 	$L__BB6_32;
	st.shared.u32 	[%r7], %r64;
	st.shared.u32 	[%r8], %r65;
$L__BB6_32:
	bar.sync 	0;
	setp.gt.u32 	%p17, %r1, 1;
	@%p17 bra 	$L__BB6_36;
	ld.shared.u32 	%r39, [%r7];
	ld.shared.u32 	%r64, [%r7+8];
	setp.gt.s32 	%p18, %r39, %r64;
	@%p18 bra 	$L__BB6_35;
	ld.shared.u32 	%r65, [%r8+8];
	bra.uni 	$L__BB6_36;
$L__BB6_35:
	ld.shared.u32 	%r65, [%r8];
	mov.u32 	%r64, %r39;
$L__BB6_36:
	setp.gt.u32 	%p19, %r1, 1;
	bar.sync 	0;
	@%p19 bra 	$L__BB6_38;
	st.shared.u32 	[%r7], %r64;
	st.shared.u32 	[%r8], %r65;
$L__BB6_38:
	bar.sync 	0;
	setp.ne.s32 	%p20, %r1, 0;
	@%p20 bra 	$L__BB6_42;
	ld.shared.u32 	%r45, [%r7];
	ld.shared.u32 	%r64, [_ZZ25reductionKernelOp_MAX_IDXPiS_S_iE2in+4];
	setp.gt.s32 	%p21, %r45, %r64;
	@%p21 bra 	$L__BB6_41;
	ld.shared.u32 	%r65, [_ZZ25reductionKernelOp_MAX_IDXPiS_S_iE6in_idx+4];
	bra.uni 	$L__BB6_42;
$L__BB6_41:
	ld.shared.u32 	%r65, [%r8];
	mov.u32 	%r64, %r45;
$L__BB6_42:
	setp.ne.s32 	%p22, %r1, 0;
	bar.sync 	0;
	@%p22 bra 	$L__BB6_44;
	st.shared.u32 	[%r7], %r64;
	st.shared.u32 	[%r8], %r65;
$L__BB6_44:
	setp.ne.s32 	%p23, %r1, 0;
	bar.sync 	0;
	@%p23 bra 	$L__BB6_46;
	ld.shared.u32 	%r58, [_ZZ25reductionKernelOp_MAX_IDXPiS_S_iE2in];
	cvta.to.global.u64 	%rd7, %rd2;
	mul.wide.u32 	%rd8, %r2, 4;
	add.s64 	%rd9, %rd7, %rd8;
	st.global.u32 	[%rd9], %r58;
	ld.shared.u32 	%r59, [_ZZ25reductionKernelOp_MAX_IDXPiS_S_iE6in_idx];
	cvta.to.global.u64 	%rd10, %rd3;
	add.s64 	%rd11, %rd10, %rd8;
	st.global.u32 	[%rd11], %r59;
$L__BB6_46:
	ret;

}
	// .globl	_Z9SparseMULPiS_PfS0_iS0_i
.visible .entry _Z9SparseMULPiS_PfS0_iS0_i(
	.param .u64 .ptr .align 1 _Z9SparseMULPiS_PfS0_iS0_i_param_0,
	.param .u64 .ptr .align 1 _Z9SparseMULPiS_PfS0_iS0_i_param_1,
	.param .u64 .ptr .align 1 _Z9SparseMULPiS_PfS0_iS0_i_param_2,
	.param .u64 .ptr .align 1 _Z9SparseMULPiS_PfS0_iS0_i_param_3,
	.param .u32 _Z9SparseMULPiS_PfS0_iS0_i_param_4,
	.param .u64 .ptr .align 1 _Z9SparseMULPiS_PfS0_iS0_i_param_5,
	.param .u32 _Z9SparseMULPiS_PfS0_iS0_i_param_6
)
{
	.reg .pred 	%p<13>;
	.reg .b32 	%r<69>;
	.reg .b32 	%f<129>;
	.reg .b64 	%rd<91>;

	ld.param.u64 	%rd12, [_Z9SparseMULPiS_PfS0_iS0_i_param_0];
	ld.param.u64 	%rd10, [_Z9SparseMULPiS_PfS0_iS0_i_param_1];
	ld.param.u64 	%rd13, [_Z9SparseMULPiS_PfS0_iS0_i_param_2];
	ld.param.u64 	%rd14, [_Z9SparseMULPiS_PfS0_iS0_i_param_3];
	ld.param.u64 	%rd11, [_Z9SparseMULPiS_PfS0_iS0_i_param_5];
	ld.param.u32 	%r22, [_Z9SparseMULPiS_PfS0_iS0_i_param_6];
	cvta.to.global.u64 	%rd1, %rd13;
	cvta.to.global.u64 	%rd2, %rd14;
	cvta.to.global.u64 	%rd3, %rd12;
	mov.u32 	%r23, %tid.x;
	mov.u32 	%r1, %ntid.x;
	mov.u32 	%r24, %ctaid.x;
	mad.lo.s32 	%r63, %r1, %r24, %r23;
	setp.ge.s32 	%p1, %r63, %r22;
	@%p1 bra 	$L__BB7_17;
	mov.u32 	%r25, %nctaid.x;
	mul.lo.s32 	%r3, %r1, %r25;
	add.s64 	%rd4, %rd3, 32;
	add.s64 	%rd5, %rd1, 32;
	cvta.to.global.u64 	%rd6, %rd10;
	cvta.to.global.u64 	%rd7, %rd11;
$L__BB7_2:
	mul.wide.s32 	%rd15, %r63, 4;
	add.s64 	%rd16, %rd6, %rd15;
	ld.global.u32 	%r66, [%rd16];
	ld.global.u32 	%r6, [%rd16+4];
	setp.ge.s32 	%p2, %r66, %r6;
	mov.f32 	%f128, 0f00000000;
	@%p2 bra 	$L__BB7_16;
	add.s32 	%r26, %r66, 1;
	max.s32 	%r27, %r6, %r26;
	sub.s32 	%r7, %r27, %r66;
	and.b32  	%r8, %r7, 15;
	sub.s32 	%r28, %r66, %r27;
	setp.gt.u32 	%p3, %r28, -16;
	mov.f32 	%f128, 0f00000000;
	@%p3 bra 	$L__BB7_6;
	and.b32  	%r29, %r7, -16;
	neg.s32 	%r64, %r29;
	mov.f32 	%f128, 0f00000000;
$L__BB7_5:
	.pragma "nounroll";
	mul.wide.s32 	%rd17, %r66, 4;
	add.s64 	%rd18, %rd4, %rd17;
	add.s64 	%rd19, %rd5, %rd17;
	ld.global.u32 	%r30, [%rd18+-32];
	mul.wide.s32 	%rd20, %r30, 4;
	add.s64 	%rd21, %rd2, %rd20;
	ld.global.f32 	%f19, [%rd21];
	ld.global.f32 	%f20, [%rd19+-32];
	fma.rn.f32 	%f21, %f19, %f20, %f128;
	ld.global.u32 	%r31, [%rd18+-28];
	mul.wide.s32 	%rd22, %r31, 4;
	add.s64 	%rd23, %rd2, %rd22;
	ld.global.f32 	%f22, [%rd23];
	ld.global.f32 	%f23, [%rd19+-28];
	fma.rn.f32 	%f24, %f22, %f23, %f21;
	ld.global.u32 	%r32, [%rd18+-24];
	mul.wide.s32 	%rd24, %r32, 4;
	add.s64 	%rd25, %rd2, %rd24;
	ld.global.f32 	%f25, [%rd25];
	ld.global.f32 	%f26, [%rd19+-24];
	fma.rn.f32 	%f27, %f25, %f26, %f24;
	ld.global.u32 	%r33, [%rd18+-20];
	mul.wide.s32 	%rd26, %r33, 4;
	add.s64 	%rd27, %rd2, %rd26;
	ld.global.f32 	%f28, [%rd27];
	ld.global.f32 	%f29, [%rd19+-20];
	fma.rn.f32 	%f30, %f28, %f29, %f27;
	ld.global.u32 	%r34, [%rd18+-16];
	mul.wide.s32 	%rd28, %r34, 4;
	add.s64 	%rd29, %rd2, %rd28;
	ld.global.f32 	%f31, [%rd29];
	ld.global.f32 	%f32, [%rd19+-16];
	fma.rn.f32 	%f33, %f31, %f32, %f30;
	ld.global.u32 	%r35, [%rd18+-12];
	mul.wide.s32 	%rd30, %r35, 4;
	add.s64 	%rd31, %rd2, %rd30;
	ld.global.f32 	%f34, [%rd31];
	ld.global.f32 	%f35, [%rd19+-12];
	fma.rn.f32 	%f36, %f34, %f35, %f33;
	ld.global.u32 	%r36, [%rd18+-8];
	mul.wide.s32 	%rd32, %r36, 4;
	add.s64 	%rd33, %rd2, %rd32;
	ld.global.f32 	%f37, [%rd33];
	ld.global.f32 	%f38, [%rd19+-8];
	fma.rn.f32 	%f39, %f37, %f38, %f36;
	ld.global.u32 	%r37, [%rd18+-4];
	mul.wide.s32 	%rd34, %r37, 4;
	add.s64 	%rd35, %rd2, %rd34;
	ld.global.f32 	%f40, [%rd35];
	ld.global.f32 	%f41, [%rd19+-4];
	fma.rn.f32 	%f42, %f40, %f41, %f39;
	ld.global.u32 	%r38, [%rd18];
	mul.wide.s32 	%rd36, %r38, 4;
	add.s64 	%rd37, %rd2, %rd36;
	ld.global.f32 	%f43, [%rd37];
	ld.global.f32 	%f44, [%rd19];
	fma.rn.f32 	%f45, %f43, %f44, %f42;
	ld.global.u32 	%r39, [%rd18+4];
	mul.wide.s32 	%rd38, %r39, 4;
	add.s64 	%rd39, %rd2, %rd38;
	ld.global.f32 	%f46, [%rd39];
	ld.global.f32 	%f47, [%rd19+4];
	fma.rn.f32 	%f48, %f46, %f47, %f45;
	ld.global.u32 	%r40, [%rd18+8];
	mul.wide.s32 	%rd40, %r40, 4;
	add.s64 	%rd41, %rd2, %rd40;
	ld.global.f32 	%f49, [%rd41];
	ld.global.f32 	%f50, [%rd19+8];
	fma.rn.f32 	%f51, %f49, %f50, %f48;
	ld.global.u32 	%r41, [%rd18+12];
	mul.wide.s32 	%rd42, %r41, 4;
	add.s64 	%rd43, %rd2, %rd42;
	ld.global.f32 	%f52, [%rd43];
	ld.global.f32 	%f53, [%rd19+12];
	fma.rn.f32 	%f54, %f52, %f53, %f51;
	ld.global.u32 	%r42, [%rd18+16];
	mul.wide.s32 	%rd44, %r42, 4;
	add.s64 	%rd45, %rd2, %rd44;
	ld.global.f32 	%f55, [%rd45];
	ld.global.f32 	%f56, [%rd19+16];
	fma.rn.f32 	%f57, %f55, %f56, %f54;
	ld.global.u32 	%r43, [%rd18+20];
	mul.wide.s32 	%rd46, %r43, 4;
	add.s64 	%rd47, %rd2, %rd46;
	ld.global.f32 	%f58, [%rd47];
	ld.global.f32 	%f59, [%rd19+20];
	fma.rn.f32 	%f60, %f58, %f59, %f57;
	ld.global.u32 	%r44, [%rd18+24];
	mul.wide.s32 	%rd48, %r44, 4;
	add.s64 	%rd49, %rd2, %rd48;
	ld.global.f32 	%f61, [%rd49];
	ld.global.f32 	%f62, [%rd19+24];
	fma.rn.f32 	%f63, %f61, %f62, %f60;
	ld.global.u32 	%r45, [%rd18+28];
	mul.wide.s32 	%rd50, %r45, 4;
	add.s64 	%rd51, %rd2, %rd50;
	ld.global.f32 	%f64, [%rd51];
	ld.global.f32 	%f65, [%rd19+28];
	fma.rn.f32 	%f128, %f64, %f65, %f63;
	add.s32 	%r66, %r66, 16;
	add.s32 	%r64, %r64, 16;
	setp.ne.s32 	%p4, %r64, 0;
	@%p4 bra 	$L__BB7_5;
$L__BB7_6:
	setp.eq.s32 	%p5, %r8, 0;
	@%p5 bra 	$L__BB7_16;
	and.b32  	%r15, %r7, 7;
	setp.lt.u32 	%p6, %r8, 8;
	@%p6 bra 	$L__BB7_9;
	mul.wide.s32 	%rd52, %r66, 4;
	add.s64 	%rd53, %rd3, %rd52;
	ld.global.u32 	%r46, [%rd53];
	mul.wide.s32 	%rd54, %r46, 4;
	add.s64 	%rd55, %rd2, %rd54;
	ld.global.f32 	%f67, [%rd55];
	add.s64 	%rd56, %rd1, %rd52;
	ld.global.f32 	%f68, [%rd56];
	fma.rn.f32 	%f69, %f67, %f68, %f128;
	ld.global.u32 	%r47, [%rd53+4];
	mul.wide.s32 	%rd57, %r47, 4;
	add.s64 	%rd58, %rd2, %rd57;
	ld.global.f32 	%f70, [%rd58];
	ld.global.f32 	%f71, [%rd56+4];
	fma.rn.f32 	%f72, %f70, %f71, %f69;
	ld.global.u32 	%r48, [%rd53+8];
	mul.wide.s32 	%rd59, %r48, 4;
	add.s64 	%rd60, %rd2, %rd59;
	ld.global.f32 	%f73, [%rd60];
	ld.global.f32 	%f74, [%rd56+8];
	fma.rn.f32 	%f75, %f73, %f74, %f72;
	ld.global.u32 	%r49, [%rd53+12];
	mul.wide.s32 	%rd61, %r49, 4;
	add.s64 	%rd62, %rd2, %rd61;
	ld.global.f32 	%f76, [%rd62];
	ld.global.f32 	%f77, [%rd56+12];
	fma.rn.f32 	%f78, %f76, %f77, %f75;
	ld.global.u32 	%r50, [%rd53+16];
	mul.wide.s32 	%rd63, %r50, 4;
	add.s64 	%rd64, %rd2, %rd63;
	ld.global.f32 	%f79, [%rd64];
	ld.global.f32 	%f80, [%rd56+16];
	fma.rn.f32 	%f81, %f79, %f80, %f78;
	ld.global.u32 	%r51, [%rd53+20];
	mul.wide.s32 	%rd65, %r51, 4;
	add.s64 	%rd66, %rd2, %rd65;
	ld.global.f32 	%f82, [%rd66];
	ld.global.f32 	%f83, [%rd56+20];
	fma.rn.f32 	%f84, %f82, %f83, %f81;
	ld.global.u32 	%r52, [%rd53+24];
	mul.wide.s32 	%rd67, %r52, 4;
	add.s64 	%rd68, %rd2, %rd67;
	ld.global.f32 	%f85, [%rd68];
	ld.global.f32 	%f86, [%rd56+24];
	fma.rn.f32 	%f87, %f85, %f86, %f84;
	ld.global.u32 	%r53, [%rd53+28];
	mul.wide.s32 	%rd69, %r53, 4;
	add.s64 	%rd70, %rd2, %rd69;
	ld.global.f32 	%f88, [%rd70];
	ld.global.f32 	%f89, [%rd56+28];
	fma.rn.f32 	%f128, %f88, %f89, %f87;
	add.s32 	%r66, %r66, 8;
$L__BB7_9:
	setp.eq.s32 	%p7, %r15, 0;
	@%p7 bra 	$L__BB7_16;
	and.b32  	%r18, %r7, 3;
	setp.lt.u32 	%p8, %r15, 4;
	@%p8 bra 	$L__BB7_12;
	mul.wide.s32 	%rd71, %r66, 4;
	add.s64 	%rd72, %rd3, %rd71;
	ld.global.u32 	%r54, [%rd72];
	mul.wide.s32 	%rd73, %r54, 4;
	add.s64 	%rd74, %rd2, %rd73;
	ld.global.f32 	%f91, [%rd74];
	add.s64 	%rd75, %rd1, %rd71;
	ld.global.f32 	%f92, [%rd75];
	fma.rn.f32 	%f93, %f91, %f92, %f128;
	ld.global.u32 	%r55, [%rd72+4];
	mul.wide.s32 	%rd76, %r55, 4;
	add.s64 	%rd77, %rd2, %rd76;
	ld.global.f32 	%f94, [%rd77];
	ld.global.f32 	%f95, [%rd75+4];
	fma.rn.f32 	%f96, %f94, %f95, %f93;
	ld.global.u32 	%r56, [%rd72+8];
	mul.wide.s32 	%rd78, %r56, 4;
	add.s64 	%rd79, %rd2, %rd78;
	ld.global.f32 	%f97, [%rd79];
	ld.global.f32 	%f98, [%rd75+8];
	fma.rn.f32 	%f99, %f97, %f98, %f96;
	ld.global.u32 	%r57, [%rd72+12];
	mul.wide.s32 	%rd80, %r57, 4;
	add.s64 	%rd81, %rd2, %rd80;
	ld.global.f32 	%f100, [%rd81];
	ld.global.f32 	%f101, [%rd75+12];
	fma.rn.f32 	%f128, %f100, %f101, %f99;
	add.s32 	%r66, %r66, 4;
$L__BB7_12:
	setp.eq.s32 	%p9, %r18, 0;
	@%p9 bra 	$L__BB7_16;
	mul.wide.s32 	%rd82, %r66, 4;
	add.s64 	%rd8, %rd3, %rd82;
	ld.global.u32 	%r58, [%rd8];
	mul.wide.s32 	%rd83, %r58, 4;
	add.s64 	%rd84, %rd2, %rd83;
	ld.global.f32 	%f102, [%rd84];
	add.s64 	%rd9, %rd1, %rd82;
	ld.global.f32 	%f103, [%rd9];
	fma.rn.f32 	%f128, %f102, %f103, %f128;
	setp.eq.s32 	%p10, %r18, 1;
	@%p10 bra 	$L__BB7_16;
	ld.global.u32 	%r59, [%rd8+4];
	mul.wide.s32 	%rd85, %r59, 4;
	add.s64 	%rd86, %rd2, %rd85;
	ld.global.f32 	%f104, [%rd86];
	ld.global.f32 	%f105, [%rd9+4];
	fma.rn.f32 	%f128, %f104, %f105, %f128;
	setp.eq.s32 	%p11, %r18, 2;
	@%p11 bra 	$L__BB7_16;
	ld.global.u32 	%r60, [%rd8+8];
	mul.wide.s32 	%rd87, %r60, 4;
	add.s64 	%rd88, %rd2, %rd87;
	ld.global.f32 	%f106, [%rd88];
	ld.global.f32 	%f107, [%rd9+8];
	fma.rn.f32 	%f128, %f106, %f107, %f128;
$L__BB7_16:
	fma.rn.f32 	%f108, %f128, 0fBBBB989D, 0f3F000000;
	cvt.sat.f32.f32 	%f109, %f108;
	mov.f32 	%f110, 0f4B400001;
	mov.f32 	%f111, 0f437C0000;
	fma.rm.f32 	%f112, %f109, %f111, %f110;
	add.f32 	%f113, %f112, 0fCB40007F;
	neg.f32 	%f114, %f113;
	fma.rn.f32 	%f115, %f128, 0fBFB8AA3B, %f114;
	fma.rn.f32 	%f116, %f128, 0fB2A57060, %f115;
	mov.b32 	%r61, %f112;
	shl.b32 	%r62, %r61, 23;
	mov.b32 	%f117, %r62;
	ex2.approx.ftz.f32 	%f118, %f116;
	fma.rn.f32 	%f119, %f118, %f117, 0f3F800000;
	rcp.rn.f32 	%f120, %f119;
	add.s64 	%rd90, %rd7, %rd15;
	st.global.f32 	[%rd90], %f120;
	add.s32 	%r63, %r63, %r3;
	setp.lt.s32 	%p12, %r63, %r22;
	@%p12 bra 	$L__BB7_2;
$L__BB7_17:
	ret;

}
	// .globl	_Z17updateRowPointersPiS_S_S_iPb
.visible .entry _Z17updateRowPointersPiS_S_S_iPb(
	.param .u64 .ptr .align 1 _Z17updateRowPointersPiS_S_S_iPb_param_0,
	.param .u64 .ptr .align 1 _Z17updateRowPointersPiS_S_S_iPb_param_1,
	.param .u64 .ptr .align 1 _Z17updateRowPointersPiS_S_S_iPb_param_2,
	.param .u64 .ptr .align 1 _Z17updateRowPointersPiS_S_S_iPb_param_3,
	.param .u32 _Z17updateRowPointersPiS_S_S_iPb_param_4,
	.param .u64 .ptr .align 1 _Z17updateRowPointersPiS_S_S_iPb_param_5
)
{
	.reg .pred 	%p<6>;
	.reg .b16 	%rs<2>;
	.reg .b32 	%r<27>;
	.reg .b64 	%rd<21>;

	ld.param.u64 	%rd8, [_Z17updateRowPointersPiS_S_S_iPb_param_0];
	ld.param.u64 	%rd9, [_Z17updateRowPointersPiS_S_S_iPb_param_1];
	ld.param.u64 	%rd10, [_Z17updateRowPointersPiS_S_S_iPb_param_2];
	ld.param.u64 	%rd11, [_Z17updateRowPointersPiS_S_S_iPb_param_3];
	ld.param.u32 	%r13, [_Z17updateRowPointersPiS_S_S_iPb_param_4];
	ld.param.u64 	%rd12, [_Z17updateRowPointersPiS_S_S_iPb_param_5];
	mov.u32 	%r14, %tid.x;
	mov.u32 	%r1, %ntid.x;
	mov.u32 	%r15, %ctaid.x;
	mad.lo.s32 	%r23, %r1, %r15, %r14;
	setp.ge.s32 	%p1, %r23, %r13;
	@%p1 bra 	$L__BB8_8;
	mov.u32 	%r16, %nctaid.x;
	mul.lo.s32 	%r3, %r1, %r16;
	cvta.to.global.u64 	%rd1, %rd10;
	cvta.to.global.u64 	%rd2, %rd12;
	cvta.to.global.u64 	%rd3, %rd9;
	cvta.to.global.u64 	%rd4, %rd11;
	cvta.to.global.u64 	%rd5, %rd8;
$L__BB8_2:
	mul.wide.s32 	%rd13, %r23, 4;
	add.s64 	%rd6, %rd1, %rd13;
	ld.global.u32 	%r25, [%rd6];
	ld.global.u32 	%r26, [%rd6+4];
	setp.ge.s32 	%p2, %r25, %r26;
	@%p2 bra 	$L__BB8_7;
	add.s64 	%rd7, %rd4, %rd13;
$L__BB8_4:
	cvt.s64.s32 	%rd15, %r25;
	add.s64 	%rd16, %rd2, %rd15;
	ld.global.u8 	%rs1, [%rd16];
	setp.eq.s16 	%p3, %rs1, 0;
	@%p3 bra 	$L__BB8_6;
	mul.wide.s32 	%rd17, %r25, 4;
	add.s64 	%rd18, %rd3, %rd17;
	ld.global.u32 	%r17, [%rd18];
	ld.global.u32 	%r18, [%rd7];
	add.s32 	%r19, %r17, %r18;
	add.s32 	%r20, %r19, 1;
	mul.wide.s32 	%rd19, %r20, 4;
	add.s64 	%rd20, %rd5, %rd19;
	ld.global.u32 	%r21, [%rd20];
	add.s32 	%r22, %r21, 1;
	st.global.u32 	[%rd20], %r22;
	ld.global.u32 	%r26, [%rd6+4];
$L__BB8_6:
	add.s32 	%r25, %r25, 1;
	setp.lt.s32 	%p4, %r25, %r26;
	@%p4 bra 	$L__BB8_4;
$L__BB8_7:
	add.s32 	%r23, %r23, %r3;
	setp.lt.s32 	%p5, %r23, %r13;
	@%p5 bra 	$L__BB8_2;
$L__BB8_8:
	ret;

}
	// .globl	_Z21updateCol_idx_weightsPiPfS_S_S0_S_S_S_iPb
.visible .entry _Z21updateCol_idx_weightsPiPfS_S_S0_S_S_S_iPb(
	.param .u64 .ptr .align 1 _Z21updateCol_idx_weightsPiPfS_S_S0_S_S_S_iPb_param_0,
	.param .u64 .ptr .align 1 _Z21updateCol_idx_weightsPiPfS_S_S0_S_S_S_iPb_param_1,
	.param .u64 .ptr .align 1 _Z21updateCol_idx_weightsPiPfS_S_S0_S_S_S_iPb_param_2,
	.param .u64 .ptr .align 1 _Z21updateCol_idx_weightsPiPfS_S_S0_S_S_S_iPb_param_3,
	.param .u64 .ptr .align 1 _Z21updateCol_idx_weightsPiPfS_S_S0_S_S_S_iPb_param_4,
	.param .u64 .ptr .align 1 _Z21updateCol_idx_weightsPiPfS_S_S0_S_S_S_iPb_param_5,
	.param .u64 .ptr .align 1 _Z21updateCol_idx_weightsPiPfS_S_S0_S_S_S_iPb_param_6,
	.param .u64 .ptr .align 1 _Z21updateCol_idx_weightsPiPfS_S_S0_S_S_S_iPb_param_7,
	.param .u32 _Z21updateCol_idx_weightsPiPfS_S_S0_S_S_S_iPb_param_8,
	.param .u64 .ptr .align 1 _Z21updateCol_idx_weightsPiPfS_S_S0_S_S_S_iPb_param_9
)
{
	.reg .pred 	%p<6>;
	.reg .b16 	%rs<2>;
	.reg .b32 	%r<29>;
	.reg .b32 	%f<2>;
	.reg .b64 	%rd<38>;

	ld.param.u64 	%rd12, [_Z21updateCol_idx_weightsPiPfS_S_S0_S_S_S_iPb_param_1];
	ld.param.u64 	%rd14, [_Z21updateCol_idx_weightsPiPfS_S_S0_S_S_S_iPb_param_3];
	ld.param.u64 	%rd15, [_Z21updateCol_idx_weightsPiPfS_S_S0_S_S_S_iPb_param_4];
	ld.param.u64 	%rd18, [_Z21updateCol_idx_weightsPiPfS_S_S0_S_S_S_iPb_param_7];
	ld.param.u32 	%r13, [_Z21updateCol_idx_weightsPiPfS_S_S0_S_S_S_iPb_param_8];
	ld.param.u64 	%rd19, [_Z21updateCol_idx_weightsPiPfS_S_S0_S_S_S_iPb_param_9];
	mov.u32 	%r14, %tid.x;
	mov.u32 	%r1, %ntid.x;
	mov.u32 	%r15, %ctaid.x;
	mad.lo.s32 	%r25, %r1, %r15, %r14;
	setp.ge.s32 	%p1, %r25, %r13;
	@%p1 bra 	$L__BB9_7;
	ld.param.u64 	%rd37, [_Z21updateCol_idx_weightsPiPfS_S_S0_S_S_S_iPb_param_6];
	ld.param.u64 	%rd36, [_Z21updateCol_idx_weightsPiPfS_S_S0_S_S_S_iPb_param_5];
	ld.param.u64 	%rd35, [_Z21updateCol_idx_weightsPiPfS_S_S0_S_S_S_iPb_param_2];
	ld.param.u64 	%rd34, [_Z21updateCol_idx_weightsPiPfS_S_S0_S_S_S_iPb_param_0];
	mov.u32 	%r16, %nctaid.x;
	mul.lo.s32 	%r3, %r1, %r16;
	cvta.to.global.u64 	%rd1, %rd37;
	cvta.to.global.u64 	%rd2, %rd19;
	cvta.to.global.u64 	%rd3, %rd36;
	cvta.to.global.u64 	%rd4, %rd18;
	cvta.to.global.u64 	%rd5, %rd34;
	cvta.to.global.u64 	%rd6, %rd14;
	cvta.to.global.u64 	%rd7, %rd35;
	cvta.to.global.u64 	%rd8, %rd15;
	cvta.to.global.u64 	%rd9, %rd12;
$L__BB9_2:
	mul.wide.s32 	%rd20, %r25, 4;
	add.s64 	%rd10, %rd1, %rd20;
	ld.global.u32 	%r27, [%rd10];
	ld.global.u32 	%r28, [%rd10+4];
	setp.ge.s32 	%p2, %r27, %r28;
	@%p2 bra 	$L__BB9_6;
$L__BB9_3:
	cvt.s64.s32 	%rd21, %r27;
	add.s64 	%rd22, %rd2, %rd21;
	ld.global.u8 	%rs1, [%rd22];
	setp.eq.s16 	%p3, %rs1, 0;
	@%p3 bra 	$L__BB9_5;
	mul.wide.s32 	%rd23, %r27, 4;
	add.s64 	%rd24, %rd3, %rd23;
	ld.global.u32 	%r17, [%rd24];
	mul.wide.s32 	%rd25, %r25, 4;
	add.s64 	%rd26, %rd4, %rd25;
	ld.global.u32 	%r18, [%rd26];
	add.s32 	%r19, %r18, %r17;
	mul.wide.s32 	%rd27, %r19, 4;
	add.s64 	%rd28, %rd5, %rd27;
	ld.global.u32 	%r20, [%rd28];
	add.s32 	%r21, %r20, 1;
	st.global.u32 	[%rd28], %r21;
	add.s64 	%rd29, %rd6, %rd23;
	ld.global.u32 	%r22, [%rd29];
	ld.global.u32 	%r23, [%rd26];
	add.s32 	%r24, %r23, %r22;
	mul.wide.s32 	%rd30, %r20, 4;
	add.s64 	%rd31, %rd7, %rd30;
	st.global.u32 	[%rd31], %r24;
	add.s64 	%rd32, %rd8, %rd23;
	ld.global.f32 	%f1, [%rd32];
	add.s64 	%rd33, %rd9, %rd30;
	st.global.f32 	[%rd33], %f1;
	ld.global.u32 	%r28, [%rd10+4];
$L__BB9_5:
	add.s32 	%r27, %r27, 1;
	setp.lt.s32 	%p4, %r27, %r28;
	@%p4 bra 	$L__BB9_3;
$L__BB9_6:
	add.s32 	%r25, %r25, %r3;
	setp.lt.s32 	%p5, %r25, %r13;
	@%p5 bra 	$L__BB9_2;
$L__BB9_7:
	ret;

}
	// .globl	_Z16update_colisionsPbPiPffiiiii
.visible .entry _Z16update_colisionsPbPiPffiiiii(
	.param .u64 .ptr .align 1 _Z16update_colisionsPbPiPffiiiii_param_0,
	.param .u64 .ptr .align 1 _Z16update_colisionsPbPiPffiiiii_param_1,
	.param .u64 .ptr .align 1 _Z16update_colisionsPbPiPffiiiii_param_2,
	.param .f32 _Z16update_colisionsPbPiPffiiiii_param_3,
	.param .u32 _Z16update_colisionsPbPiPffiiiii_param_4,
	.param .u32 _Z16update_colisionsPbPiPffiiiii_param_5,
	.param .u32 _Z16update_colisionsPbPiPffiiiii_param_6,
	.param .u32 _Z16update_colisionsPbPiPffiiiii_param_7,
	.param .u32 _Z16update_colisionsPbPiPffiiiii_param_8
)
{
	.reg .pred 	%p<19>;
	.reg .b16 	%rs<5>;
	.reg .b32 	%r<25>;
	.reg .b32 	%f<15>;
	.reg .b64 	%rd<23>;

	ld.param.u64 	%rd4, [_Z16update_colisionsPbPiPffiiiii_param_0];
	ld.param.u64 	%rd5, [_Z16update_colisionsPbPiPffiiiii_param_1];
	ld.param.u64 	%rd6, [_Z16update_colisionsPbPiPffiiiii_param_2];
	ld.param.f32 	%f3, [_Z16update_colisionsPbPiPffiiiii_param_3];
	ld.param.u32 	%r9, [_Z16update_colisionsPbPiPffiiiii_param_4];
	ld.param.u32 	%r10, [_Z16update_colisionsPbPiPffiiiii_param_5];
	ld.param.u32 	%r11, [_Z16update_colisionsPbPiPffiiiii_param_6];
	ld.param.u32 	%r12, [_Z16update_colisionsPbPiPffiiiii_param_7];
	ld.param.u32 	%r13, [_Z16update_colisionsPbPiPffiiiii_param_8];
	cvta.to.global.u64 	%rd1, %rd5;
	cvta.to.global.u64 	%rd2, %rd4;
	cvta.to.global.u64 	%rd3, %rd6;
	mov.u32 	%r14, %tid.x;
	mov.u32 	%r1, %ntid.x;
	mov.u32 	%r15, %ctaid.x;
	mad.lo.s32 	%r23, %r1, %r15, %r14;
	setp.ge.s32 	%p1, %r23, %r13;
	@%p1 bra 	$L__BB10_13;
	add.f32 	%f4, %f3, 0f41200000;
	sub.s32 	%r16, %r11, %r12;
	cvt.rn.f32.s32 	%f5, %r16;
	setp.ge.f32 	%p2, %f4, %f5;
	add.f32 	%f6, %f3, 0fC1200000;
	add.s32 	%r17, %r12, %r11;
	cvt.rn.f32.s32 	%f8, %r17;
	setp.le.f32 	%p3, %f6, %f8;
	and.pred  	%p4, %p2, %p3;
	sub.s32 	%r3, 600, %r10;
	mov.u32 	%r18, %nctaid.x;
	mul.lo.s32 	%r4, %r1, %r18;
	@%p4 bra 	$L__BB10_2;
	bra.uni 	$L__BB10_8;
$L__BB10_2:
	cvt.rn.f32.s32 	%f1, %r3;
	cvt.rn.f32.s32 	%f2, %r9;
$L__BB10_3:
	mul.wide.s32 	%rd15, %r23, 4;
	add.s64 	%rd16, %rd3, %rd15;
	ld.global.f32 	%f11, [%rd16];
	add.f32 	%f12, %f11, 0fC1200000;
	setp.gtu.f32 	%p10, %f12, %f2;
	add.f32 	%f13, %f11, 0f41200000;
	setp.ltu.f32 	%p11, %f13, %f1;
	setp.ltu.f32 	%p12, %f11, 0f44138000;
	and.pred  	%p13, %p11, %p12;
	and.pred  	%p14, %p13, %p10;
	setp.gtu.f32 	%p15, %f11, 0f41200000;
	and.pred  	%p16, %p14, %p15;
	@%p16 bra 	$L__BB10_5;
	cvt.s64.s32 	%rd17, %r23;
	add.s64 	%rd18, %rd2, %rd17;
	mov.b16 	%rs3, 1;
	st.global.u8 	[%rd18], %rs3;
	bra.uni 	$L__BB10_7;
$L__BB10_5:
	cvt.s64.s32 	%rd19, %r23;
	add.s64 	%rd20, %rd2, %rd19;
	ld.global.u8 	%rs4, [%rd20];
	setp.ne.s16 	%p17, %rs4, 0;
	@%p17 bra 	$L__BB10_7;
	add.s64 	%rd22, %rd1, %rd15;
	ld.global.u32 	%r21, [%rd22];
	add.s32 	%r22, %r21, 1;
	st.global.u32 	[%rd22], %r22;
$L__BB10_7:
	add.s32 	%r23, %r23, %r4;
	setp.lt.s32 	%p18, %r23, %r13;
	@%p18 bra 	$L__BB10_3;
	bra.uni 	$L__BB10_13;
$L__BB10_8:
	mul.wide.s32 	%rd7, %r23, 4;
	add.s64 	%rd8, %rd3, %rd7;
	ld.global.f32 	%f10, [%rd8];
	setp.ltu.f32 	%p5, %f10, 0f44138000;
	setp.gtu.f32 	%p6, %f10, 0f41200000;
	and.pred  	%p7, %p5, %p6;
	@%p7 bra 	$L__BB10_10;
	cvt.s64.s32 	%rd9, %r23;
	add.s64 	%rd10, %rd2, %rd9;
	mov.b16 	%rs1, 1;
	st.global.u8 	[%rd10], %rs1;
	bra.uni 	$L__BB10_12;
$L__BB10_10:
	cvt.s64.s32 	%rd11, %r23;
	add.s64 	%rd12, %rd2, %rd11;
	ld.global.u8 	%rs2, [%rd12];
	setp.ne.s16 	%p8, %rs2, 0;
	@%p8 bra 	$L__BB10_12;
	add.s64 	%rd14, %rd1, %rd7;
	ld.global.u32 	%r19, [%rd14];
	add.s32 	%r20, %r19, 1;
	st.global.u32 	[%rd14], %r20;
$L__BB10_12:
	add.s32 	%r23, %r23, %r4;
	setp.lt.s32 	%p9, %r23, %r13;
	@%p9 bra 	$L__BB10_8;
$L__BB10_13:
	ret;

}
	// .globl	_Z11update_stepPfS_S_Pii
.visible .entry _Z11update_stepPfS_S_Pii(
	.param .u64 .ptr .align 1 _Z11update_stepPfS_S_Pii_param_0,
	.param .u64 .ptr .align 1 _Z11update_stepPfS_S_Pii_param_1,
	.param .u64 .ptr .align 1 _Z11update_stepPfS_S_Pii_param_2,
	.param .u64 .ptr .align 1 _Z11update_stepPfS_S_Pii_param_3,
	.param .u32 _Z11update_stepPfS_S_Pii_param_4
)
{
	.reg .pred 	%p<4>;
	.reg .b32 	%r<13>;
	.reg .b32 	%f<9>;
	.reg .b64 	%rd<16>;

	ld.param.u64 	%rd6, [_Z11update_stepPfS_S_Pii_param_0];
	ld.param.u64 	%rd7, [_Z11update_stepPfS_S_Pii_param_1];
	ld.param.u64 	%rd8, [_Z11update_stepPfS_S_Pii_param_2];
	ld.param.u64 	%rd9, [_Z11update_stepPfS_S_Pii_param_3];
	ld.param.u32 	%r6, [_Z11update_stepPfS_S_Pii_param_4];
	mov.u32 	%r7, %tid.x;
	mov.u32 	%r1, %ntid.x;
	mov.u32 	%r8, %ctaid.x;
	mad.lo.s32 	%r12, %r1, %r8, %r7;
	setp.ge.s32 	%p1, %r12, %r6;
	@%p1 bra 	$L__BB11_5;
	mov.u32 	%r9, %nctaid.x;
	mul.lo.s32 	%r3, %r1, %r9;
	cvta.to.global.u64 	%rd1, %rd6;
	cvta.to.global.u64 	%rd2, %rd9;
	cvta.to.global.u64 	%rd3, %rd8;
	cvta.to.global.u64 	%rd4, %rd7;
$L__BB11_2:
	mul.wide.s32 	%rd10, %r12, 4;
	add.s64 	%rd5, %rd1, %rd10;
	ld.global.f32 	%f3, [%rd5];
	add.f32 	%f8, %f3, 0f3DCCCCCD;
	st.global.f32 	[%rd5], %f8;
	add.s64 	%rd11, %rd2, %rd10;
	ld.global.u32 	%r10, [%rd11];
	mul.wide.s32 	%rd12, %r10, 4;
	add.s64 	%rd13, %rd3, %rd12;
	ld.global.f32 	%f4, [%rd13];
	setp.leu.f32 	%p2, %f4, 0f3F000000;
	@%p2 bra 	$L__BB11_4;
	mov.b32 	%r11, -1065353216;
	st.global.u32 	[%rd5], %r11;
	mov.f32 	%f8, 0fC0800000;
$L__BB11_4:
	add.s64 	%rd15, %rd4, %rd10;
	ld.global.f32 	%f6, [%rd15];
	add.f32 	%f7, %f8, %f6;
	st.global.f32 	[%rd15], %f7;
	add.s32 	%r12, %r12, %r3;
	setp.lt.s32 	%p3, %r12, %r6;
	@%p3 bra 	$L__BB11_2;
$L__BB11_5:
	ret;

}
	// .globl	_Z22update_instance_inputsPiPfiiifS0_i
.visible .entry _Z22update_instance_inputsPiPfiiifS0_i(
	.param .u64 .ptr .align 1 _Z22update_instance_inputsPiPfiiifS0_i_param_0,
	.param .u64 .ptr .align 1 _Z22update_instance_inputsPiPfiiifS0_i_param_1,
	.param .u32 _Z22update_instance_inputsPiPfiiifS0_i_param_2,
	.param .u32 _Z22update_instance_inputsPiPfiiifS0_i_param_3,
	.param .u32 _Z22update_instance_inputsPiPfiiifS0_i_param_4,
	.param .f32 _Z22update_instance_inputsPiPfiiifS0_i_param_5,
	.param .u64 .ptr .align 1 _Z22update_instance_inputsPiPfiiifS0_i_param_6,
	.param .u32 _Z22update_instance_inputsPiPfiiifS0_i_param_7
)
{
	.reg .pred 	%p<3>;
	.reg .b32 	%r<17>;
	.reg .b32 	%f<12>;
	.reg .b64 	%rd<16>;

	ld.param.u64 	%rd4, [_Z22update_instance_inputsPiPfiiifS0_i_param_0];
	ld.param.u64 	%rd5, [_Z22update_instance_inputsPiPfiiifS0_i_param_1];
	ld.param.u32 	%r6, [_Z22update_instance_inputsPiPfiiifS0_i_param_2];
	ld.param.u32 	%r7, [_Z22update_instance_inputsPiPfiiifS0_i_param_3];
	ld.param.u32 	%r8, [_Z22update_instance_inputsPiPfiiifS0_i_param_4];
	ld.param.f32 	%f4, [_Z22update_instance_inputsPiPfiiifS0_i_param_5];
	ld.param.u64 	%rd6, [_Z22update_instance_inputsPiPfiiifS0_i_param_6];
	ld.param.u32 	%r9, [_Z22update_instance_inputsPiPfiiifS0_i_param_7];
	mov.u32 	%r10, %tid.x;
	mov.u32 	%r1, %ntid.x;
	mov.u32 	%r11, %ctaid.x;
	mad.lo.s32 	%r16, %r1, %r11, %r10;
	setp.ge.s32 	%p1, %r16, %r9;
	@%p1 bra 	$L__BB12_3;
	cvta.to.global.u64 	%rd1, %rd5;
	cvt.rn.f32.s32 	%f5, %r8;
	sub.f32 	%f6, %f5, %f4;
	div.rn.f32 	%f1, %f6, 0f43C80000;
	cvt.rn.f32.s32 	%f2, %r7;
	cvt.rn.f32.s32 	%f3, %r6;
	mov.u32 	%r12, %nctaid.x;
	mul.lo.s32 	%r3, %r1, %r12;
	cvta.to.global.u64 	%rd2, %rd6;
	cvta.to.global.u64 	%rd3, %rd4;
$L__BB12_2:
	mul.wide.s32 	%rd7, %r16, 4;
	add.s64 	%rd8, %rd2, %rd7;
	ld.global.f32 	%f7, [%rd8];
	sub.f32 	%f8, %f2, %f7;
	div.rn.f32 	%f9, %f8, 0f44160000;
	sub.f32 	%f10, %f7, %f3;
	div.rn.f32 	%f11, %f10, 0f44160000;
	add.s64 	%rd9, %rd3, %rd7;
	ld.global.u32 	%r13, [%rd9];
	mul.wide.s32 	%rd10, %r13, 4;
	add.s64 	%rd11, %rd1, %rd10;
	st.global.f32 	[%rd11+4], %f1;
	ld.global.u32 	%r14, [%rd9];
	mul.wide.s32 	%rd12, %r14, 4;
	add.s64 	%rd13, %rd1, %rd12;
	st.global.f32 	[%rd13+8], %f9;
	ld.global.u32 	%r15, [%rd9];
	mul.wide.s32 	%rd14, %r15, 4;
	add.s64 	%rd15, %rd1, %rd14;
	st.global.f32 	[%rd15+12], %f11;
	add.s32 	%r16, %r16, %r3;
	setp.lt.s32 	%p2, %r16, %r9;
	@%p2 bra 	$L__BB12_2;
$L__BB12_3:
	ret;

}
	// .globl	_Z10initializePffi
.visible .entry _Z10initializePffi(
	.param .u64 .ptr .align 1 _Z10initializePffi_param_0,
	.param .f32 _Z10initializePffi_param_1,
	.param .u32 _Z10initializePffi_param_2
)
{
	.reg .pred 	%p<2>;
	.reg .b32 	%r<6>;
	.reg .b32 	%f<2>;
	.reg .b64 	%rd<5>;

	ld.param.u64 	%rd1, [_Z10initializePffi_param_0];
	ld.param.f32 	%f1, [_Z10initializePffi_param_1];
	ld.param.u32 	%r2, [_Z10initializePffi_param_2];
	mov.u32 	%r3, %ctaid.x;
	mov.u32 	%r4, %ntid.x;
	mov.u32 	%r5, %tid.x;
	mad.lo.s32 	%r1, %r3, %r4, %r5;
	setp.ge.s32 	%p1, %r1, %r2;
	@%p1 bra 	$L__BB13_2;
	cvta.to.global.u64 	%rd2, %rd1;
	mul.wide.s32 	%rd3, %r1, 4;
	add.s64 	%rd4, %rd2, %rd3;
	st.global.f32 	[%rd4], %f1;
$L__BB13_2:
	ret;

}
	// .globl	_Z11scanKernelXPiS_S_i
.visible .entry _Z11scanKernelXPiS_S_i(
	.param .u64 .ptr .align 1 _Z11scanKernelXPiS_S_i_param_0,
	.param .u64 .ptr .align 1 _Z11scanKernelXPiS_S_i_param_1,
	.param .u64 .ptr .align 1 _Z11scanKernelXPiS_S_i_param_2,
	.param .u32 _Z11scanKernelXPiS_S_i_param_3
)
{
	.reg .pred 	%p<12>;
	.reg .b32 	%r<32>;
	.reg .b64 	%rd<13>;
	// demoted variable
	.shared .align 4 .b8 _ZZ11scanKernelXPiS_S_iE2in[2048];
	ld.param.u64 	%rd1, [_Z11scanKernelXPiS_S_i_param_0];
	ld.param.u64 	%rd2, [_Z11scanKernelXPiS_S_i_param_1];
	ld.param.u64 	%rd3, [_Z11scanKernelXPiS_S_i_param_2];
	ld.param.u32 	%r13, [_Z11scanKernelXPiS_S_i_param_3];
	mov.u32 	%r1, %tid.x;
	mov.u32 	%r2, %ntid.x;
	mov.u32 	%r3, %ctaid.x;
	mul.lo.s32 	%r4, %r2, %r3;
	add.s32 	%r5, %r4, %r1;
	setp.ge.u32 	%p1, %r5, %r13;
	shl.b32 	%r14, %r1, 2;
	mov.u32 	%r15, _ZZ11scanKernelXPiS_S_iE2in;
	add.s32 	%r6, %r15, %r14;
	@%p1 bra 	$L__BB14_2;
	cvta.to.global.u64 	%rd4, %rd3;
	mul.wide.u32 	%rd5, %r5, 4;
	add.s64 	%rd6, %rd4, %rd5;
	ld.global.u32 	%r17, [%rd6];
	st.shared.u32 	[%r6], %r17;
	bra.uni 	$L__BB14_3;
$L__BB14_2:
	mov.b32 	%r16, 0;
	st.shared.u32 	[%r6], %r16;
$L__BB14_3:
	bar.sync 	0;
	add.s32 	%r18, %r4, 1;
	setp.ge.u32 	%p2, %r18, %r13;
	setp.lt.u32 	%p3, %r2, 2;
	or.pred  	%p4, %p2, %p3;
	@%p4 bra 	$L__BB14_10;
	mov.b32 	%r31, 0;
	mov.b32 	%r29, 1;
$L__BB14_5:
	setp.lt.u32 	%p5, %r1, %r29;
	@%p5 bra 	$L__BB14_7;
	ld.shared.u32 	%r21, [%r6];
	sub.s32 	%r22, %r1, %r29;
	shl.b32 	%r23, %r22, 2;
	add.s32 	%r25, %r15, %r23;
	ld.shared.u32 	%r26, [%r25];
	add.s32 	%r31, %r26, %r21;
$L__BB14_7:
	setp.lt.u32 	%p6, %r1, %r29;
	bar.sync 	0;
	@%p6 bra 	$L__BB14_9;
	st.shared.u32 	[%r6], %r31;
$L__BB14_9:
	bar.sync 	0;
	shl.b32 	%r29, %r29, 1;
	add.s32 	%r27, %r29, %r4;
	setp.lt.u32 	%p7, %r27, %r13;
	setp.lt.u32 	%p8, %r29, %r2;
	and.pred  	%p9, %p7, %p8;
	@%p9 bra 	$L__BB14_5;
$L__BB14_10:
	setp.ge.u32 	%p10, %r5, %r13;
	@%p10 bra 	$L__BB14_13;
	ld.shared.u32 	%r12, [%r6];
	cvta.to.global.u64 	%rd7, %rd1;
	mul.wide.u32 	%rd8, %r5, 4;
	add.s64 	%rd9, %rd7, %rd8;
	st.global.u32 	[%rd9], %r12;
	add.s32 	%r28, %r2, -1;
	setp.ne.s32 	%p11, %r1, %r28;
	@%p11 bra 	$L__BB14_13;
	cvta.to.global.u64 	%rd10, %rd2;
	mul.wide.u32 	%rd11, %r3, 4;
	add.s64 	%rd12, %rd10, %rd11;
	st.global.u32 	[%rd12], %r12;
$L__BB14_13:
	ret;

}
	// .globl	_Z11scanKernelSPii
.visible .entry _Z11scanKernelSPii(
	.param .u64 .ptr .align 1 _Z11scanKernelSPii_param_0,
	.param .u32 _Z11scanKernelSPii_param_1
)
{
	.reg .pred 	%p<7>;
	.reg .b32 	%r<28>;
	.reg .b64 	%rd<7>;
	// demoted variable
	.shared .align 4 .b8 _ZZ11scanKernelSPiiE2in[2048];
	ld.param.u64 	%rd2, [_Z11scanKernelSPii_param_0];
	ld.param.u32 	%r9, [_Z11scanKernelSPii_param_1];
	cvta.to.global.u64 	%rd1, %rd2;
	mov.u32 	%r1, %tid.x;
	mov.u32 	%r10, %ntid.x;
	mov.u32 	%r11, %ctaid.x;
	mad.lo.s32 	%r2, %r10, %r11, %r1;
	setp.ge.u32 	%p1, %r2, %r9;
	shl.b32 	%r12, %r1, 2;
	mov.u32 	%r13, _ZZ11scanKernelSPiiE2in;
	add.s32 	%r3, %r13, %r12;
	@%p1 bra 	$L__BB15_2;
	mul.wide.u32 	%rd3, %r2, 4;
	add.s64 	%rd4, %rd1, %rd3;
	ld.global.u32 	%r15, [%rd4];
	st.shared.u32 	[%r3], %r15;
	bra.uni 	$L__BB15_3;
$L__BB15_2:
	mov.b32 	%r14, 0;
	st.shared.u32 	[%r3], %r14;
$L__BB15_3:
	bar.sync 	0;
	setp.lt.s32 	%p2, %r9, 2;
	@%p2 bra 	$L__BB15_10;
	mov.b32 	%r27, 0;
	mov.b32 	%r25, 1;
$L__BB15_5:
	setp.lt.u32 	%p3, %r1, %r25;
	@%p3 bra 	$L__BB15_7;
	ld.shared.u32 	%r18, [%r3];
	sub.s32 	%r19, %r1, %r25;
	shl.b32 	%r20, %r19, 2;
	add.s32 	%r22, %r13, %r20;
	ld.shared.u32 	%r23, [%r22];
	add.s32 	%r27, %r23, %r18;
$L__BB15_7:
	setp.lt.u32 	%p4, %r1, %r25;
	bar.sync 	0;
	@%p4 bra 	$L__BB15_9;
	st.shared.u32 	[%r3], %r27;
$L__BB15_9:
	bar.sync 	0;
	shl.b32 	%r25, %r25, 1;
	setp.lt.s32 	%p5, %r25, %r9;
	@%p5 bra 	$L__BB15_5;
$L__BB15_10:
	setp.ge.u32 	%p6, %r1, %r9;
	@%p6 bra 	$L__BB15_12;
	ld.shared.u32 	%r24, [%r3];
	mul.wide.u32 	%rd5, %r1, 4;
	add.s64 	%rd6, %rd1, %rd5;
	st.global.u32 	[%rd6], %r24;
$L__BB15_12:
	ret;

}
	// .globl	_Z13updateYKernelPiS_i
.visible .entry _Z13updateYKernelPiS_i(
	.param .u64 .ptr .align 1 _Z13updateYKernelPiS_i_param_0,
	.param .u64 .ptr .align 1 _Z13updateYKernelPiS_i_param_1,
	.param .u32 _Z13updateYKernelPiS_i_param_2
)
{
	.reg .pred 	%p<3>;
	.reg .b32 	%r<10>;
	.reg .b64 	%rd<9>;

	ld.param.u64 	%rd1, [_Z13updateYKernelPiS_i_param_0];
	ld.param.u64 	%rd2, [_Z13updateYKernelPiS_i_param_1];
	ld.param.u32 	%r3, [_Z13updateYKernelPiS_i_param_2];
	mov.u32 	%r1, %ctaid.x;
	setp.eq.s32 	%p1, %r1, 0;
	@%p1 bra 	$L__BB16_3;
	mov.u32 	%r4, %tid.x;
	mov.u32 	%r5, %ntid.x;
	mad.lo.s32 	%r2, %r5, %r1, %r4;
	setp.ge.u32 	%p2, %r2, %r3;
	@%p2 bra 	$L__BB16_3;
	add.s32 	%r6, %r1, -1;
	cvta.to.global.u64 	%rd3, %rd2;
	mul.wide.u32 	%rd4, %r6, 4;
	add.s64 	%rd5, %rd3, %rd4;
	ld.global.u32 	%r7, [%rd5];
	cvta.to.global.u64 	%rd6, %rd1;
	mul.wide.u32 	%rd7, %r2, 4;
	add.s64 	%rd8, %rd6, %rd7;
	ld.global.u32 	%r8, [%rd8];
	add.s32 	%r9, %r8, %r7;
	st.global.u32 	[%rd8], %r9;
$L__BB16_3:
	ret;

}
	// .globl	_Z15countOffspringsPiS_iS_S_iS_i
.visible .entry _Z15countOffspringsPiS_iS_S_iS_i(
	.param .u64 .ptr .align 1 _Z15countOffspringsPiS_iS_S_iS_i_param_0,
	.param .u64 .ptr .align 1 _Z15countOffspringsPiS_iS_S_iS_i_param_1,
	.param .u32 _Z15countOffspringsPiS_iS_S_iS_i_param_2,
	.param .u64 .ptr .align 1 _Z15countOffspringsPiS_iS_S_iS_i_param_3,
	.param .u64 .ptr .align 1 _Z15countOffspringsPiS_iS_S_iS_i_param_4,
	.param .u32 _Z15countOffspringsPiS_iS_S_iS_i_param_5,
	.param .u64 .ptr .align 1 _Z15countOffspringsPiS_iS_S_iS_i_param_6,
	.param .u32 _Z15countOffspringsPiS_iS_S_iS_i_param_7
)
{
	.reg .pred 	%p<11>;
	.reg .b32 	%r<52>;
	.reg .b64 	%rd<24>;

	ld.param.u64 	%rd6, [_Z15countOffspringsPiS_iS_S_iS_i_param_0];
	ld.param.u64 	%rd7, [_Z15countOffspringsPiS_iS_S_iS_i_param_1];
	ld.param.u32 	%r25, [_Z15countOffspringsPiS_iS_S_iS_i_param_2];
	ld.param.u64 	%rd8, [_Z15countOffspringsPiS_iS_S_iS_i_param_3];
	ld.param.u64 	%rd9, [_Z15countOffspringsPiS_iS_S_iS_i_param_4];
	ld.param.u64 	%rd10, [_Z15countOffspringsPiS_iS_S_iS_i_param_6];
	ld.param.u32 	%r26, [_Z15countOffspringsPiS_iS_S_iS_i_param_7];
	mov.u32 	%r27, %tid.x;
	mov.u32 	%r1, %ntid.x;
	mov.u32 	%r28, %ctaid.x;
	mad.lo.s32 	%r43, %r1, %r28, %r27;
	setp.ge.s32 	%p1, %r43, %r25;
	@%p1 bra 	$L__BB17_10;
	cvta.to.global.u64 	%rd1, %rd8;
	cvta.to.global.u64 	%rd2, %rd9;
	mov.u32 	%r29, %nctaid.x;
	mul.lo.s32 	%r3, %r1, %r29;
	cvta.to.global.u64 	%rd3, %rd6;
	cvta.to.global.u64 	%rd4, %rd7;
	cvta.to.global.u64 	%rd5, %rd10;
$L__BB17_2:
	mul.wide.s32 	%rd11, %r43, 4;
	add.s64 	%rd12, %rd3, %rd11;
	ld.global.u32 	%r31, [%rd12];
	add.s64 	%rd13, %rd4, %rd11;
	ld.global.u32 	%r32, [%rd13];
	mul.wide.s32 	%rd14, %r31, 4;
	add.s64 	%rd15, %rd2, %rd14;
	ld.global.u32 	%r49, [%rd15];
	mul.wide.s32 	%rd16, %r32, 4;
	add.s64 	%rd17, %rd2, %rd16;
	ld.global.u32 	%r50, [%rd17];
	ld.global.u32 	%r7, [%rd15+4];
	setp.eq.s32 	%p2, %r49, %r7;
	ld.global.u32 	%r8, [%rd17+4];
	mov.b32 	%r51, 0;
	@%p2 bra 	$L__BB17_9;
	mov.b32 	%r51, 0;
	mov.u32 	%r45, %r50;
	mov.u32 	%r46, %r49;
$L__BB17_4:
	setp.eq.s32 	%p3, %r45, %r8;
	mov.u32 	%r49, %r46;
	mov.u32 	%r50, %r8;
	@%p3 bra 	$L__BB17_9;
	mul.wide.s32 	%rd18, %r46, 4;
	add.s64 	%rd19, %rd1, %rd18;
	ld.global.u32 	%r12, [%rd19];
	mul.wide.s32 	%rd20, %r45, 4;
	add.s64 	%rd21, %rd1, %rd20;
	ld.global.u32 	%r13, [%rd21];
	setp.ne.s32 	%p4, %r12, %r13;
	@%p4 bra 	$L__BB17_7;
	add.s32 	%r46, %r46, 1;
	add.s32 	%r45, %r45, 1;
	bra.uni 	$L__BB17_8;
$L__BB17_7:
	setp.ge.s32 	%p5, %r12, %r13;
	setp.lt.s32 	%p6, %r12, %r13;
	selp.u32 	%r34, 1, 0, %p6;
	add.s32 	%r46, %r46, %r34;
	selp.u32 	%r35, 1, 0, %p5;
	add.s32 	%r45, %r45, %r35;
$L__BB17_8:
	add.s32 	%r51, %r51, 1;
	setp.ne.s32 	%p7, %r46, %r7;
	mov.u32 	%r49, %r7;
	mov.u32 	%r50, %r45;
	@%p7 bra 	$L__BB17_4;
$L__BB17_9:
	setp.eq.s32 	%p8, %r49, %r7;
	add.s32 	%r36, %r51, %r7;
	sub.s32 	%r37, %r36, %r49;
	selp.b32 	%r38, %r51, %r37, %p8;
	setp.eq.s32 	%p9, %r50, %r8;
	add.s32 	%r39, %r38, %r8;
	sub.s32 	%r40, %r39, %r50;
	selp.b32 	%r41, %r38, %r40, %p9;
	add.s32 	%r42, %r43, %r26;
	mul.wide.s32 	%rd22, %r42, 4;
	add.s64 	%rd23, %rd5, %rd22;
	st.global.u32 	[%rd23], %r41;
	add.s32 	%r43, %r43, %r3;
	setp.lt.s32 	%p10, %r43, %r25;
	@%p10 bra 	$L__BB17_2;
$L__BB17_10:
	ret;

}
	// .globl	_Z20countOffspringsNodesPiS_iS_S_iS_i
.visible .entry _Z20countOffspringsNodesPiS_iS_S_iS_i(
	.param .u64 .ptr .align 1 _Z20countOffspringsNodesPiS_iS_S_iS_i_param_0,
	.param .u64 .ptr .align 1 _Z20countOffspringsNodesPiS_iS_S_iS_i_param_1,
	.param .u32 _Z20countOffspringsNodesPiS_iS_S_iS_i_param_2,
	.param .u64 .ptr .align 1 _Z20countOffspringsNodesPiS_iS_S_iS_i_param_3,
	.param .u64 .ptr .align 1 _Z20countOffspringsNodesPiS_iS_S_iS_i_param_4,
	.param .u32 _Z20countOffspringsNodesPiS_iS_S_iS_i_param_5,
	.param .u64 .ptr .align 1 _Z20countOffspringsNodesPiS_iS_S_iS_i_param_6,
	.param .u32 _Z20countOffspringsNodesPiS_iS_S_iS_i_param_7
)
{
	.reg .pred 	%p<11>;
	.reg .b32 	%r<52>;
	.reg .b64 	%rd<24>;

	ld.param.u64 	%rd6, [_Z20countOffspringsNodesPiS_iS_S_iS_i_param_0];
	ld.param.u64 	%rd7, [_Z20countOffspringsNodesPiS_iS_S_iS_i_param_1];
	ld.param.u32 	%r25, [_Z20countOffspringsNodesPiS_iS_S_iS_i_param_2];
	ld.param.u64 	%rd8, [_Z20countOffspringsNodesPiS_iS_S_iS_i_param_3];
	ld.param.u64 	%rd9, [_Z20countOffspringsNodesPiS_iS_S_iS_i_param_4];
	ld.param.u64 	%rd10, [_Z20countOffspringsNodesPiS_iS_S_iS_i_param_6];
	ld.param.u32 	%r26, [_Z20countOffspringsNodesPiS_iS_S_iS_i_param_7];
	mov.u32 	%r27, %tid.x;
	mov.u32 	%r1, %ntid.x;
	mov.u32 	%r28, %ctaid.x;
	mad.lo.s32 	%r43, %r1, %r28, %r27;
	setp.ge.s32 	%p1, %r43, %r25;
	@%p1 bra 	$L__BB18_10;
	cvta.to.global.u64 	%rd1, %rd8;
	cvta.to.global.u64 	%rd2, %rd9;
	mov.u32 	%r29, %nctaid.x;
	mul.lo.s32 	%r3, %r1, %r29;
	cvta.to.global.u64 	%rd3, %rd6;
	cvta.to.global.u64 	%rd4, %rd7;
	cvta.to.global.u64 	%rd5, %rd10;
$L__BB18_2:
	mul.wide.s32 	%rd11, %r43, 4;
	add.s64 	%rd12, %rd3, %rd11;
	ld.global.u32 	%r31, [%rd12];
	add.s64 	%rd13, %rd4, %rd11;
	ld.global.u32 	%r32, [%rd13];
	mul.wide.s32 	%rd14, %r31, 4;
	add.s64 	%rd15, %rd2, %rd14;
	ld.global.u32 	%r49, [%rd15];
	mul.wide.s32 	%rd16, %r32, 4;
	add.s64 	%rd17, %rd2, %rd16;
	ld.global.u32 	%r50, [%rd17];
	ld.global.u32 	%r7, [%rd15+4];
	setp.eq.s32 	%p2, %r49, %r7;
	ld.global.u32 	%r8, [%rd17+4];
	mov.b32 	%r51, 0;
	@%p2 bra 	$L__BB18_9;
	mov.b32 	%r51, 0;
	mov.u32 	%r45, %r50;
	mov.u32 	%r46, %r49;
$L__BB18_4:
	setp.eq.s32 	%p3, %r45, %r8;
	mov.u32 	%r49, %r46;
	mov.u32 	%r50, %r8;
	@%p3 bra 	$L__BB18_9;
	mul.wide.s32 	%rd18, %r46, 4;
	add.s64 	%rd19, %rd1, %rd18;
	ld.global.u32 	%r12, [%rd19];
	mul.wide.s32 	%rd20, %r45, 4;
	add.s64 	%rd21, %rd1, %rd20;
	ld.global.u32 	%r13, [%rd21];
	setp.ne.s32 	%p4, %r12, %r13;
	@%p4 bra 	$L__BB18_7;
	add.s32 	%r46, %r46, 1;
	add.s32 	%r45, %r45, 1;
	bra.uni 	$L__BB18_8;
$L__BB18_7:
	setp.ge.s32 	%p5, %r12, %r13;
	setp.lt.s32 	%p6, %r12, %r13;
	selp.u32 	%r34, 1, 0, %p6;
	add.s32 	%r46, %r46, %r34;
	selp.u32 	%r35, 1, 0, %p5;
	add.s32 	%r45, %r45, %r35;
$L__BB18_8:
	add.s32 	%r51, %r51, 1;
	setp.ne.s32 	%p7, %r46, %r7;
	mov.u32 	%r49, %r7;
	mov.u32 	%r50, %r45;
	@%p7 bra 	$L__BB18_4;
$L__BB18_9:
	setp.eq.s32 	%p8, %r49, %r7;
	add.s32 	%r36, %r51, %r7;
	sub.s32 	%r37, %r36, %r49;
	selp.b32 	%r38, %r51, %r37, %p8;
	setp.eq.s32 	%p9, %r50, %r8;
	add.s32 	%r39, %r38, %r8;
	sub.s32 	%r40, %r39, %r50;
	selp.b32 	%r41, %r38, %r40, %p9;
	add.s32 	%r42, %r43, %r26;
	mul.wide.s32 	%rd22, %r42, 4;
	add.s64 	%rd23, %rd5, %rd22;
	st.global.u32 	[%rd23], %r41;
	add.s32 	%r43, %r43, %r3;
	setp.lt.s32 	%p10, %r43, %r25;
	@%p10 bra 	$L__BB18_2;
$L__BB18_10:
	ret;

}
	// .globl	_Z14countSurvivorsPiS_S_S_iS_
.visible .entry _Z14countSurvivorsPiS_S_S_iS_(
	.param .u64 .ptr .align 1 _Z14countSurvivorsPiS_S_S_iS__param_0,
	.param .u64 .ptr .align 1 _Z14countSurvivorsPiS_S_S_iS__param_1,
	.param .u64 .ptr .align 1 _Z14countSurvivorsPiS_S_S_iS__param_2,
	.param .u64 .ptr .align 1 _Z14countSurvivorsPiS_S_S_iS__param_3,
	.param .u32 _Z14countSurvivorsPiS_S_S_iS__param_4,
	.param .u64 .ptr .align 1 _Z14countSurvivorsPiS_S_S_iS__param_5
)
{
	.reg .pred 	%p<3>;
	.reg .b32 	%r<18>;
	.reg .b64 	%rd<18>;

	ld.param.u64 	%rd6, [_Z14countSurvivorsPiS_S_S_iS__param_0];
	ld.param.u64 	%rd7, [_Z14countSurvivorsPiS_S_S_iS__param_1];
	ld.param.u64 	%rd8, [_Z14countSurvivorsPiS_S_S_iS__param_2];
	ld.param.u64 	%rd9, [_Z14countSurvivorsPiS_S_S_iS__param_3];
	ld.param.u32 	%r6, [_Z14countSurvivorsPiS_S_S_iS__param_4];
	ld.param.u64 	%rd10, [_Z14countSurvivorsPiS_S_S_iS__param_5];
	mov.u32 	%r7, %tid.x;
	mov.u32 	%r1, %ntid.x;
	mov.u32 	%r8, %ctaid.x;
	mad.lo.s32 	%r17, %r1, %r8, %r7;
	setp.ge.s32 	%p1, %r17, %r6;
	@%p1 bra 	$L__BB19_3;
	mov.u32 	%r9, %nctaid.x;
	mul.lo.s32 	%r3, %r1, %r9;
	cvta.to.global.u64 	%rd1, %rd10;
	cvta.to.global.u64 	%rd2, %rd7;
	cvta.to.global.u64 	%rd3, %rd9;
	cvta.to.global.u64 	%rd4, %rd6;
	cvta.to.global.u64 	%rd5, %rd8;
$L__BB19_2:
	mul.wide.s32 	%rd11, %r17, 4;
	add.s64 	%rd12, %rd1, %rd11;
	ld.global.u32 	%r10, [%rd12];
	mul.wide.s32 	%rd13, %r10, 4;
	add.s64 	%rd14, %rd2, %rd13;
	ld.global.u32 	%r11, [%rd14+4];
	ld.global.u32 	%r12, [%rd14];
	sub.s32 	%r13, %r11, %r12;
	add.s64 	%rd15, %rd3, %rd11;
	st.global.u32 	[%rd15+4], %r13;
	add.s64 	%rd16, %rd4, %rd13;
	ld.global.u32 	%r14, [%rd16+4];
	ld.global.u32 	%r15, [%rd16];
	sub.s32 	%r16, %r14, %r15;
	add.s64 	%rd17, %rd5, %rd11;
	st.global.u32 	[%rd17+4], %r16;
	add.s32 	%r17, %r17, %r3;
	setp.lt.s32 	%p2, %r17, %r6;
	@%p2 bra 	$L__BB19_2;
$L__BB19_3:
	ret;

}
	// .globl	_Z13copySurvivorsPiS_S_S_S_iS_S_PfPbS_S_S_S_S0_S1_S_S_
.visible .entry _Z13copySurvivorsPiS_S_S_S_iS_S_PfPbS_S_S_S_S0_S1_S_S_(
	.param .u64 .ptr .align 1 _Z13copySurvivorsPiS_S_S_S_iS_S_PfPbS_S_S_S_S0_S1_S_S__param_0,
	.param .u64 .ptr .align 1 _Z13copySurvivorsPiS_S_S_S_iS_S_PfPbS_S_S_S_S0_S1_S_S__param_1,
	.param .u64 .ptr .align 1 _Z13copySurvivorsPiS_S_S_S_iS_S_PfPbS_S_S_S_S0_S1_S_S__param_2,
	.param .u64 .ptr .align 1 _Z13copySurvivorsPiS_S_S_S_iS_S_PfPbS_S_S_S_S0_S1_S_S__param_3,
	.param .u64 .ptr .align 1 _Z13copySurvivorsPiS_S_S_S_iS_S_PfPbS_S_S_S_S0_S1_S_S__param_4,
	.param .u32 _Z13copySurvivorsPiS_S_S_S_iS_S_PfPbS_S_S_S_S0_S1_S_S__param_5,
	.param .u64 .ptr .align 1 _Z13copySurvivorsPiS_S_S_S_iS_S_PfPbS_S_S_S_S0_S1_S_S__param_6,
	.param .u64 .ptr .align 1 _Z13copySurvivorsPiS_S_S_S_iS_S_PfPbS_S_S_S_S0_S1_S_S__param_7,
	.param .u64 .ptr .align 1 _Z13copySurvivorsPiS_S_S_S_iS_S_PfPbS_S_S_S_S0_S1_S_S__param_8,
	.param .u64 .ptr .align 1 _Z13copySurvivorsPiS_S_S_S_iS_S_PfPbS_S_S_S_S0_S1_S_S__param_9,
	.param .u64 .ptr .align 1 _Z13copySurvivorsPiS_S_S_S_iS_S_PfPbS_S_S_S_S0_S1_S_S__param_10,
	.param .u64 .ptr .align 1 _Z13copySurvivorsPiS_S_S_S_iS_S_PfPbS_S_S_S_S0_S1_S_S__param_11,
	.param .u64 .ptr .align 1 _Z13copySurvivorsPiS_S_S_S_iS_S_PfPbS_S_S_S_S0_S1_S_S__param_12,
	.param .u64 .ptr .align 1 _Z13copySurvivorsPiS_S_S_S_iS_S_PfPbS_S_S_S_S0_S1_S_S__param_13,
	.param .u64 .ptr .align 1 _Z13copySurvivorsPiS_S_S_S_iS_S_PfPbS_S_S_S_S0_S1_S_S__param_14,
	.param .u64 .ptr .align 1 _Z13copySurvivorsPiS_S_S_S_iS_S_PfPbS_S_S_S_S0_S1_S_S__param_15,
	.param .u64 .ptr .align 1 _Z13copySurvivorsPiS_S_S_S_iS_S_PfPbS_S_S_S_S0_S1_S_S__param_16,
	.param .u64 .ptr .align 1 _Z13copySurvivorsPiS_S_S_S_iS_S_PfPbS_S_S_S_S0_S1_S_S__param_17
)
{
	.reg .pred 	%p<7>;
	.reg .b16 	%rs<2>;
	.reg .b32 	%r<65>;
	.reg .b32 	%f<2>;
	.reg .b64 	%rd<80>;

	ld.param.u64 	%rd22, [_Z13copySurvivorsPiS_S_S_S_iS_S_PfPbS_S_S_S_S0_S1_S_S__param_1];
	ld.param.u64 	%rd24, [_Z13copySurvivorsPiS_S_S_S_iS_S_PfPbS_S_S_S_S0_S1_S_S__param_3];
	ld.param.u64 	%rd25, [_Z13copySurvivorsPiS_S_S_S_iS_S_PfPbS_S_S_S_S0_S1_S_S__param_4];
	ld.param.u32 	%r16, [_Z13copySurvivorsPiS_S_S_S_iS_S_PfPbS_S_S_S_S0_S1_S_S__param_5];
	ld.param.u64 	%rd27, [_Z13copySurvivorsPiS_S_S_S_iS_S_PfPbS_S_S_S_S0_S1_S_S__param_7];
	ld.param.u64 	%rd28, [_Z13copySurvivorsPiS_S_S_S_iS_S_PfPbS_S_S_S_S0_S1_S_S__param_8];
	ld.param.u64 	%rd29, [_Z13copySurvivorsPiS_S_S_S_iS_S_PfPbS_S_S_S_S0_S1_S_S__param_9];
	ld.param.u64 	%rd30, [_Z13copySurvivorsPiS_S_S_S_iS_S_PfPbS_S_S_S_S0_S1_S_S__param_10];
	ld.param.u64 	%rd31, [_Z13copySurvivorsPiS_S_S_S_iS_S_PfPbS_S_S_S_S0_S1_S_S__param_11];
	ld.param.u64 	%rd32, [_Z13copySurvivorsPiS_S_S_S_iS_S_PfPbS_S_S_S_S0_S1_S_S__param_12];
	ld.param.u64 	%rd33, [_Z13copySurvivorsPiS_S_S_S_iS_S_PfPbS_S_S_S_S0_S1_S_S__param_13];
	ld.param.u64 	%rd35, [_Z13copySurvivorsPiS_S_S_S_iS_S_PfPbS_S_S_S_S0_S1_S_S__param_15];
	ld.param.u64 	%rd36, [_Z13copySurvivorsPiS_S_S_S_iS_S_PfPbS_S_S_S_S0_S1_S_S__param_16];
	ld.param.u64 	%rd37, [_Z13copySurvivorsPiS_S_S_S_iS_S_PfPbS_S_S_S_S0_S1_S_S__param_17];
	mov.u32 	%r17, %tid.x;
	mov.u32 	%r1, %ntid.x;
	mov.u32 	%r18, %ctaid.x;
	mad.lo.s32 	%r60, %r1, %r18, %r17;
	setp.ge.s32 	%p1, %r60, %r16;
	@%p1 bra 	$L__BB20_9;
	ld.param.u64 	%rd79, [_Z13copySurvivorsPiS_S_S_S_iS_S_PfPbS_S_S_S_S0_S1_S_S__param_14];
	ld.param.u64 	%rd78, [_Z13copySurvivorsPiS_S_S_S_iS_S_PfPbS_S_S_S_S0_S1_S_S__param_6];
	ld.param.u64 	%rd77, [_Z13copySurvivorsPiS_S_S_S_iS_S_PfPbS_S_S_S_S0_S1_S_S__param_2];
	ld.param.u64 	%rd76, [_Z13copySurvivorsPiS_S_S_S_iS_S_PfPbS_S_S_S_S0_S1_S_S__param_0];
	cvta.to.global.u64 	%rd1, %rd22;
	mov.u32 	%r19, %nctaid.x;
	mul.lo.s32 	%r3, %r1, %r19;
	cvta.to.global.u64 	%rd2, %rd25;
	cvta.to.global.u64 	%rd3, %rd24;
	cvta.to.global.u64 	%rd4, %rd76;
	cvta.to.global.u64 	%rd5, %rd77;
	cvta.to.global.u64 	%rd6, %rd37;
	cvta.to.global.u64 	%rd7, %rd31;
	cvta.to.global.u64 	%rd8, %rd32;
	cvta.to.global.u64 	%rd9, %rd78;
	cvta.to.global.u64 	%rd10, %rd33;
	cvta.to.global.u64 	%rd11, %rd27;
	cvta.to.global.u64 	%rd12, %rd35;
	cvta.to.global.u64 	%rd13, %rd29;
	cvta.to.global.u64 	%rd14, %rd36;
	cvta.to.global.u64 	%rd15, %rd30;
	cvta.to.global.u64 	%rd16, %rd79;
	cvta.to.global.u64 	%rd17, %rd28;
$L__BB20_2:
	mul.wide.s32 	%rd38, %r60, 4;
	add.s64 	%rd18, %rd2, %rd38;
	ld.global.u32 	%r20, [%rd18+4];
	ld.global.u32 	%r61, [%rd18];
	setp.le.s32 	%p2, %r20, %r61;
	add.s64 	%rd19, %rd4, %rd38;
	@%p2 bra 	$L__BB20_5;
	mov.b32 	%r62, 0;
$L__BB20_4:
	ld.global.u32 	%r22, [%rd19];
	mul.wide.s32 	%rd39, %r22, 4;
	add.s64 	%rd40, %rd1, %rd39;
	ld.global.u32 	%r23, [%rd40];
	add.s32 	%r24, %r23, %r62;
	mul.wide.s32 	%rd41, %r24, 4;
	add.s64 	%rd42, %rd8, %rd41;
	ld.global.u32 	%r25, [%rd42];
	add.s32 	%r26, %r61, %r62;
	mul.wide.s32 	%rd43, %r26, 4;
	add.s64 	%rd44, %rd9, %rd43;
	st.global.u32 	[%rd44], %r25;
	ld.global.u32 	%r27, [%rd19];
	mul.wide.s32 	%rd45, %r27, 4;
	add.s64 	%rd46, %rd1, %rd45;
	ld.global.u32 	%r28, [%rd46];
	add.s32 	%r29, %r28, %r62;
	mul.wide.s32 	%rd47, %r29, 4;
	add.s64 	%rd48, %rd10, %rd47;
	ld.global.u32 	%r30, [%rd48];
	ld.global.u32 	%r31, [%rd18];
	add.s32 	%r32, %r31, %r62;
	mul.wide.s32 	%rd49, %r32, 4;
	add.s64 	%rd50, %rd11, %rd49;
	st.global.u32 	[%rd50], %r30;
	ld.global.u32 	%r33, [%rd19];
	mul.wide.s32 	%rd51, %r33, 4;
	add.s64 	%rd52, %rd1, %rd51;
	ld.global.u32 	%r34, [%rd52];
	add.s32 	%r35, %r34, %r62;
	cvt.s64.s32 	%rd53, %r35;
	add.s64 	%rd54, %rd12, %rd53;
	ld.global.u8 	%rs1, [%rd54];
	ld.global.u32 	%r36, [%rd18];
	add.s32 	%r37, %r36, %r62;
	cvt.s64.s32 	%rd55, %r37;
	add.s64 	%rd56, %rd13, %rd55;
	st.global.u8 	[%rd56], %rs1;
	ld.global.u32 	%r38, [%rd19];
	mul.wide.s32 	%rd57, %r38, 4;
	add.s64 	%rd58, %rd1, %rd57;
	ld.global.u32 	%r39, [%rd58];
	add.s32 	%r40, %r39, %r62;
	mul.wide.s32 	%rd59, %r40, 4;
	add.s64 	%rd60, %rd14, %rd59;
	ld.global.u32 	%r41, [%rd60];
	ld.global.u32 	%r42, [%rd18];
	add.s32 	%r43, %r42, %r62;
	mul.wide.s32 	%rd61, %r43, 4;
	add.s64 	%rd62, %rd15, %rd61;
	st.global.u32 	[%rd62], %r41;
	ld.global.u32 	%r44, [%rd19];
	mul.wide.s32 	%rd63, %r44, 4;
	add.s64 	%rd64, %rd1, %rd63;
	ld.global.u32 	%r45, [%rd64];
	add.s32 	%r46, %r45, %r62;
	mul.wide.s32 	%rd65, %r46, 4;
	add.s64 	%rd66, %rd16, %rd65;
	ld.global.f32 	%f1, [%rd66];
	ld.global.u32 	%r47, [%rd18];
	add.s32 	%r48, %r47, %r62;
	mul.wide.s32 	%rd67, %r48, 4;
	add.s64 	%rd68, %rd17, %rd67;
	st.global.f32 	[%rd68], %f1;
	add.s32 	%r62, %r62, 1;
	ld.global.u32 	%r49, [%rd18+4];
	ld.global.u32 	%r61, [%rd18];
	sub.s32 	%r50, %r49, %r61;
	setp.lt.s32 	%p3, %r62, %r50;
	@%p3 bra 	$L__BB20_4;
$L__BB20_5:
	mul.wide.s32 	%rd69, %r60, 4;
	add.s64 	%rd20, %rd3, %rd69;
	ld.global.u32 	%r51, [%rd20+4];
	ld.global.u32 	%r63, [%rd20];
	setp.le.s32 	%p4, %r51, %r63;
	@%p4 bra 	$L__BB20_8;
	mov.b32 	%r64, 0;
$L__BB20_7:
	ld.global.u32 	%r53, [%rd19];
	mul.wide.s32 	%rd70, %r53, 4;
	add.s64 	%rd71, %rd5, %rd70;
	ld.global.u32 	%r54, [%rd71];
	add.s32 	%r55, %r54, %r64;
	mul.wide.s32 	%rd72, %r55, 4;
	add.s64 	%rd73, %rd6, %rd72;
	ld.global.u32 	%r56, [%rd73];
	add.s32 	%r57, %r63, %r64;
	mul.wide.s32 	%rd74, %r57, 4;
	add.s64 	%rd75, %rd7, %rd74;
	st.global.u32 	[%rd75], %r56;
	add.s32 	%r64, %r64, 1;
	ld.global.u32 	%r58, [%rd20+4];
	ld.global.u32 	%r63, [%rd20];
	sub.s32 	%r59, %r58, %r63;
	setp.lt.s32 	%p5, %r64, %r59;
	@%p5 bra 	$L__BB20_7;
$L__BB20_8:
	add.s32 	%r60, %r60, %r3;
	setp.lt.s32 	%p6, %r60, %r16;
	@%p6 bra 	$L__BB20_2;
$L__BB20_9:
	ret;

}
	// .globl	_Z9crossoverPiS_S_S_iS_S_PfPbS_S_S_iS_S_S0_S1_S_S_S_S_S_
.visible .entry _Z9crossoverPiS_S_S_iS_S_PfPbS_S_S_iS_S_S0_S1_S_S_S_S_S_(
	.param .u64 .ptr .align 1 _Z9crossoverPiS_S_S_iS_S_PfPbS_S_S_iS_S_S0_S1_S_S_S_S_S__param_0,
	.param .u64 .ptr .align 1 _Z9crossoverPiS_S_S_iS_S_PfPbS_S_S_iS_S_S0_S1_S_S_S_S_S__param_1,
	.param .u64 .ptr .align 1 _Z9crossoverPiS_S_S_iS_S_PfPbS_S_S_iS_S_S0_S1_S_S_S_S_S__param_2,
	.param .u64 .ptr .align 1 _Z9crossoverPiS_S_S_iS_S_PfPbS_S_S_iS_S_S0_S1_S_S_S_S_S__param_3,
	.param .u32 _Z9crossoverPiS_S_S_iS_S_PfPbS_S_S_iS_S_S0_S1_S_S_S_S_S__param_4,
	.param .u64 .ptr .align 1 _Z9crossoverPiS_S_S_iS_S_PfPbS_S_S_iS_S_S0_S1_S_S_S_S_S__param_5,
	.param .u64 .ptr .align 1 _Z9crossoverPiS_S_S_iS_S_PfPbS_S_S_iS_S_S0_S1_S_S_S_S_S__param_6,
	.param .u64 .ptr .align 1 _Z9crossoverPiS_S_S_iS_S_PfPbS_S_S_iS_S_S0_S1_S_S_S_S_S__param_7,
	.param .u64 .ptr .align 1 _Z9crossoverPiS_S_S_iS_S_PfPbS_S_S_iS_S_S0_S1_S_S_S_S_S__param_8,
	.param .u64 .ptr .align 1 _Z9crossoverPiS_S_S_iS_S_PfPbS_S_S_iS_S_S0_S1_S_S_S_S_S__param_9,
	.param .u64 .ptr .align 1 _Z9crossoverPiS_S_S_iS_S_PfPbS_S_S_iS_S_S0_S1_S_S_S_S_S__param_10,
	.param .u64 .ptr .align 1 _Z9crossoverPiS_S_S_iS_S_PfPbS_S_S_iS_S_S0_S1_S_S_S_S_S__param_11,
	.param .u32 _Z9crossoverPiS_S_S_iS_S_PfPbS_S_S_iS_S_S0_S1_S_S_S_S_S__param_12,
	.param .u64 .ptr .align 1 _Z9crossoverPiS_S_S_iS_S_PfPbS_S_S_iS_S_S0_S1_S_S_S_S_S__param_13,
	.param .u64 .ptr .align 1 _Z9crossoverPiS_S_S_iS_S_PfPbS_S_S_iS_S_S0_S1_S_S_S_S_S__param_14,
	.param .u64 .ptr .align 1 _Z9crossoverPiS_S_S_iS_S_PfPbS_S_S_iS_S_S0_S1_S_S_S_S_S__param_15,
	.param .u64 .ptr .align 1 _Z9crossoverPiS_S_S_iS_S_PfPbS_S_S_iS_S_S0_S1_S_S_S_S_S__param_16,
	.param .u64 .ptr .align 1 _Z9crossoverPiS_S_S_iS_S_PfPbS_S_S_iS_S_S0_S1_S_S_S_S_S__param_17,
	.param .u64 .ptr .align 1 _Z9crossoverPiS_S_S_iS_S_PfPbS_S_S_iS_S_S0_S1_S_S_S_S_S__param_18,
	.param .u64 .ptr .align 1 _Z9crossoverPiS_S_S_iS_S_PfPbS_S_S_iS_S_S0_S1_S_S_S_S_S__param_19,
	.param .u64 .ptr .align 1 _Z9crossoverPiS_S_S_iS_S_PfPbS_S_S_iS_S_S0_S1_S_S_S_S_S__param_20,
	.param .u64 .ptr .align 1 _Z9crossoverPiS_S_S_iS_S_PfPbS_S_S_iS_S_S0_S1_S_S_S_S_S__param_21
)
{
	.local .align 8 .b8 	__local_depot21[16];
	.reg .b64 	%SP;
	.reg .b64 	%SPL;
	.reg .pred 	%p<31>;
	.reg .b16 	%rs<8>;
	.reg .b32 	%r<302>;
	.reg .b32 	%f<9>;
	.reg .b64 	%rd<247>;

	mov.u64 	%SPL, __local_depot21;
	cvta.local.u64 	%SP, %SPL;
	ld.param.u64 	%rd37, [_Z9crossoverPiS_S_S_iS_S_PfPbS_S_S_iS_S_S0_S1_S_S_S_S_S__param_3];
	ld.param.u64 	%rd38, [_Z9crossoverPiS_S_S_iS_S_PfPbS_S_S_iS_S_S0_S1_S_S_S_S_S__param_5];
	ld.param.u64 	%rd39, [_Z9crossoverPiS_S_S_iS_S_PfPbS_S_S_iS_S_S0_S1_S_S_S_S_S__param_6];
	ld.param.u64 	%rd40, [_Z9crossoverPiS_S_S_iS_S_PfPbS_S_S_iS_S_S0_S1_S_S_S_S_S__param_7];
	ld.param.u64 	%rd41, [_Z9crossoverPiS_S_S_iS_S_PfPbS_S_S_iS_S_S0_S1_S_S_S_S_S__param_8];
	ld.param.u64 	%rd42, [_Z9crossoverPiS_S_S_iS_S_PfPbS_S_S_iS_S_S0_S1_S_S_S_S_S__param_9];
	ld.param.u32 	%r85, [_Z9crossoverPiS_S_S_iS_S_PfPbS_S_S_iS_S_S0_S1_S_S_S_S_S__param_12];
	ld.param.u64 	%rd43, [_Z9crossoverPiS_S_S_iS_S_PfPbS_S_S_iS_S_S0_S1_S_S_S_S_S__param_13];
	ld.param.u64 	%rd44, [_Z9crossoverPiS_S_S_iS_S_PfPbS_S_S_iS_S_S0_S1_S_S_S_S_S__param_14];
	ld.param.u64 	%rd45, [_Z9crossoverPiS_S_S_iS_S_PfPbS_S_S_iS_S_S0_S1_S_S_S_S_S__param_15];
	ld.param.u64 	%rd46, [_Z9crossoverPiS_S_S_iS_S_PfPbS_S_S_iS_S_S0_S1_S_S_S_S_S__param_16];
	ld.param.u64 	%rd47, [_Z9crossoverPiS_S_S_iS_S_PfPbS_S_S_iS_S_S0_S1_S_S_S_S_S__param_17];
	ld.param.u64 	%rd48, [_Z9crossoverPiS_S_S_iS_S_PfPbS_S_S_iS_S_S0_S1_S_S_S_S_S__param_18];
	ld.param.u64 	%rd49, [_Z9crossoverPiS_S_S_iS_S_PfPbS_S_S_iS_S_S0_S1_S_S_S_S_S__param_19];
	ld.param.u64 	%rd50, [_Z9crossoverPiS_S_S_iS_S_PfPbS_S_S_iS_S_S0_S1_S_S_S_S_S__param_20];
	ld.param.u64 	%rd51, [_Z9crossoverPiS_S_S_iS_S_PfPbS_S_S_iS_S_S0_S1_S_S_S_S_S__param_21];
	cvta.to.global.u64 	%rd1, %rd44;
	cvta.to.global.u64 	%rd2, %rd39;
	cvta.to.global.u64 	%rd3, %rd43;
	cvta.to.global.u64 	%rd4, %rd38;
	cvta.to.global.u64 	%rd5, %rd47;
	cvta.to.global.u64 	%rd6, %rd46;
	cvta.to.global.u64 	%rd7, %rd41;
	cvta.to.global.u64 	%rd8, %rd45;
	cvta.to.global.u64 	%rd9, %rd37;
	cvta.to.global.u64 	%rd10, %rd40;
	cvta.to.global.u64 	%rd11, %rd42;
	cvta.to.global.u64 	%rd12, %rd50;
	cvta.to.global.u64 	%rd13, %rd51;
	cvta.to.global.u64 	%rd14, %rd48;
	cvta.to.global.u64 	%rd15, %rd49;
	add.u64 	%rd16, %SPL, 0;
	mov.u32 	%r86, %tid.x;
	mov.u32 	%r87, %ntid.x;
	mov.u32 	%r88, %ctaid.x;
	mad.lo.s32 	%r268, %r87, %r88, %r86;
	setp.ge.s32 	%p3, %r268, %r85;
	@%p3 bra 	$L__BB21_41;
$L__BB21_1:
	ld.param.u64 	%rd246, [_Z9crossoverPiS_S_S_iS_S_PfPbS_S_S_iS_S_S0_S1_S_S_S_S_S__param_11];
	ld.param.u64 	%rd245, [_Z9crossoverPiS_S_S_iS_S_PfPbS_S_S_iS_S_S0_S1_S_S_S_S_S__param_10];
	ld.param.u32 	%r266, [_Z9crossoverPiS_S_S_iS_S_PfPbS_S_S_iS_S_S0_S1_S_S_S_S_S__param_4];
	ld.param.u64 	%rd244, [_Z9crossoverPiS_S_S_iS_S_PfPbS_S_S_iS_S_S0_S1_S_S_S_S_S__param_2];
	ld.param.u64 	%rd242, [_Z9crossoverPiS_S_S_iS_S_PfPbS_S_S_iS_S_S0_S1_S_S_S_S_S__param_0];
	cvta.to.global.u64 	%rd53, %rd245;
	mul.wide.s32 	%rd54, %r268, 4;
	add.s64 	%rd55, %rd53, %rd54;
	ld.global.u32 	%r3, [%rd55];
	cvta.to.global.u64 	%rd56, %rd246;
	add.s64 	%rd57, %rd56, %rd54;
	ld.global.u32 	%r4, [%rd57];
	cvta.to.global.u64 	%rd58, %rd242;
	mul.wide.s32 	%rd59, %r3, 4;
	add.s64 	%rd17, %rd58, %rd59;
	ld.global.u32 	%r273, [%rd17];
	mul.wide.s32 	%rd60, %r4, 4;
	add.s64 	%rd18, %rd58, %rd60;
	ld.global.u32 	%r274, [%rd18];
	ld.global.u32 	%r269, [%rd17+4];
	setp.eq.s32 	%p4, %r273, %r269;
	add.s32 	%r8, %r268, %r266;
	cvta.to.global.u64 	%rd61, %rd244;
	mul.wide.s32 	%rd62, %r8, 4;
	add.s64 	%rd19, %rd61, %rd62;
	mov.b32 	%r278, 0;
	mov.u32 	%r276, %r273;
	@%p4 bra 	$L__BB21_10;
	mov.b32 	%r278, 0;
$L__BB21_3:
	mov.u32 	%r276, %r273;
	ld.global.u32 	%r91, [%rd18+4];
	setp.eq.s32 	%p5, %r274, %r91;
	mov.u32 	%r273, %r269;
	@%p5 bra 	$L__BB21_10;
	mul.wide.s32 	%rd63, %r276, 4;
	add.s64 	%rd64, %rd15, %rd63;
	ld.global.u32 	%r13, [%rd64];
	mul.wide.s32 	%rd65, %r274, 4;
	add.s64 	%rd66, %rd15, %rd65;
	ld.global.u32 	%r14, [%rd66];
	setp.ne.s32 	%p6, %r13, %r14;
	@%p6 bra 	$L__BB21_6;
	ld.global.u32 	%r104, [%rd19];
	add.s32 	%r105, %r104, %r278;
	mul.wide.s32 	%rd75, %r105, 4;
	add.s64 	%rd76, %rd14, %rd75;
	st.global.u32 	[%rd76], %r13;
	ld.global.u32 	%r106, [%rd17];
	sub.s32 	%r107, %r276, %r106;
	ld.global.u32 	%r108, [%rd19];
	add.s32 	%r109, %r107, %r108;
	mul.wide.s32 	%rd77, %r109, 4;
	add.s64 	%rd78, %rd12, %rd77;
	st.global.u32 	[%rd78], %r278;
	ld.global.u32 	%r110, [%rd18];
	sub.s32 	%r111, %r274, %r110;
	ld.global.u32 	%r112, [%rd19];
	add.s32 	%r113, %r111, %r112;
	mul.wide.s32 	%rd79, %r113, 4;
	add.s64 	%rd80, %rd13, %rd79;
	st.global.u32 	[%rd80], %r278;
	add.s32 	%r273, %r276, 1;
	add.s32 	%r274, %r274, 1;
	bra.uni 	$L__BB21_9;
$L__BB21_6:
	setp.ge.s32 	%p7, %r13, %r14;
	@%p7 bra 	$L__BB21_8;
	ld.global.u32 	%r98, [%rd19];
	add.s32 	%r99, %r98, %r278;
	mul.wide.s32 	%rd71, %r99, 4;
	add.s64 	%rd72, %rd14, %rd71;
	st.global.u32 	[%rd72], %r13;
	ld.global.u32 	%r100, [%rd17];
	sub.s32 	%r101, %r276, %r100;
	ld.global.u32 	%r102, [%rd19];
	add.s32 	%r103, %r101, %r102;
	mul.wide.s32 	%rd73, %r103, 4;
	add.s64 	%rd74, %rd12, %rd73;
	st.global.u32 	[%rd74], %r278;
	add.s32 	%r273, %r276, 1;
	bra.uni 	$L__BB21_9;
$L__BB21_8:
	ld.global.u32 	%r92, [%rd19];
	add.s32 	%r93, %r92, %r278;
	mul.wide.s32 	%rd67, %r93, 4;
	add.s64 	%rd68, %rd14, %rd67;
	st.global.u32 	[%rd68], %r14;
	ld.global.u32 	%r94, [%rd18];
	sub.s32 	%r95, %r274, %r94;
	ld.global.u32 	%r96, [%rd19];
	add.s32 	%r97, %r95, %r96;
	mul.wide.s32 	%rd69, %r97, 4;
	add.s64 	%rd70, %rd13, %rd69;
	st.global.u32 	[%rd70], %r278;
	add.s32 	%r274, %r274, 1;
	mov.u32 	%r273, %r276;
$L__BB21_9:
	add.s32 	%r278, %r278, 1;
	ld.global.u32 	%r269, [%rd17+4];
	setp.ne.s32 	%p8, %r273, %r269;
	mov.u32 	%r276, %r273;
	@%p8 bra 	$L__BB21_3;
$L__BB21_10:
	setp.eq.s32 	%p9, %r276, %r273;
	@%p9 bra 	$L__BB21_11;
	bra.uni 	$L__BB21_42;
$L__BB21_11:
	ld.global.u32 	%r122, [%rd18+4];
	setp.eq.s32 	%p11, %r274, %r122;
	@%p11 bra 	$L__BB21_13;
$L__BB21_12:
	mul.wide.s32 	%rd87, %r274, 4;
	add.s64 	%rd88, %rd15, %rd87;
	ld.global.u32 	%r123, [%rd88];
	ld.global.u32 	%r124, [%rd19];
	add.s32 	%r125, %r124, %r278;
	mul.wide.s32 	%rd89, %r125, 4;
	add.s64 	%rd90, %rd14, %rd89;
	st.global.u32 	[%rd90], %r123;
	ld.global.u32 	%r126, [%rd18];
	sub.s32 	%r127, %r274, %r126;
	ld.global.u32 	%r128, [%rd19];
	add.s32 	%r129, %r127, %r128;
	mul.wide.s32 	%rd91, %r129, 4;
	add.s64 	%rd92, %rd13, %rd91;
	st.global.u32 	[%rd92], %r278;
	add.s32 	%r278, %r278, 1;
	add.s32 	%r274, %r274, 1;
	ld.global.u32 	%r130, [%rd18+4];
	setp.ne.s32 	%p12, %r274, %r130;
	@%p12 bra 	$L__BB21_12;
$L__BB21_13:
	ld.param.u64 	%rd243, [_Z9crossoverPiS_S_S_iS_S_PfPbS_S_S_iS_S_S0_S1_S_S_S_S_S__param_1];
	cvta.to.global.u64 	%rd93, %rd243;
	mul.wide.s32 	%rd94, %r3, 4;
	add.s64 	%rd20, %rd93, %rd94;
	ld.global.u32 	%r289, [%rd20];
	mul.wide.s32 	%rd95, %r4, 4;
	add.s64 	%rd21, %rd93, %rd95;
	ld.global.u32 	%r290, [%rd21];
	ld.global.u32 	%r283, [%rd20+4];
	setp.eq.s32 	%p13, %r289, %r283;
	mov.b32 	%r296, 0;
	mov.u32 	%r292, %r289;
	@%p13 bra 	$L__BB21_30;
	mul.wide.s32 	%rd96, %r8, 4;
	add.s64 	%rd22, %rd9, %rd96;
	mov.b32 	%r296, 0;
$L__BB21_15:
	mov.u32 	%r292, %r289;
	ld.global.u32 	%r133, [%rd21+4];
	setp.eq.s32 	%p14, %r290, %r133;
	mov.u32 	%r289, %r283;
	@%p14 bra 	$L__BB21_30;
	mul.wide.s32 	%rd97, %r292, 4;
	add.s64 	%rd23, %rd11, %rd97;
	ld.global.u32 	%r43, [%rd23];
	mul.wide.s32 	%rd98, %r290, 4;
	add.s64 	%rd24, %rd11, %rd98;
	ld.global.u32 	%r44, [%rd24];
	setp.ne.s32 	%p15, %r43, %r44;
	@%p15 bra 	$L__BB21_22;
	cvt.s64.s32 	%rd153, %r292;
	mul.wide.s32 	%rd154, %r292, 4;
	add.s64 	%rd155, %rd10, %rd154;
	ld.global.f32 	%f3, [%rd155];
	mul.wide.s32 	%rd156, %r290, 4;
	add.s64 	%rd157, %rd10, %rd156;
	ld.global.f32 	%f4, [%rd157];
	add.f32 	%f5, %f3, %f4;
	mul.f32 	%f6, %f5, 0f3F000000;
	ld.global.u32 	%r184, [%rd22];
	add.s32 	%r185, %r184, %r296;
	mul.wide.s32 	%rd158, %r185, 4;
	add.s64 	%rd159, %rd8, %rd158;
	st.global.f32 	[%rd159], %f6;
	add.s64 	%rd160, %rd7, %rd153;
	ld.global.u8 	%rs3, [%rd160];
	setp.eq.s16 	%p20, %rs3, 0;
	mov.pred 	%p30, 0;
	@%p20 bra 	$L__BB21_19;
	cvt.s64.s32 	%rd161, %r290;
	add.s64 	%rd162, %rd7, %rd161;
	ld.global.u8 	%rs4, [%rd162];
	setp.ne.s16 	%p30, %rs4, 0;
$L__BB21_19:
	selp.u16 	%rs5, 1, 0, %p30;
	ld.global.u32 	%r186, [%rd22];
	add.s32 	%r187, %r186, %r296;
	cvt.s64.s32 	%rd163, %r187;
	add.s64 	%rd164, %rd6, %rd163;
	st.global.u8 	[%rd164], %rs5;
	ld.global.u32 	%r188, [%rd23];
	ld.global.u32 	%r189, [%rd22];
	add.s32 	%r190, %r189, %r296;
	mul.wide.s32 	%rd165, %r190, 4;
	add.s64 	%rd166, %rd5, %rd165;
	st.global.u32 	[%rd166], %r188;
	mul.wide.s32 	%rd167, %r292, 4;
	add.s64 	%rd25, %rd4, %rd167;
	ld.global.u32 	%r191, [%rd25];
	ld.global.u32 	%r192, [%rd19];
	add.s32 	%r193, %r192, %r191;
	mul.wide.s32 	%rd168, %r193, 4;
	add.s64 	%rd169, %rd12, %rd168;
	ld.global.u32 	%r194, [%rd169];
	ld.global.u32 	%r195, [%rd22];
	add.s32 	%r196, %r195, %r296;
	mul.wide.s32 	%rd170, %r196, 4;
	add.s64 	%rd171, %rd3, %rd170;
	st.global.u32 	[%rd171], %r194;
	add.s64 	%rd172, %rd2, %rd167;
	ld.global.u32 	%r197, [%rd172];
	ld.global.u32 	%r198, [%rd19];
	add.s32 	%r199, %r198, %r197;
	mul.wide.s32 	%rd173, %r199, 4;
	add.s64 	%rd174, %rd12, %rd173;
	ld.global.u32 	%r200, [%rd174];
	ld.global.u32 	%r201, [%rd22];
	add.s32 	%r202, %r201, %r296;
	mul.wide.s32 	%rd175, %r202, 4;
	add.s64 	%rd176, %rd1, %rd175;
	st.global.u32 	[%rd176], %r200;
	ld.global.u32 	%r203, [%rd22];
	add.s32 	%r45, %r203, %r296;
	mul.wide.s32 	%rd177, %r45, 4;
	add.s64 	%rd178, %rd3, %rd177;
	ld.global.u32 	%r204, [%rd178];
	setp.gt.s32 	%p21, %r204, -1;
	@%p21 bra 	$L__BB21_21;
	ld.global.u32 	%r205, [%rd25];
	ld.global.u32 	%r206, [%rd19];
	add.s32 	%r207, %r206, %r205;
	mul.wide.s32 	%rd179, %r207, 4;
	add.s64 	%rd180, %rd12, %rd179;
	ld.global.u32 	%r208, [%rd180];
	st.local.v2.u32 	[%rd16], {%r45, %r8};
	st.local.u32 	[%rd16+8], %r208;
	mov.u64 	%rd181, $str;
	cvta.global.u64 	%rd182, %rd181;
	add.u64 	%rd183, %SP, 0;
	{ // callseq 2, 0
	.param .b64 param0;
	st.param.b64 	[param0], %rd182;
	.param .b64 param1;
	st.param.b64 	[param1], %rd183;
	.param .b32 retval0;
	call.uni (retval0), 
	vprintf, 
	(
	param0, 
	param1
	);
	ld.param.b32 	%r209, [retval0];
	} // callseq 2
$L__BB21_21:
	add.s32 	%r289, %r292, 1;
	add.s32 	%r290, %r290, 1;
	bra.uni 	$L__BB21_29;
$L__BB21_22:
	setp.ge.s32 	%p16, %r43, %r44;
	@%p16 bra 	$L__BB21_26;
	cvt.s64.s32 	%rd126, %r292;
	mul.wide.s32 	%rd127, %r292, 4;
	add.s64 	%rd128, %rd10, %rd127;
	ld.global.f32 	%f2, [%rd128];
	ld.global.u32 	%r159, [%rd22];
	add.s32 	%r160, %r159, %r296;
	mul.wide.s32 	%rd129, %r160, 4;
	add.s64 	%rd130, %rd8, %rd129;
	st.global.f32 	[%rd130], %f2;
	add.s64 	%rd131, %rd7, %rd126;
	ld.global.u8 	%rs2, [%rd131];
	ld.global.u32 	%r161, [%rd22];
	add.s32 	%r162, %r161, %r296;
	cvt.s64.s32 	%rd132, %r162;
	add.s64 	%rd133, %rd6, %rd132;
	st.global.u8 	[%rd133], %rs2;
	ld.global.u32 	%r163, [%rd23];
	ld.global.u32 	%r164, [%rd22];
	add.s32 	%r165, %r164, %r296;
	mul.wide.s32 	%rd134, %r165, 4;
	add.s64 	%rd135, %rd5, %rd134;
	st.global.u32 	[%rd135], %r163;
	add.s64 	%rd26, %rd4, %rd127;
	ld.global.u32 	%r166, [%rd26];
	ld.global.u32 	%r167, [%rd19];
	add.s32 	%r168, %r167, %r166;
	mul.wide.s32 	%rd136, %r168, 4;
	add.s64 	%rd137, %rd12, %rd136;
	ld.global.u32 	%r169, [%rd137];
	ld.global.u32 	%r170, [%rd22];
	add.s32 	%r171, %r170, %r296;
	mul.wide.s32 	%rd138, %r171, 4;
	add.s64 	%rd139, %rd3, %rd138;
	st.global.u32 	[%rd139], %r169;
	ld.global.u32 	%r287, [%rd22];
	add.s32 	%r49, %r287, %r296;
	mul.wide.s32 	%rd140, %r49, 4;
	add.s64 	%rd141, %rd3, %rd140;
	ld.global.u32 	%r172, [%rd141];
	setp.gt.s32 	%p18, %r172, -1;
	@%p18 bra 	$L__BB21_25;
	ld.global.u32 	%r173, [%rd26];
	ld.global.u32 	%r174, [%rd19];
	add.s32 	%r175, %r174, %r173;
	mul.wide.s32 	%rd142, %r175, 4;
	add.s64 	%rd143, %rd12, %rd142;
	ld.global.u32 	%r176, [%rd143];
	st.local.v2.u32 	[%rd16], {%r49, %r8};
	st.local.u32 	[%rd16+8], %r176;
	mov.u64 	%rd144, $str;
	cvta.global.u64 	%rd145, %rd144;
	add.u64 	%rd146, %SP, 0;
	{ // callseq 1, 0
	.param .b64 param0;
	st.param.b64 	[param0], %rd145;
	.param .b64 param1;
	st.param.b64 	[param1], %rd146;
	.param .b32 retval0;
	call.uni (retval0), 
	vprintf, 
	(
	param0, 
	param1
	);
	ld.param.b32 	%r177, [retval0];
	} // callseq 1
	ld.global.u32 	%r287, [%rd22];
$L__BB21_25:
	mul.wide.s32 	%rd147, %r292, 4;
	add.s64 	%rd148, %rd2, %rd147;
	ld.global.u32 	%r179, [%rd148];
	ld.global.u32 	%r180, [%rd19];
	add.s32 	%r181, %r180, %r179;
	mul.wide.s32 	%rd149, %r181, 4;
	add.s64 	%rd150, %rd12, %rd149;
	ld.global.u32 	%r182, [%rd150];
	add.s32 	%r183, %r287, %r296;
	mul.wide.s32 	%rd151, %r183, 4;
	add.s64 	%rd152, %rd1, %rd151;
	st.global.u32 	[%rd152], %r182;
	add.s32 	%r289, %r292, 1;
	bra.uni 	$L__BB21_29;
$L__BB21_26:
	cvt.s64.s32 	%rd99, %r290;
	mul.wide.s32 	%rd100, %r290, 4;
	add.s64 	%rd101, %rd10, %rd100;
	ld.global.f32 	%f1, [%rd101];
	ld.global.u32 	%r134, [%rd22];
	add.s32 	%r135, %r134, %r296;
	mul.wide.s32 	%rd102, %r135, 4;
	add.s64 	%rd103, %rd8, %rd102;
	st.global.f32 	[%rd103], %f1;
	add.s64 	%rd104, %rd7, %rd99;
	ld.global.u8 	%rs1, [%rd104];
	ld.global.u32 	%r136, [%rd22];
	add.s32 	%r137, %r136, %r296;
	cvt.s64.s32 	%rd105, %r137;
	add.s64 	%rd106, %rd6, %rd105;
	st.global.u8 	[%rd106], %rs1;
	ld.global.u32 	%r138, [%rd24];
	ld.global.u32 	%r139, [%rd22];
	add.s32 	%r140, %r139, %r296;
	mul.wide.s32 	%rd107, %r140, 4;
	add.s64 	%rd108, %rd5, %rd107;
	st.global.u32 	[%rd108], %r138;
	add.s64 	%rd27, %rd4, %rd100;
	ld.global.u32 	%r141, [%rd27];
	ld.global.u32 	%r142, [%rd19];
	add.s32 	%r143, %r142, %r141;
	mul.wide.s32 	%rd109, %r143, 4;
	add.s64 	%rd110, %rd13, %rd109;
	ld.global.u32 	%r144, [%rd110];
	ld.global.u32 	%r145, [%rd22];
	add.s32 	%r146, %r145, %r296;
	mul.wide.s32 	%rd111, %r146, 4;
	add.s64 	%rd112, %rd3, %rd111;
	st.global.u32 	[%rd112], %r144;
	ld.global.u32 	%r288, [%rd22];
	add.s32 	%r54, %r288, %r296;
	mul.wide.s32 	%rd113, %r54, 4;
	add.s64 	%rd114, %rd3, %rd113;
	ld.global.u32 	%r147, [%rd114];
	setp.gt.s32 	%p17, %r147, -1;
	@%p17 bra 	$L__BB21_28;
	ld.global.u32 	%r148, [%rd27];
	ld.global.u32 	%r149, [%rd19];
	add.s32 	%r150, %r149, %r148;
	mul.wide.s32 	%rd115, %r150, 4;
	add.s64 	%rd116, %rd13, %rd115;
	ld.global.u32 	%r151, [%rd116];
	st.local.v2.u32 	[%rd16], {%r54, %r8};
	st.local.u32 	[%rd16+8], %r151;
	mov.u64 	%rd117, $str;
	cvta.global.u64 	%rd118, %rd117;
	add.u64 	%rd119, %SP, 0;
	{ // callseq 0, 0
	.param .b64 param0;
	st.param.b64 	[param0], %rd118;
	.param .b64 param1;
	st.param.b64 	[param1], %rd119;
	.param .b32 retval0;
	call.uni (retval0), 
	vprintf, 
	(
	param0, 
	param1
	);
	ld.param.b32 	%r152, [retval0];
	} // callseq 0
	ld.global.u32 	%r288, [%rd22];
$L__BB21_28:
	mul.wide.s32 	%rd120, %r290, 4;
	add.s64 	%rd121, %rd2, %rd120;
	ld.global.u32 	%r154, [%rd121];
	ld.global.u32 	%r155, [%rd19];
	add.s32 	%r156, %r155, %r154;
	mul.wide.s32 	%rd122, %r156, 4;
	add.s64 	%rd123, %rd13, %rd122;
	ld.global.u32 	%r157, [%rd123];
	add.s32 	%r158, %r288, %r296;
	mul.wide.s32 	%rd124, %r158, 4;
	add.s64 	%rd125, %rd1, %rd124;
	st.global.u32 	[%rd125], %r157;
	add.s32 	%r290, %r290, 1;
	mov.u32 	%r289, %r292;
$L__BB21_29:
	add.s32 	%r296, %r296, 1;
	ld.global.u32 	%r283, [%rd20+4];
	setp.ne.s32 	%p22, %r289, %r283;
	mov.u32 	%r292, %r289;
	@%p22 bra 	$L__BB21_15;
$L__BB21_30:
	setp.eq.s32 	%p23, %r292, %r289;
	@%p23 bra 	$L__BB21_35;
	mul.wide.s32 	%rd184, %r8, 4;
	add.s64 	%rd28, %rd9, %rd184;
$L__BB21_32:
	cvt.s64.s32 	%rd185, %r292;
	mul.wide.s32 	%rd186, %r292, 4;
	add.s64 	%rd187, %rd10, %rd186;
	ld.global.f32 	%f7, [%rd187];
	ld.global.u32 	%r211, [%rd28];
	add.s32 	%r212, %r211, %r296;
	mul.wide.s32 	%rd188, %r212, 4;
	add.s64 	%rd189, %rd8, %rd188;
	st.global.f32 	[%rd189], %f7;
	add.s64 	%rd190, %rd7, %rd185;
	ld.global.u8 	%rs6, [%rd190];
	ld.global.u32 	%r213, [%rd28];
	add.s32 	%r214, %r213, %r296;
	cvt.s64.s32 	%rd191, %r214;
	add.s64 	%rd192, %rd6, %rd191;
	st.global.u8 	[%rd192], %rs6;
	add.s64 	%rd193, %rd11, %rd186;
	ld.global.u32 	%r215, [%rd193];
	ld.global.u32 	%r216, [%rd28];
	add.s32 	%r217, %r216, %r296;
	mul.wide.s32 	%rd194, %r217, 4;
	add.s64 	%rd195, %rd5, %rd194;
	st.global.u32 	[%rd195], %r215;
	add.s64 	%rd30, %rd4, %rd186;
	ld.global.u32 	%r218, [%rd30];
	ld.global.u32 	%r219, [%rd19];
	add.s32 	%r220, %r219, %r218;
	mul.wide.s32 	%rd196, %r220, 4;
	add.s64 	%rd197, %rd12, %rd196;
	ld.global.u32 	%r221, [%rd197];
	ld.global.u32 	%r222, [%rd28];
	add.s32 	%r223, %r222, %r296;
	mul.wide.s32 	%rd198, %r223, 4;
	add.s64 	%rd199, %rd3, %rd198;
	st.global.u32 	[%rd199], %r221;
	ld.global.u32 	%r298, [%rd28];
	add.s32 	%r70, %r298, %r296;
	mul.wide.s32 	%rd200, %r70, 4;
	add.s64 	%rd201, %rd3, %rd200;
	ld.global.u32 	%r224, [%rd201];
	setp.gt.s32 	%p24, %r224, -1;
	@%p24 bra 	$L__BB21_34;
	ld.global.u32 	%r225, [%rd30];
	ld.global.u32 	%r226, [%rd19];
	add.s32 	%r227, %r226, %r225;
	mul.wide.s32 	%rd202, %r227, 4;
	add.s64 	%rd203, %rd12, %rd202;
	ld.global.u32 	%r228, [%rd203];
	st.local.v2.u32 	[%rd16], {%r70, %r8};
	st.local.u32 	[%rd16+8], %r228;
	mov.u64 	%rd204, $str;
	cvta.global.u64 	%rd205, %rd204;
	add.u64 	%rd206, %SP, 0;
	{ // callseq 3, 0
	.param .b64 param0;
	st.param.b64 	[param0], %rd205;
	.param .b64 param1;
	st.param.b64 	[param1], %rd206;
	.param .b32 retval0;
	call.uni (retval0), 
	vprintf, 
	(
	param0, 
	param1
	);
	ld.param.b32 	%r229, [retval0];
	} // callseq 3
	ld.global.u32 	%r298, [%rd28];
$L__BB21_34:
	mul.wide.s32 	%rd207, %r292, 4;
	add.s64 	%rd208, %rd2, %rd207;
	ld.global.u32 	%r231, [%rd208];
	ld.global.u32 	%r232, [%rd19];
	add.s32 	%r233, %r232, %r231;
	mul.wide.s32 	%rd209, %r233, 4;
	add.s64 	%rd210, %rd12, %rd209;
	ld.global.u32 	%r234, [%rd210];
	add.s32 	%r235, %r298, %r296;
	mul.wide.s32 	%rd211, %r235, 4;
	add.s64 	%rd212, %rd1, %rd211;
	st.global.u32 	[%rd212], %r234;
	add.s32 	%r292, %r292, 1;
	add.s32 	%r296, %r296, 1;
	ld.global.u32 	%r236, [%rd20+4];
	setp.eq.s32 	%p25, %r292, %r236;
	@%p25 bra 	$L__BB21_35;
	bra.uni 	$L__BB21_32;
$L__BB21_35:
	ld.global.u32 	%r237, [%rd21+4];
	setp.eq.s32 	%p26, %r290, %r237;
	@%p26 bra 	$L__BB21_40;
	mul.wide.s32 	%rd213, %r8, 4;
	add.s64 	%rd29, %rd9, %rd213;
$L__BB21_37:
	cvt.s64.s32 	%rd214, %r290;
	mul.wide.s32 	%rd215, %r290, 4;
	add.s64 	%rd216, %rd10, %rd215;
	ld.global.f32 	%f8, [%rd216];
	ld.global.u32 	%r238, [%rd29];
	add.s32 	%r239, %r238, %r296;
	mul.wide.s32 	%rd217, %r239, 4;
	add.s64 	%rd218, %rd8, %rd217;
	st.global.f32 	[%rd218], %f8;
	add.s64 	%rd219, %rd7, %rd214;
	ld.global.u8 	%rs7, [%rd219];
	ld.global.u32 	%r240, [%rd29];
	add.s32 	%r241, %r240, %r296;
	cvt.s64.s32 	%rd220, %r241;
	add.s64 	%rd221, %rd6, %rd220;
	st.global.u8 	[%rd221], %rs7;
	add.s64 	%rd222, %rd11, %rd215;
	ld.global.u32 	%r242, [%rd222];
	ld.global.u32 	%r243, [%rd29];
	add.s32 	%r244, %r243, %r296;
	mul.wide.s32 	%rd223, %r244, 4;
	add.s64 	%rd224, %rd5, %rd223;
	st.global.u32 	[%rd224], %r242;
	add.s64 	%rd31, %rd4, %rd215;
	ld.global.u32 	%r245, [%rd31];
	ld.global.u32 	%r246, [%rd19];
	add.s32 	%r247, %r246, %r245;
	mul.wide.s32 	%rd225, %r247, 4;
	add.s64 	%rd226, %rd13, %rd225;
	ld.global.u32 	%r248, [%rd226];
	ld.global.u32 	%r249, [%rd29];
	add.s32 	%r250, %r249, %r296;
	mul.wide.s32 	%rd227, %r250, 4;
	add.s64 	%rd228, %rd3, %rd227;
	st.global.u32 	[%rd228], %r248;
	ld.global.u32 	%r301, [%rd29];
	add.s32 	%r78, %r301, %r296;
	mul.wide.s32 	%rd229, %r78, 4;
	add.s64 	%rd230, %rd3, %rd229;
	ld.global.u32 	%r251, [%rd230];
	setp.gt.s32 	%p27, %r251, -1;
	@%p27 bra 	$L__BB21_39;
	ld.global.u32 	%r252, [%rd31];
	ld.global.u32 	%r253, [%rd19];
	add.s32 	%r254, %r253, %r252;
	mul.wide.s32 	%rd231, %r254, 4;
	add.s64 	%rd232, %rd13, %rd231;
	ld.global.u32 	%r255, [%rd232];
	st.local.v2.u32 	[%rd16], {%r78, %r8};
	st.local.u32 	[%rd16+8], %r255;
	mov.u64 	%rd233, $str;
	cvta.global.u64 	%rd234, %rd233;
	add.u64 	%rd235, %SP, 0;
	{ // callseq 4, 0
	.param .b64 param0;
	st.param.b64 	[param0], %rd234;
	.param .b64 param1;
	st.param.b64 	[param1], %rd235;
	.param .b32 retval0;
	call.uni (retval0), 
	vprintf, 
	(
	param0, 
	param1
	);
	ld.param.b32 	%r256, [retval0];
	} // callseq 4
	ld.global.u32 	%r301, [%rd29];
$L__BB21_39:
	mul.wide.s32 	%rd236, %r290, 4;
	add.s64 	%rd237, %rd2, %rd236;
	ld.global.u32 	%r258, [%rd237];
	ld.global.u32 	%r259, [%rd19];
	add.s32 	%r260, %r259, %r258;
	mul.wide.s32 	%rd238, %r260, 4;
	add.s64 	%rd239, %rd13, %rd238;
	ld.global.u32 	%r261, [%rd239];
	add.s32 	%r262, %r301, %r296;
	mul.wide.s32 	%rd240, %r262, 4;
	add.s64 	%rd241, %rd1, %rd240;
	st.global.u32 	[%rd241], %r261;
	add.s32 	%r290, %r290, 1;
	add.s32 	%r296, %r296, 1;
	ld.global.u32 	%r263, [%rd21+4];
	setp.ne.s32 	%p28, %r290, %r263;
	@%p28 bra 	$L__BB21_37;
$L__BB21_40:
	ld.param.u32 	%r267, [_Z9crossoverPiS_S_S_iS_S_PfPbS_S_S_iS_S_S0_S1_S_S_S_S_S__param_12];
	mov.u32 	%r264, %ntid.x;
	mov.u32 	%r265, %nctaid.x;
	mad.lo.s32 	%r268, %r264, %r265, %r268;
	setp.lt.s32 	%p29, %r268, %r267;
	@%p29 bra 	$L__BB21_1;
$L__BB21_41:
	ret;
$L__BB21_42:
	mul.wide.s32 	%rd81, %r276, 4;
	add.s64 	%rd82, %rd15, %rd81;
	ld.global.u32 	%r114, [%rd82];
	ld.global.u32 	%r115, [%rd19];
	add.s32 	%r116, %r115, %r278;
	mul.wide.s32 	%rd83, %r116, 4;
	add.s64 	%rd84, %rd14, %rd83;
	st.global.u32 	[%rd84], %r114;
	ld.global.u32 	%r117, [%rd17];
	sub.s32 	%r118, %r276, %r117;
	ld.global.u32 	%r119, [%rd19];
	add.s32 	%r120, %r118, %r119;
	mul.wide.s32 	%rd85, %r120, 4;
	add.s64 	%rd86, %rd12, %rd85;
	st.global.u32 	[%rd86], %r278;
	add.s32 	%r278, %r278, 1;
	add.s32 	%r276, %r276, 1;
	ld.global.u32 	%r121, [%rd17+4];
	setp.eq.s32 	%p10, %r276, %r121;
	@%p10 bra 	$L__BB21_11;
	bra.uni 	$L__BB21_42;

}
	// .globl	_Z14initialize_rngP17curandStateXORWOWm
.visible .entry _Z14initialize_rngP17curandStateXORWOWm(
	.param .u64 .ptr .align 1 _Z14initialize_rngP17curandStateXORWOWm_param_0,
	.param .u64 _Z14initialize_rngP17curandStateXORWOWm_param_1
)
{
	.reg .pred 	%p<24>;
	.reg .b32 	%r<413>;
	.reg .b64 	%rd<21>;

	ld.param.u64 	%rd9, [_Z14initialize_rngP17curandStateXORWOWm_param_0];
	ld.param.u64 	%rd10, [_Z14initialize_rngP17curandStateXORWOWm_param_1];
	cvta.to.global.u64 	%rd11, %rd9;
	mov.u32 	%r182, %tid.x;
	mov.u32 	%r183, %ctaid.x;
	mov.u32 	%r184, %ntid.x;
	mad.lo.s32 	%r185, %r183, %r184, %r182;
	// begin inline asm
	mov.u64 	%rd8, %clock64;
	// end inline asm
	add.s64 	%rd12, %rd8, %rd10;
	cvt.s64.s32 	%rd20, %r185;
	mul.wide.s32 	%rd13, %r185, 48;
	add.s64 	%rd2, %rd11, %rd13;
	cvt.u32.u64 	%r186, %rd12;
	xor.b32  	%r187, %r186, -1429050551;
	mul.lo.s32 	%r188, %r187, 1099087573;
	{ .reg .b32 tmp; mov.b64 {tmp, %r189}, %rd12; }
	xor.b32  	%r190, %r189, -136515619;
	mul.lo.s32 	%r191, %r190, -1703105765;
	add.s32 	%r192, %r188, %r191;
	add.s32 	%r193, %r192, 6615241;
	add.s32 	%r194, %r188, 123456789;
	st.global.v2.u32 	[%rd2], {%r193, %r194};
	xor.b32  	%r195, %r188, 362436069;
	add.s32 	%r196, %r191, 521288629;
	st.global.v2.u32 	[%rd2+8], {%r195, %r196};
	xor.b32  	%r197, %r191, 88675123;
	add.s32 	%r198, %r188, 5783321;
	st.global.v2.u32 	[%rd2+16], {%r197, %r198};
	setp.eq.s32 	%p1, %r185, 0;
	@%p1 bra 	$L__BB22_42;
	mov.b32 	%r319, 0;
$L__BB22_2:
	and.b64  	%rd4, %rd20, 3;
	setp.eq.s64 	%p2, %rd4, 0;
	@%p2 bra 	$L__BB22_41;
	mul.wide.u32 	%rd14, %r319, 3200;
	mov.u64 	%rd15, precalc_xorwow_matrix;
	add.s64 	%rd5, %rd15, %rd14;
	cvt.u32.u64 	%r2, %rd4;
	mov.b32 	%r320, 0;
$L__BB22_4:
	mov.b32 	%r333, 0;
	mov.u32 	%r334, %r333;
	mov.u32 	%r335, %r333;
	mov.u32 	%r336, %r333;
	mov.u32 	%r337, %r333;
	mov.u32 	%r326, %r333;
$L__BB22_5:
	mul.wide.u32 	%rd16, %r326, 4;
	add.s64 	%rd17, %rd2, %rd16;
	ld.global.u32 	%r10, [%rd17+4];
	shl.b32 	%r11, %r326, 5;
	mov.b32 	%r332, 0;
$L__BB22_6:
	.pragma "nounroll";
	shr.u32 	%r203, %r10, %r332;
	and.b32  	%r204, %r203, 1;
	setp.eq.b32 	%p3, %r204, 1;
	not.pred 	%p4, %p3;
	add.s32 	%r205, %r11, %r332;
	mul.lo.s32 	%r206, %r205, 5;
	mul.wide.u32 	%rd18, %r206, 4;
	add.s64 	%rd6, %rd5, %rd18;
	@%p4 bra 	$L__BB22_8;
	ld.global.u32 	%r207, [%rd6];
	xor.b32  	%r337, %r337, %r207;
	ld.global.u32 	%r208, [%rd6+4];
	xor.b32  	%r336, %r336, %r208;
	ld.global.u32 	%r209, [%rd6+8];
	xor.b32  	%r335, %r335, %r209;
	ld.global.u32 	%r210, [%rd6+12];
	xor.b32  	%r334, %r334, %r210;
	ld.global.u32 	%r211, [%rd6+16];
	xor.b32  	%r333, %r333, %r211;
$L__BB22_8:
	and.b32  	%r213, %r203, 2;
	setp.eq.s32 	%p5, %r213, 0;
	@%p5 bra 	$L__BB22_10;
	ld.global.u32 	%r214, [%rd6+20];
	xor.b32  	%r337, %r337, %r214;
	ld.global.u32 	%r215, [%rd6+24];
	xor.b32  	%r336, %r336, %r215;
	ld.global.u32 	%r216, [%rd6+28];
	xor.b32  	%r335, %r335, %r216;
	ld.global.u32 	%r217, [%rd6+32];
	xor.b32  	%r334, %r334, %r217;
	ld.global.u32 	%r218, [%rd6+36];
	xor.b32  	%r333, %r333, %r218;
$L__BB22_10:
	and.b32  	%r220, %r203, 4;
	setp.eq.s32 	%p6, %r220, 0;
	@%p6 bra 	$L__BB22_12;
	ld.global.u32 	%r221, [%rd6+40];
	xor.b32  	%r337, %r337, %r221;
	ld.global.u32 	%r222, [%rd6+44];
	xor.b32  	%r336, %r336, %r222;
	ld.global.u32 	%r223, [%rd6+48];
	xor.b32  	%r335, %r335, %r223;
	ld.global.u32 	%r224, [%rd6+52];
	xor.b32  	%r334, %r334, %r224;
	ld.global.u32 	%r225, [%rd6+56];
	xor.b32  	%r333, %r333, %r225;
$L__BB22_12:
	and.b32  	%r227, %r203, 8;
	setp.eq.s32 	%p7, %r227, 0;
	@%p7 bra 	$L__BB22_14;
	ld.global.u32 	%r228, [%rd6+60];
	xor.b32  	%r337, %r337, %r228;
	ld.global.u32 	%r229, [%rd6+64];
	xor.b32  	%r336, %r336, %r229;
	ld.global.u32 	%r230, [%rd6+68];
	xor.b32  	%r335, %r335, %r230;
	ld.global.u32 	%r231, [%rd6+72];
	xor.b32  	%r334, %r334, %r231;
	ld.global.u32 	%r232, [%rd6+76];
	xor.b32  	%r333, %r333, %r232;
$L__BB22_14:
	and.b32  	%r234, %r203, 16;
	setp.eq.s32 	%p8, %r234, 0;
	@%p8 bra 	$L__BB22_16;
	ld.global.u32 	%r235, [%rd6+80];
	xor.b32  	%r337, %r337, %r235;
	ld.global.u32 	%r236, [%rd6+84];
	xor.b32  	%r336, %r336, %r236;
	ld.global.u32 	%r237, [%rd6+88];
	xor.b32  	%r335, %r335, %r237;
	ld.global.u32 	%r238, [%rd6+92];
	xor.b32  	%r334, %r334, %r238;
	ld.global.u32 	%r239, [%rd6+96];
	xor.b32  	%r333, %r333, %r239;
$L__BB22_16:
	and.b32  	%r241, %r203, 32;
	setp.eq.s32 	%p9, %r241, 0;
	@%p9 bra 	$L__BB22_18;
	ld.global.u32 	%r242, [%rd6+100];
	xor.b32  	%r337, %r337, %r242;
	ld.global.u32 	%r243, [%rd6+104];
	xor.b32  	%r336, %r336, %r243;
	ld.global.u32 	%r244, [%rd6+108];
	xor.b32  	%r335, %r335, %r244;
	ld.global.u32 	%r245, [%rd6+112];
	xor.b32  	%r334, %r334, %r245;
	ld.global.u32 	%r246, [%rd6+116];
	xor.b32  	%r333, %r333, %r246;
$L__BB22_18:
	and.b32  	%r248, %r203, 64;
	setp.eq.s32 	%p10, %r248, 0;
	@%p10 bra 	$L__BB22_20;
	ld.global.u32 	%r249, [%rd6+120];
	xor.b32  	%r337, %r337, %r249;
	ld.global.u32 	%r250, [%rd6+124];
	xor.b32  	%r336, %r336, %r250;
	ld.global.u32 	%r251, [%rd6+128];
	xor.b32  	%r335, %r335, %r251;
	ld.global.u32 	%r252, [%rd6+132];
	xor.b32  	%r334, %r334, %r252;
	ld.global.u32 	%r253, [%rd6+136];
	xor.b32  	%r333, %r333, %r253;
$L__BB22_20:
	and.b32  	%r255, %r203, 128;
	setp.eq.s32 	%p11, %r255, 0;
	@%p11 bra 	$L__BB22_22;
	ld.global.u32 	%r256, [%rd6+140];
	xor.b32  	%r337, %r337, %r256;
	ld.global.u32 	%r257, [%rd6+144];
	xor.b32  	%r336, %r336, %r257;
	ld.global.u32 	%r258, [%rd6+148];
	xor.b32  	%r335, %r335, %r258;
	ld.global.u32 	%r259, [%rd6+152];
	xor.b32  	%r334, %r334, %r259;
	ld.global.u32 	%r260, [%rd6+156];
	xor.b32  	%r333, %r333, %r260;
$L__BB22_22:
	and.b32  	%r262, %r203, 256;
	setp.eq.s32 	%p12, %r262, 0;
	@%p12 bra 	$L__BB22_24;
	ld.global.u32 	%r263, [%rd6+160];
	xor.b32  	%r337, %r337, %r263;
	ld.global.u32 	%r264, [%rd6+164];
	xor.b32  	%r336, %r336, %r264;
	ld.global.u32 	%r265, [%rd6+168];
	xor.b32  	%r335, %r335, %r265;
	ld.global.u32 	%r266, [%rd6+172];
	xor.b32  	%r334, %r334, %r266;
	ld.global.u32 	%r267, [%rd6+176];
	xor.b32  	%r333, %r333, %r267;
$L__BB22_24:
	and.b32  	%r269, %r203, 512;
	setp.eq.s32 	%p13, %r269, 0;
	@%p13 bra 	$L__BB22_26;
	ld.global.u32 	%r270, [%rd6+180];
	xor.b32  	%r337, %r337, %r270;
	ld.global.u32 	%r271, [%rd6+184];
	xor.b32  	%r336, %r336, %r271;
	ld.global.u32 	%r272, [%rd6+188];
	xor.b32  	%r335, %r335, %r272;
	ld.global.u32 	%r273, [%rd6+192];
	xor.b32  	%r334, %r334, %r273;
	ld.global.u32 	%r274, [%rd6+196];
	xor.b32  	%r333, %r333, %r274;
$L__BB22_26:
	and.b32  	%r276, %r203, 1024;
	setp.eq.s32 	%p14, %r276, 0;
	@%p14 bra 	$L__BB22_28;
	ld.global.u32 	%r277, [%rd6+200];
	xor.b32  	%r337, %r337, %r277;
	ld.global.u32 	%r278, [%rd6+204];
	xor.b32  	%r336, %r336, %r278;
	ld.global.u32 	%r279, [%rd6+208];
	xor.b32  	%r335, %r335, %r279;
	ld.global.u32 	%r280, [%rd6+212];
	xor.b32  	%r334, %r334, %r280;
	ld.global.u32 	%r281, [%rd6+216];
	xor.b32  	%r333, %r333, %r281;
$L__BB22_28:
	and.b32  	%r283, %r203, 2048;
	setp.eq.s32 	%p15, %r283, 0;
	@%p15 bra 	$L__BB22_30;
	ld.global.u32 	%r284, [%rd6+220];
	xor.b32  	%r337, %r337, %r284;
	ld.global.u32 	%r285, [%rd6+224];
	xor.b32  	%r336, %r336, %r285;
	ld.global.u32 	%r286, [%rd6+228];
	xor.b32  	%r335, %r335, %r286;
	ld.global.u32 	%r287, [%rd6+232];
	xor.b32  	%r334, %r334, %r287;
	ld.global.u32 	%r288, [%rd6+236];
	xor.b32  	%r333, %r333, %r288;
$L__BB22_30:
	and.b32  	%r290, %r203, 4096;
	setp.eq.s32 	%p16, %r290, 0;
	@%p16 bra 	$L__BB22_32;
	ld.global.u32 	%r291, [%rd6+240];
	xor.b32  	%r337, %r337, %r291;
	ld.global.u32 	%r292, [%rd6+244];
	xor.b32  	%r336, %r336, %r292;
	ld.global.u32 	%r293, [%rd6+248];
	xor.b32  	%r335, %r335, %r293;
	ld.global.u32 	%r294, [%rd6+252];
	xor.b32  	%r334, %r334, %r294;
	ld.global.u32 	%r295, [%rd6+256];
	xor.b32  	%r333, %r333, %r295;
$L__BB22_32:
	and.b32  	%r297, %r203, 8192;
	setp.eq.s32 	%p17, %r297, 0;
	@%p17 bra 	$L__BB22_34;
	ld.global.u32 	%r298, [%rd6+260];
	xor.b32  	%r337, %r337, %r298;
	ld.global.u32 	%r299, [%rd6+264];
	xor.b32  	%r336, %r336, %r299;
	ld.global.u32 	%r300, [%rd6+268];
	xor.b32  	%r335, %r335, %r300;
	ld.global.u32 	%r301, [%rd6+272];
	xor.b32  	%r334, %r334, %r301;
	ld.global.u32 	%r302, [%rd6+276];
	xor.b32  	%r333, %r333, %r302;
$L__BB22_34:
	and.b32  	%r304, %r203, 16384;
	setp.eq.s32 	%p18, %r304, 0;
	@%p18 bra 	$L__BB22_36;
	ld.global.u32 	%r305, [%rd6+280];
	xor.b32  	%r337, %r337, %r305;
	ld.global.u32 	%r306, [%rd6+284];
	xor.b32  	%r336, %r336, %r306;
	ld.global.u32 	%r307, [%rd6+288];
	xor.b32  	%r335, %r335, %r307;
	ld.global.u32 	%r308, [%rd6+292];
	xor.b32  	%r334, %r334, %r308;
	ld.global.u32 	%r309, [%rd6+296];
	xor.b32  	%r333, %r333, %r309;
$L__BB22_36:
	and.b32  	%r311, %r203, 32768;
	setp.eq.s32 	%p19, %r311, 0;
	@%p19 bra 	$L__BB22_38;
	ld.global.u32 	%r312, [%rd6+300];
	xor.b32  	%r337, %r337, %r312;
	ld.global.u32 	%r313, [%rd6+304];
	xor.b32  	%r336, %r336, %r313;
	ld.global.u32 	%r314, [%rd6+308];
	xor.b32  	%r335, %r335, %r314;
	ld.global.u32 	%r315, [%rd6+312];
	xor.b32  	%r334, %r334, %r315;
	ld.global.u32 	%r316, [%rd6+316];
	xor.b32  	%r333, %r333, %r316;
$L__BB22_38:
	add.s32 	%r332, %r332, 16;
	setp.ne.s32 	%p20, %r332, 32;
	@%p20 bra 	$L__BB22_6;
	mad.lo.s32 	%r317, %r326, -31, %r11;
	add.s32 	%r326, %r317, 1;
	setp.ne.s32 	%p21, %r326, 5;
	@%p21 bra 	$L__BB22_5;
	st.global.u32 	[%rd2+4], %r337;
	st.global.u32 	[%rd2+8], %r336;
	st.global.u32 	[%rd2+12], %r335;
	st.global.u32 	[%rd2+16], %r334;
	st.global.u32 	[%rd2+20], %r333;
	add.s32 	%r320, %r320, 1;
	setp.lt.u32 	%p22, %r320, %r2;
	@%p22 bra 	$L__BB22_4;
$L__BB22_41:
	shr.u64 	%rd7, %rd20, 2;
	add.s32 	%r319, %r319, 1;
	setp.gt.u64 	%p23, %rd20, 3;
	mov.u64 	%rd20, %rd7;
	@%p23 bra 	$L__BB22_2;
$L__BB22_42:
	mov.b32 	%r318, 0;
	st.global.v2.u32 	[%rd2+24], {%r318, %r318};
	st.global.u32 	[%rd2+32], %r318;
	mov.b64 	%rd19, 0;
	st.global.u64 	[%rd2+40], %rd19;
	ret;

}
	// .globl	_Z14selection_stepP17curandStateXORWOWPiS1_i
.visible .entry _Z14selection_stepP17curandStateXORWOWPiS1_i(
	.param .u64 .ptr .align 1 _Z14selection_stepP17curandStateXORWOWPiS1_i_param_0,
	.param .u64 .ptr .align 1 _Z14selection_stepP17curandStateXORWOWPiS1_i_param_1,
	.param .u64 .ptr .align 1 _Z14selection_stepP17curandStateXORWOWPiS1_i_param_2,
	.param .u32 _Z14selection_stepP17curandStateXORWOWPiS1_i_param_3
)
{
	.reg .pred 	%p<8>;
	.reg .b32 	%r<93>;
	.reg .b32 	%f<9>;
	.reg .b64 	%rd<19>;
	.reg .b64 	%fd<15>;

	ld.param.u64 	%rd5, [_Z14selection_stepP17curandStateXORWOWPiS1_i_param_0];
	ld.param.u64 	%rd6, [_Z14selection_stepP17curandStateXORWOWPiS1_i_param_1];
	ld.param.u64 	%rd7, [_Z14selection_stepP17curandStateXORWOWPiS1_i_param_2];
	ld.param.u32 	%r29, [_Z14selection_stepP17curandStateXORWOWPiS1_i_param_3];
	mov.u32 	%r30, %tid.x;
	mov.u32 	%r1, %ntid.x;
	mov.u32 	%r31, %ctaid.x;
	mad.lo.s32 	%r83, %r1, %r31, %r30;
	setp.gt.s32 	%p1, %r83, 599;
	@%p1 bra 	$L__BB23_5;
	cvta.to.global.u64 	%rd1, %rd6;
	cvt.rn.f64.s32 	%fd1, %r29;
	mov.u32 	%r32, %nctaid.x;
	mul.lo.s32 	%r3, %r1, %r32;
	cvta.to.global.u64 	%rd2, %rd7;
	cvta.to.global.u64 	%rd3, %rd5;
$L__BB23_2:
	mul.wide.s32 	%rd8, %r83, 48;
	add.s64 	%rd4, %rd3, %rd8;
	ld.global.v2.u32 	{%r36, %r90}, [%rd4];
	ld.global.v2.u32 	{%r89, %r88}, [%rd4+8];
	ld.global.v2.u32 	{%r87, %r86}, [%rd4+16];
	add.s32 	%r85, %r36, 724874;
	mov.b32 	%r92, 0;
	mov.b32 	%r91, -1;
	mov.b32 	%r84, 724874;
$L__BB23_3:
	mov.u32 	%r13, %r86;
	shr.u32 	%r37, %r90, 2;
	xor.b32  	%r38, %r37, %r90;
	st.global.v2.u32 	[%rd4+8], {%r88, %r87};
	shl.b32 	%r39, %r13, 4;
	shl.b32 	%r40, %r38, 1;
	xor.b32  	%r41, %r40, %r39;
	xor.b32  	%r42, %r41, %r38;
	xor.b32  	%r20, %r42, %r13;
	st.global.v2.u32 	[%rd4+16], {%r13, %r20};
	add.s32 	%r43, %r85, -362437;
	st.global.v2.u32 	[%rd4], {%r43, %r89};
	add.s32 	%r44, %r43, %r20;
	cvt.rn.f32.u32 	%f1, %r44;
	fma.rn.f32 	%f2, %f1, 0f2F800000, 0f2F000000;
	cvt.f64.f32 	%fd2, %f2;
	mov.f64 	%fd3, 0d3FF0000000000000;
	sub.f64 	%fd4, %fd3, %fd2;
	mul.f64 	%fd5, %fd4, %fd1;
	cvt.rzi.s32.f64 	%r45, %fd5;
	mul.wide.s32 	%rd9, %r45, 4;
	add.s64 	%rd10, %rd1, %rd9;
	ld.global.u32 	%r46, [%rd10];
	setp.gt.s32 	%p2, %r46, %r91;
	selp.b32 	%r47, %r45, %r92, %p2;
	max.s32 	%r48, %r46, %r91;
	shr.u32 	%r49, %r89, 2;
	xor.b32  	%r50, %r49, %r89;
	st.global.v2.u32 	[%rd4+8], {%r87, %r13};
	shl.b32 	%r51, %r20, 4;
	shl.b32 	%r52, %r50, 1;
	xor.b32  	%r53, %r52, %r51;
	xor.b32  	%r54, %r53, %r50;
	xor.b32  	%r21, %r54, %r20;
	st.global.v2.u32 	[%rd4+16], {%r20, %r21};
	add.s32 	%r55, %r85, 724874;
	st.global.v2.u32 	[%rd4], {%r85, %r88};
	add.s32 	%r56, %r85, %r21;
	cvt.rn.f32.u32 	%f3, %r56;
	fma.rn.f32 	%f4, %f3, 0f2F800000, 0f2F000000;
	cvt.f64.f32 	%fd6, %f4;
	sub.f64 	%fd7, %fd3, %fd6;
	mul.f64 	%fd8, %fd7, %fd1;
	cvt.rzi.s32.f64 	%r57, %fd8;
	mul.wide.s32 	%rd11, %r57, 4;
	add.s64 	%rd12, %rd1, %rd11;
	ld.global.u32 	%r58, [%rd12];
	setp.gt.s32 	%p3, %r58, %r48;
	selp.b32 	%r59, %r57, %r47, %p3;
	max.s32 	%r60, %r58, %r48;
	shr.u32 	%r61, %r88, 2;
	xor.b32  	%r62, %r61, %r88;
	st.global.v2.u32 	[%rd4+8], {%r13, %r20};
	shl.b32 	%r63, %r21, 4;
	shl.b32 	%r64, %r62, 1;
	xor.b32  	%r65, %r64, %r63;
	xor.b32  	%r66, %r65, %r62;
	xor.b32  	%r22, %r66, %r21;
	st.global.v2.u32 	[%rd4+16], {%r21, %r22};
	add.s32 	%r67, %r85, 362437;
	st.global.v2.u32 	[%rd4], {%r67, %r87};
	add.s32 	%r68, %r67, %r22;
	cvt.rn.f32.u32 	%f5, %r68;
	fma.rn.f32 	%f6, %f5, 0f2F800000, 0f2F000000;
	cvt.f64.f32 	%fd9, %f6;
	sub.f64 	%fd10, %fd3, %fd9;
	mul.f64 	%fd11, %fd10, %fd1;
	cvt.rzi.s32.f64 	%r69, %fd11;
	mul.wide.s32 	%rd13, %r69, 4;
	add.s64 	%rd14, %rd1, %rd13;
	ld.global.u32 	%r70, [%rd14];
	setp.gt.s32 	%p4, %r70, %r60;
	selp.b32 	%r71, %r69, %r59, %p4;
	max.s32 	%r72, %r70, %r60;
	shr.u32 	%r73, %r87, 2;
	xor.b32  	%r74, %r73, %r87;
	st.global.v2.u32 	[%rd4+8], {%r20, %r21};
	shl.b32 	%r75, %r22, 4;
	shl.b32 	%r76, %r74, 1;
	xor.b32  	%r77, %r76, %r75;
	xor.b32  	%r78, %r77, %r74;
	xor.b32  	%r86, %r78, %r22;
	st.global.v2.u32 	[%rd4+16], {%r22, %r86};
	st.global.v2.u32 	[%rd4], {%r55, %r13};
	add.s32 	%r79, %r55, %r86;
	cvt.rn.f32.u32 	%f7, %r79;
	fma.rn.f32 	%f8, %f7, 0f2F800000, 0f2F000000;
	cvt.f64.f32 	%fd12, %f8;
	sub.f64 	%fd13, %fd3, %fd12;
	mul.f64 	%fd14, %fd13, %fd1;
	cvt.rzi.s32.f64 	%r80, %fd14;
	mul.wide.s32 	%rd15, %r80, 4;
	add.s64 	%rd16, %rd1, %rd15;
	ld.global.u32 	%r81, [%rd16];
	setp.gt.s32 	%p5, %r81, %r72;
	selp.b32 	%r92, %r80, %r71, %p5;
	max.s32 	%r91, %r81, %r72;
	add.s32 	%r85, %r85, 1449748;
	add.s32 	%r84, %r84, 1449748;
	setp.ne.s32 	%p6, %r84, 73212274;
	mov.u32 	%r87, %r22;
	mov.u32 	%r88, %r21;
	mov.u32 	%r89, %r20;
	mov.u32 	%r90, %r13;
	@%p6 bra 	$L__BB23_3;
	mul.wide.s32 	%rd17, %r92, 4;
	add.s64 	%rd18, %rd2, %rd17;
	mov.b32 	%r82, 1;
	st.global.u32 	[%rd18], %r82;
	add.s32 	%r83, %r83, %r3;
	setp.lt.s32 	%p7, %r83, 600;
	@%p7 bra 	$L__BB23_2;
$L__BB23_5:
	ret;

}
	// .globl	_Z24selection_crossover_stepP17curandStateXORWOWPiS1_S1_ii
.visible .entry _Z24selection_crossover_stepP17curandStateXORWOWPiS1_S1_ii(
	.param .u64 .ptr .align 1 _Z24selection_crossover_stepP17curandStateXORWOWPiS1_S1_ii_param_0,
	.param .u64 .ptr .align 1 _Z24selection_crossover_stepP17curandStateXORWOWPiS1_S1_ii_param_1,
	.param .u64 .ptr .align 1 _Z24selection_crossover_stepP17curandStateXORWOWPiS1_S1_ii_param_2,
	.param .u64 .ptr .align 1 _Z24selection_crossover_stepP17curandStateXORWOWPiS1_S1_ii_param_3,
	.param .u32 _Z24selection_crossover_stepP17curandStateXORWOWPiS1_S1_ii_param_4,
	.param .u32 _Z24selection_crossover_stepP17curandStateXORWOWPiS1_S1_ii_param_5
)
{
	.reg .pred 	%p<13>;
	.reg .b32 	%r<172>;
	.reg .b32 	%f<17>;
	.reg .b64 	%rd<32>;
	.reg .b64 	%fd<28>;

	ld.param.u64 	%rd8, [_Z24selection_crossover_stepP17curandStateXORWOWPiS1_S1_ii_param_1];
	ld.param.u64 	%rd6, [_Z24selection_crossover_stepP17curandStateXORWOWPiS1_S1_ii_param_2];
	ld.param.u64 	%rd7, [_Z24selection_crossover_stepP17curandStateXORWOWPiS1_S1_ii_param_3];
	ld.param.u32 	%r52, [_Z24selection_crossover_stepP17curandStateXORWOWPiS1_S1_ii_param_4];
	ld.param.u32 	%r53, [_Z24selection_crossover_stepP17curandStateXORWOWPiS1_S1_ii_param_5];
	cvta.to.global.u64 	%rd1, %rd8;
	mov.u32 	%r54, %tid.x;
	mov.u32 	%r1, %ntid.x;
	mov.u32 	%r55, %ctaid.x;
	mad.lo.s32 	%r153, %r1, %r55, %r54;
	setp.ge.s32 	%p1, %r153, %r52;
	@%p1 bra 	$L__BB24_7;
	cvt.rn.f64.s32 	%fd1, %r53;
	mov.u32 	%r56, %nctaid.x;
	mul.lo.s32 	%r3, %r1, %r56;
	cvta.to.global.u64 	%rd2, %rd6;
	cvta.to.global.u64 	%rd3, %rd7;
$L__BB24_2:
	ld.param.u64 	%rd31, [_Z24selection_crossover_stepP17curandStateXORWOWPiS1_S1_ii_param_0];
	cvta.to.global.u64 	%rd9, %rd31;
	mul.wide.s32 	%rd10, %r153, 48;
	add.s64 	%rd4, %rd9, %rd10;
	ld.global.v2.u32 	{%r60, %r160}, [%rd4];
	ld.global.v2.u32 	{%r159, %r158}, [%rd4+8];
	ld.global.v2.u32 	{%r157, %r156}, [%rd4+16];
	add.s32 	%r155, %r60, 724874;
	mov.b32 	%r162, 0;
	mov.b32 	%r161, -1;
	mov.b32 	%r154, 724874;
$L__BB24_3:
	mov.u32 	%r13, %r156;
	shr.u32 	%r61, %r160, 2;
	xor.b32  	%r62, %r61, %r160;
	st.global.v2.u32 	[%rd4+8], {%r158, %r157};
	shl.b32 	%r63, %r13, 4;
	shl.b32 	%r64, %r62, 1;
	xor.b32  	%r65, %r64, %r63;
	xor.b32  	%r66, %r65, %r62;
	xor.b32  	%r20, %r66, %r13;
	st.global.v2.u32 	[%rd4+16], {%r13, %r20};
	add.s32 	%r67, %r155, -362437;
	st.global.v2.u32 	[%rd4], {%r67, %r159};
	add.s32 	%r68, %r67, %r20;
	cvt.rn.f32.u32 	%f1, %r68;
	fma.rn.f32 	%f2, %f1, 0f2F800000, 0f2F000000;
	cvt.f64.f32 	%fd2, %f2;
	mov.f64 	%fd3, 0d3FF0000000000000;
	sub.f64 	%fd4, %fd3, %fd2;
	mul.f64 	%fd5, %fd4, %fd1;
	cvt.rzi.s32.f64 	%r69, %fd5;
	mul.wide.s32 	%rd11, %r69, 4;
	add.s64 	%rd12, %rd1, %rd11;
	ld.global.u32 	%r70, [%rd12];
	setp.gt.s32 	%p2, %r70, %r161;
	selp.b32 	%r71, %r69, %r162, %p2;
	max.s32 	%r72, %r70, %r161;
	shr.u32 	%r73, %r159, 2;
	xor.b32  	%r74, %r73, %r159;
	st.global.v2.u32 	[%rd4+8], {%r157, %r13};
	shl.b32 	%r75, %r20, 4;
	shl.b32 	%r76, %r74, 1;
	xor.b32  	%r77, %r76, %r75;
	xor.b32  	%r78, %r77, %r74;
	xor.b32  	%r21, %r78, %r20;
	st.global.v2.u32 	[%rd4+16], {%r20, %r21};
	add.s32 	%r79, %r155, 724874;
	st.global.v2.u32 	[%rd4], {%r155, %r158};
	add.s32 	%r80, %r155, %r21;
	cvt.rn.f32.u32 	%f3, %r80;
	fma.rn.f32 	%f4, %f3, 0f2F800000, 0f2F000000;
	cvt.f64.f32 	%fd6, %f4;
	sub.f64 	%fd7, %fd3, %fd6;
	mul.f64 	%fd8, %fd7, %fd1;
	cvt.rzi.s32.f64 	%r81, %fd8;
	mul.wide.s32 	%rd13, %r81, 4;
	add.s64 	%rd14, %rd1, %rd13;
	ld.global.u32 	%r82, [%rd14];
	setp.gt.s32 	%p3, %r82, %r72;
	selp.b32 	%r83, %r81, %r71, %p3;
	max.s32 	%r84, %r82, %r72;
	shr.u32 	%r85, %r158, 2;
	xor.b32  	%r86, %r85, %r158;
	st.global.v2.u32 	[%rd4+8], {%r13, %r20};
	shl.b32 	%r87, %r21, 4;
	shl.b32 	%r88, %r86, 1;
	xor.b32  	%r89, %r88, %r87;
	xor.b32  	%r90, %r89, %r86;
	xor.b32  	%r22, %r90, %r21;
	st.global.v2.u32 	[%rd4+16], {%r21, %r22};
	add.s32 	%r91, %r155, 362437;
	st.global.v2.u32 	[%rd4], {%r91, %r157};
	add.s32 	%r92, %r91, %r22;
	cvt.rn.f32.u32 	%f5, %r92;
	fma.rn.f32 	%f6, %f5, 0f2F800000, 0f2F000000;
	cvt.f64.f32 	%fd9, %f6;
	sub.f64 	%fd10, %fd3, %fd9;
	mul.f64 	%fd11, %fd10, %fd1;
	cvt.rzi.s32.f64 	%r93, %fd11;
	mul.wide.s32 	%rd15, %r93, 4;
	add.s64 	%rd16, %rd1, %rd15;
	ld.global.u32 	%r94, [%rd16];
	setp.gt.s32 	%p4, %r94, %r84;
	selp.b32 	%r95, %r93, %r83, %p4;
	max.s32 	%r96, %r94, %r84;
	shr.u32 	%r97, %r157, 2;
	xor.b32  	%r98, %r97, %r157;
	st.global.v2.u32 	[%rd4+8], {%r20, %r21};
	shl.b32 	%r99, %r22, 4;
	shl.b32 	%r100, %r98, 1;
	xor.b32  	%r101, %r100, %r99;
	xor.b32  	%r102, %r101, %r98;
	xor.b32  	%r156, %r102, %r22;
	st.global.v2.u32 	[%rd4+16], {%r22, %r156};
	st.global.v2.u32 	[%rd4], {%r79, %r13};
	add.s32 	%r103, %r79, %r156;
	cvt.rn.f32.u32 	%f7, %r103;
	fma.rn.f32 	%f8, %f7, 0f2F800000, 0f2F000000;
	cvt.f64.f32 	%fd12, %f8;
	sub.f64 	%fd13, %fd3, %fd12;
	mul.f64 	%fd14, %fd13, %fd1;
	cvt.rzi.s32.f64 	%r104, %fd14;
	mul.wide.s32 	%rd17, %r104, 4;
	add.s64 	%rd18, %rd1, %rd17;
	ld.global.u32 	%r105, [%rd18];
	setp.gt.s32 	%p5, %r105, %r96;
	selp.b32 	%r162, %r104, %r95, %p5;
	max.s32 	%r161, %r105, %r96;
	add.s32 	%r155, %r155, 1449748;
	add.s32 	%r154, %r154, 1449748;
	setp.ne.s32 	%p6, %r154, 73212274;
	mov.u32 	%r157, %r22;
	mov.u32 	%r158, %r21;
	mov.u32 	%r159, %r20;
	mov.u32 	%r160, %r13;
	@%p6 bra 	$L__BB24_3;
	mul.wide.s32 	%rd19, %r153, 4;
	add.s64 	%rd20, %rd2, %rd19;
	st.global.u32 	[%rd20], %r162;
	ld.global.v2.u32 	{%r163, %r168}, [%rd4];
	ld.global.v2.u32 	{%r167, %r166}, [%rd4+8];
	ld.global.v2.u32 	{%r165, %r164}, [%rd4+16];
	mov.b32 	%r170, -1;
	mov.b32 	%r169, 0;
	mov.u32 	%r171, %r169;
$L__BB24_5:
	mov.u32 	%r35, %r164;
	shr.u32 	%r108, %r168, 2;
	xor.b32  	%r109, %r108, %r168;
	st.global.v2.u32 	[%rd4+8], {%r166, %r165};
	shl.b32 	%r110, %r35, 4;
	shl.b32 	%r111, %r109, 1;
	xor.b32  	%r112, %r111, %r110;
	xor.b32  	%r113, %r112, %r109;
	xor.b32  	%r43, %r113, %r35;
	st.global.v2.u32 	[%rd4+16], {%r35, %r43};
	add.s32 	%r114, %r163, 362437;
	st.global.v2.u32 	[%rd4], {%r114, %r167};
	add.s32 	%r115, %r43, %r114;
	cvt.rn.f32.u32 	%f9, %r115;
	fma.rn.f32 	%f10, %f9, 0f2F800000, 0f2F000000;
	cvt.f64.f32 	%fd15, %f10;
	mov.f64 	%fd16, 0d3FF0000000000000;
	sub.f64 	%fd17, %fd16, %fd15;
	mul.f64 	%fd18, %fd17, %fd1;
	cvt.rzi.s32.f64 	%r116, %fd18;
	mul.wide.s32 	%rd21, %r116, 4;
	add.s64 	%rd22, %rd1, %rd21;
	ld.global.u32 	%r117, [%rd22];
	setp.gt.s32 	%p7, %r117, %r170;
	selp.b32 	%r118, %r116, %r171, %p7;
	max.s32 	%r119, %r117, %r170;
	shr.u32 	%r120, %r167, 2;
	xor.b32  	%r121, %r120, %r167;
	st.global.v2.u32 	[%rd4+8], {%r165, %r35};
	shl.b32 	%r122, %r43, 4;
	shl.b32 	%r123, %r121, 1;
	xor.b32  	%r124, %r123, %r122;
	xor.b32  	%r125, %r124, %r121;
	xor.b32  	%r44, %r125, %r43;
	st.global.v2.u32 	[%rd4+16], {%r43, %r44};
	add.s32 	%r126, %r163, 724874;
	st.global.v2.u32 	[%rd4], {%r126, %r166};
	add.s32 	%r127, %r44, %r126;
	cvt.rn.f32.u32 	%f11, %r127;
	fma.rn.f32 	%f12, %f11, 0f2F800000, 0f2F000000;
	cvt.f64.f32 	%fd19, %f12;
	sub.f64 	%fd20, %fd16, %fd19;
	mul.f64 	%fd21, %fd20, %fd1;
	cvt.rzi.s32.f64 	%r128, %fd21;
	mul.wide.s32 	%rd23, %r128, 4;
	add.s64 	%rd24, %rd1, %rd23;
	ld.global.u32 	%r129, [%rd24];
	setp.gt.s32 	%p8, %r129, %r119;
	selp.b32 	%r130, %r128, %r118, %p8;
	max.s32 	%r131, %r129, %r119;
	shr.u32 	%r132, %r166, 2;
	xor.b32  	%r133, %r132, %r166;
	st.global.v2.u32 	[%rd4+8], {%r35, %r43};
	shl.b32 	%r134, %r44, 4;
	shl.b32 	%r135, %r133, 1;
	xor.b32  	%r136, %r135, %r134;
	xor.b32  	%r137, %r136, %r133;
	xor.b32  	%r45, %r137, %r44;
	st.global.v2.u32 	[%rd4+16], {%r44, %r45};
	add.s32 	%r138, %r163, 1087311;
	st.global.v2.u32 	[%rd4], {%r138, %r165};
	add.s32 	%r139, %r45, %r138;
	cvt.rn.f32.u32 	%f13, %r139;
	fma.rn.f32 	%f14, %f13, 0f2F800000, 0f2F000000;
	cvt.f64.f32 	%fd22, %f14;
	sub.f64 	%fd23, %fd16, %fd22;
	mul.f64 	%fd24, %fd23, %fd1;
	cvt.rzi.s32.f64 	%r140, %fd24;
	mul.wide.s32 	%rd25, %r140, 4;
	add.s64 	%rd26, %rd1, %rd25;
	ld.global.u32 	%r141, [%rd26];
	setp.gt.s32 	%p9, %r141, %r131;
	selp.b32 	%r142, %r140, %r130, %p9;
	max.s32 	%r143, %r141, %r131;
	shr.u32 	%r144, %r165, 2;
	xor.b32  	%r145, %r144, %r165;
	st.global.v2.u32 	[%rd4+8], {%r43, %r44};
	shl.b32 	%r146, %r45, 4;
	shl.b32 	%r147, %r145, 1;
	xor.b32  	%r148, %r147, %r146;
	xor.b32  	%r149, %r148, %r145;
	xor.b32  	%r164, %r149, %r45;
	st.global.v2.u32 	[%rd4+16], {%r45, %r164};
	add.s32 	%r163, %r163, 1449748;
	st.global.v2.u32 	[%rd4], {%r163, %r35};
	add.s32 	%r150, %r164, %r163;
	cvt.rn.f32.u32 	%f15, %r150;
	fma.rn.f32 	%f16, %f15, 0f2F800000, 0f2F000000;
	cvt.f64.f32 	%fd25, %f16;
	sub.f64 	%fd26, %fd16, %fd25;
	mul.f64 	%fd27, %fd26, %fd1;
	cvt.rzi.s32.f64 	%r151, %fd27;
	mul.wide.s32 	%rd27, %r151, 4;
	add.s64 	%rd28, %rd1, %rd27;
	ld.global.u32 	%r152, [%rd28];
	setp.gt.s32 	%p10, %r152, %r143;
	selp.b32 	%r171, %r151, %r142, %p10;
	max.s32 	%r170, %r152, %r143;
	add.s32 	%r169, %r169, 4;
	setp.ne.s32 	%p11, %r169, 200;
	mov.u32 	%r165, %r45;
	mov.u32 	%r166, %r44;
	mov.u32 	%r167, %r43;
	mov.u32 	%r168, %r35;
	@%p11 bra 	$L__BB24_5;
	add.s64 	%rd30, %rd3, %rd19;
	st.global.u32 	[%rd30], %r171;
	add.s32 	%r153, %r153, %r3;
	setp.lt.s32 	%p12, %r153, %r52;
	@%p12 bra 	$L__BB24_2;
$L__BB24_7:
	ret;

}
	// .globl	_Z14countMutationsP17curandStateXORWOWPiS1_S1_S1_S1_S1_ii
.visible .entry _Z14countMutationsP17curandStateXORWOWPiS1_S1_S1_S1_S1_ii(
	.param .u64 .ptr .align 1 _Z14countMutationsP17curandStateXORWOWPiS1_S1_S1_S1_S1_ii_param_0,
	.param .u64 .ptr .align 1 _Z14countMutationsP17curandStateXORWOWPiS1_S1_S1_S1_S1_ii_param_1,
	.param .u64 .ptr .align 1 _Z14countMutationsP17curandStateXORWOWPiS1_S1_S1_S1_S1_ii_param_2,
	.param .u64 .ptr .align 1 _Z14countMutationsP17curandStateXORWOWPiS1_S1_S1_S1_S1_ii_param_3,
	.param .u64 .ptr .align 1 _Z14countMutationsP17curandStateXORWOWPiS1_S1_S1_S1_S1_ii_param_4,
	.param .u64 .ptr .align 1 _Z14countMutationsP17curandStateXORWOWPiS1_S1_S1_S1_S1_ii_param_5,
	.param .u64 .ptr .align 1 _Z14countMutationsP17curandStateXORWOWPiS1_S1_S1_S1_S1_ii_param_6,
	.param .u32 _Z14countMutationsP17curandStateXORWOWPiS1_S1_S1_S1_S1_ii_param_7,
	.param .u32 _Z14countMutationsP17curandStateXORWOWPiS1_S1_S1_S1_S1_ii_param_8
)
{
	.reg .pred 	%p<9>;
	.reg .b32 	%r<115>;
	.reg .b32 	%f<9>;
	.reg .b64 	%rd<46>;
	.reg .b64 	%fd<15>;

	ld.param.u64 	%rd12, [_Z14countMutationsP17curandStateXORWOWPiS1_S1_S1_S1_S1_ii_param_2];
	ld.param.u64 	%rd15, [_Z14countMutationsP17curandStateXORWOWPiS1_S1_S1_S1_S1_ii_param_4];
	ld.param.u64 	%rd16, [_Z14countMutationsP17curandStateXORWOWPiS1_S1_S1_S1_S1_ii_param_6];
	ld.param.u32 	%r28, [_Z14countMutationsP17curandStateXORWOWPiS1_S1_S1_S1_S1_ii_param_7];
	ld.param.u32 	%r29, [_Z14countMutationsP17curandStateXORWOWPiS1_S1_S1_S1_S1_ii_param_8];
	cvta.to.global.u64 	%rd1, %rd16;
	cvta.to.global.u64 	%rd2, %rd15;
	mov.u32 	%r30, %tid.x;
	mov.u32 	%r31, %ntid.x;
	mov.u32 	%r32, %ctaid.x;
	mad.lo.s32 	%r105, %r31, %r32, %r30;
	setp.gt.s32 	%p1, %r105, 46;
	@%p1 bra 	$L__BB25_8;
	cvta.to.global.u64 	%rd3, %rd12;
	cvt.rn.f64.s32 	%fd1, %r28;
	add.s32 	%r2, %r29, 1;
$L__BB25_2:
	ld.param.u64 	%rd42, [_Z14countMutationsP17curandStateXORWOWPiS1_S1_S1_S1_S1_ii_param_0];
	cvt.s64.s32 	%rd4, %r105;
	cvta.to.global.u64 	%rd17, %rd42;
	mul.wide.s32 	%rd18, %r105, 48;
	add.s64 	%rd5, %rd17, %rd18;
	ld.global.v2.u32 	{%r36, %r112}, [%rd5];
	ld.global.v2.u32 	{%r111, %r110}, [%rd5+8];
	ld.global.v2.u32 	{%r109, %r108}, [%rd5+16];
	add.s32 	%r107, %r36, 724874;
	mov.b32 	%r114, 0;
	mov.b32 	%r113, -1;
	mov.b32 	%r106, 724874;
$L__BB25_3:
	mov.u32 	%r12, %r108;
	shr.u32 	%r37, %r112, 2;
	xor.b32  	%r38, %r37, %r112;
	st.global.v2.u32 	[%rd5+8], {%r110, %r109};
	shl.b32 	%r39, %r12, 4;
	shl.b32 	%r40, %r38, 1;
	xor.b32  	%r41, %r40, %r39;
	xor.b32  	%r42, %r41, %r38;
	xor.b32  	%r19, %r42, %r12;
	st.global.v2.u32 	[%rd5+16], {%r12, %r19};
	add.s32 	%r43, %r107, -362437;
	st.global.v2.u32 	[%rd5], {%r43, %r111};
	add.s32 	%r44, %r43, %r19;
	cvt.rn.f32.u32 	%f1, %r44;
	fma.rn.f32 	%f2, %f1, 0f2F800000, 0f2F000000;
	cvt.f64.f32 	%fd2, %f2;
	mov.f64 	%fd3, 0d3FF0000000000000;
	sub.f64 	%fd4, %fd3, %fd2;
	mul.f64 	%fd5, %fd4, %fd1;
	cvt.rzi.s32.f64 	%r45, %fd5;
	mul.wide.s32 	%rd19, %r45, 4;
	add.s64 	%rd20, %rd3, %rd19;
	ld.global.u32 	%r46, [%rd20];
	setp.gt.s32 	%p2, %r46, %r113;
	selp.b32 	%r47, %r45, %r114, %p2;
	max.s32 	%r48, %r46, %r113;
	shr.u32 	%r49, %r111, 2;
	xor.b32  	%r50, %r49, %r111;
	st.global.v2.u32 	[%rd5+8], {%r109, %r12};
	shl.b32 	%r51, %r19, 4;
	shl.b32 	%r52, %r50, 1;
	xor.b32  	%r53, %r52, %r51;
	xor.b32  	%r54, %r53, %r50;
	xor.b32  	%r20, %r54, %r19;
	st.global.v2.u32 	[%rd5+16], {%r19, %r20};
	add.s32 	%r55, %r107, 724874;
	st.global.v2.u32 	[%rd5], {%r107, %r110};
	add.s32 	%r56, %r107, %r20;
	cvt.rn.f32.u32 	%f3, %r56;
	fma.rn.f32 	%f4, %f3, 0f2F800000, 0f2F000000;
	cvt.f64.f32 	%fd6, %f4;
	sub.f64 	%fd7, %fd3, %fd6;
	mul.f64 	%fd8, %fd7, %fd1;
	cvt.rzi.s32.f64 	%r57, %fd8;
	mul.wide.s32 	%rd21, %r57, 4;
	add.s64 	%rd22, %rd3, %rd21;
	ld.global.u32 	%r58, [%rd22];
	setp.gt.s32 	%p3, %r58, %r48;
	selp.b32 	%r59, %r57, %r47, %p3;
	max.s32 	%r60, %r58, %r48;
	shr.u32 	%r61, %r110, 2;
	xor.b32  	%r62, %r61, %r110;
	st.global.v2.u32 	[%rd5+8], {%r12, %r19};
	shl.b32 	%r63, %r20, 4;
	shl.b32 	%r64, %r62, 1;
	xor.b32  	%r65, %r64, %r63;
	xor.b32  	%r66, %r65, %r62;
	xor.b32  	%r21, %r66, %r20;
	st.global.v2.u32 	[%rd5+16], {%r20, %r21};
	add.s32 	%r67, %r107, 362437;
	st.global.v2.u32 	[%rd5], {%r67, %r109};
	add.s32 	%r68, %r67, %r21;
	cvt.rn.f32.u32 	%f5, %r68;
	fma.rn.f32 	%f6, %f5, 0f2F800000, 0f2F000000;
	cvt.f64.f32 	%fd9, %f6;
	sub.f64 	%fd10, %fd3, %fd9;
	mul.f64 	%fd11, %fd10, %fd1;
	cvt.rzi.s32.f64 	%r69, %fd11;
	mul.wide.s32 	%rd23, %r69, 4;
	add.s64 	%rd24, %rd3, %rd23;
	ld.global.u32 	%r70, [%rd24];
	setp.gt.s32 	%p4, %r70, %r60;
	selp.b32 	%r71, %r69, %r59, %p4;
	max.s32 	%r72, %r70, %r60;
	shr.u32 	%r73, %r109, 2;
	xor.b32  	%r74, %r73, %r109;
	st.global.v2.u32 	[%rd5+8], {%r19, %r20};
	shl.b32 	%r75, %r21, 4;
	shl.b32 	%r76, %r74, 1;
	xor.b32  	%r77, %r76, %r75;
	xor.b32  	%r78, %r77, %r74;
	xor.b32  	%r108, %r78, %r21;
	st.global.v2.u32 	[%rd5+16], {%r21, %r108};
	st.global.v2.u32 	[%rd5], {%r55, %r12};
	add.s32 	%r79, %r55, %r108;
	cvt.rn.f32.u32 	%f7, %r79;
	fma.rn.f32 	%f8, %f7, 0f2F800000, 0f2F000000;
	cvt.f64.f32 	%fd12, %f8;
	sub.f64 	%fd13, %fd3, %fd12;
	mul.f64 	%fd14, %fd13, %fd1;
	cvt.rzi.s32.f64 	%r80, %fd14;
	mul.wide.s32 	%rd25, %r80, 4;
	add.s64 	%rd26, %rd3, %rd25;
	ld.global.u32 	%r81, [%rd26];
	setp.gt.s32 	%p5, %r81, %r72;
	selp.b32 	%r114, %r80, %r71, %p5;
	max.s32 	%r113, %r81, %r72;
	add.s32 	%r107, %r107, 1449748;
	add.s32 	%r106, %r106, 1449748;
	setp.ne.s32 	%p6, %r106, 73212274;
	mov.u32 	%r109, %r21;
	mov.u32 	%r110, %r20;
	mov.u32 	%r111, %r19;
	mov.u32 	%r112, %r12;
	@%p6 bra 	$L__BB25_3;
	ld.param.u64 	%rd45, [_Z14countMutationsP17curandStateXORWOWPiS1_S1_S1_S1_S1_ii_param_5];
	ld.param.u64 	%rd44, [_Z14countMutationsP17curandStateXORWOWPiS1_S1_S1_S1_S1_ii_param_3];
	cvta.to.global.u64 	%rd6, %rd45;
	cvta.to.global.u64 	%rd7, %rd44;
	cvt.u32.u64 	%r82, %rd4;
	setp.gt.s32 	%p7, %r82, 11;
	@%p7 bra 	$L__BB25_6;
	mul.wide.s32 	%rd33, %r114, 4;
	add.s64 	%rd34, %rd7, %rd33;
	ld.global.u32 	%r93, [%rd34+4];
	ld.global.u32 	%r94, [%rd34];
	sub.s32 	%r95, %r93, %r94;
	add.s32 	%r96, %r95, 2;
	add.s32 	%r97, %r2, %r82;
	mul.wide.s32 	%rd35, %r97, 4;
	add.s64 	%rd36, %rd6, %rd35;
	st.global.u32 	[%rd36], %r96;
	add.s64 	%rd37, %rd2, %rd33;
	ld.global.u32 	%r98, [%rd37+4];
	ld.global.u32 	%r99, [%rd37];
	sub.s32 	%r100, %r98, %r99;
	add.s32 	%r101, %r100, 1;
	add.s64 	%rd38, %rd1, %rd35;
	st.global.u32 	[%rd38], %r101;
	bra.uni 	$L__BB25_7;
$L__BB25_6:
	mul.wide.s32 	%rd27, %r114, 4;
	add.s64 	%rd28, %rd7, %rd27;
	ld.global.u32 	%r84, [%rd28+4];
	ld.global.u32 	%r85, [%rd28];
	sub.s32 	%r86, %r84, %r85;
	add.s32 	%r87, %r86, 1;
	add.s32 	%r88, %r2, %r82;
	mul.wide.s32 	%rd29, %r88, 4;
	add.s64 	%rd30, %rd6, %rd29;
	st.global.u32 	[%rd30], %r87;
	add.s64 	%rd31, %rd2, %rd27;
	ld.global.u32 	%r89, [%rd31+4];
	ld.global.u32 	%r90, [%rd31];
	sub.s32 	%r91, %r89, %r90;
	add.s64 	%rd32, %rd1, %rd29;
	st.global.u32 	[%rd32], %r91;
$L__BB25_7:
	ld.param.u64 	%rd43, [_Z14countMutationsP17curandStateXORWOWPiS1_S1_S1_S1_S1_ii_param_1];
	cvta.to.global.u64 	%rd39, %rd43;
	shl.b64 	%rd40, %rd4, 2;
	add.s64 	%rd41, %rd39, %rd40;
	st.global.u32 	[%rd41], %r114;
	mov.u32 	%r104, %nctaid.x;
	mad.lo.s32 	%r105, %r31, %r104, %r82;
	setp.lt.s32 	%p8, %r105, 47;
	@%p8 bra 	$L__BB25_2;
$L__BB25_8:
	ret;

}
	// .globl	_Z10MutateT1T2P17curandStateXORWOWPiS1_S1_S1_S1_iS1_S1_PfPbS1_S1_S1_S2_S3_S1_S1_S1_ii
.visible .entry _Z10MutateT1T2P17curandStateXORWOWPiS1_S1_S1_S1_iS1_S1_PfPbS1_S1_S1_S2_S3_S1_S1_S1_ii(
	.param .u64 .ptr .align 1 _Z10MutateT1T2P17curandStateXORWOWPiS1_S1_S1_S1_iS1_S1_PfPbS1_S1_S1_S2_S3_S1_S1_S1_ii_param_0,
	.param .u64 .ptr .align 1 _Z10MutateT1T2P17curandStateXORWOWPiS1_S1_S1_S1_iS1_S1_PfPbS1_S1_S1_S2_S3_S1_S1_S1_ii_param_1,
	.param .u64 .ptr .align 1 _Z10MutateT1T2P17curandStateXORWOWPiS1_S1_S1_S1_iS1_S1_PfPbS1_S1_S1_S2_S3_S1_S1_S1_ii_param_2,
	.param .u64 .ptr .align 1 _Z10MutateT1T2P17curandStateXORWOWPiS1_S1_S1_S1_iS1_S1_PfPbS1_S1_S1_S2_S3_S1_S1_S1_ii_param_3,
	.param .u64 .ptr .align 1 _Z10MutateT1T2P17curandStateXORWOWPiS1_S1_S1_S1_iS1_S1_PfPbS1_S1_S1_S2_S3_S1_S1_S1_ii_param_4,
	.param .u64 .ptr .align 1 _Z10MutateT1T2P17curandStateXORWOWPiS1_S1_S1_S1_iS1_S1_PfPbS1_S1_S1_S2_S3_S1_S1_S1_ii_param_5,
	.param .u32 _Z10MutateT1T2P17curandStateXORWOWPiS1_S1_S1_S1_iS1_S1_PfPbS1_S1_S1_S2_S3_S1_S1_S1_ii_param_6,
	.param .u64 .ptr .align 1 _Z10MutateT1T2P17curandStateXORWOWPiS1_S1_S1_S1_iS1_S1_PfPbS1_S1_S1_S2_S3_S1_S1_S1_ii_param_7,
	.param .u64 .ptr .align 1 _Z10MutateT1T2P17curandStateXORWOWPiS1_S1_S1_S1_iS1_S1_PfPbS1_S1_S1_S2_S3_S1_S1_S1_ii_param_8,
	.param .u64 .ptr .align 1 _Z10MutateT1T2P17curandStateXORWOWPiS1_S1_S1_S1_iS1_S1_PfPbS1_S1_S1_S2_S3_S1_S1_S1_ii_param_9,
	.param .u64 .ptr .align 1 _Z10MutateT1T2P17curandStateXORWOWPiS1_S1_S1_S1_iS1_S1_PfPbS1_S1_S1_S2_S3_S1_S1_S1_ii_param_10,
	.param .u64 .ptr .align 1 _Z10MutateT1T2P17curandStateXORWOWPiS1_S1_S1_S1_iS1_S1_PfPbS1_S1_S1_S2_S3_S1_S1_S1_ii_param_11,
	.param .u64 .ptr .align 1 _Z10MutateT1T2P17curandStateXORWOWPiS1_S1_S1_S1_iS1_S1_PfPbS1_S1_S1_S2_S3_S1_S1_S1_ii_param_12,
	.param .u64 .ptr .align 1 _Z10MutateT1T2P17curandStateXORWOWPiS1_S1_S1_S1_iS1_S1_PfPbS1_S1_S1_S2_S3_S1_S1_S1_ii_param_13,
	.param .u64 .ptr .align 1 _Z10MutateT1T2P17curandStateXORWOWPiS1_S1_S1_S1_iS1_S1_PfPbS1_S1_S1_S2_S3_S1_S1_S1_ii_param_14,
	.param .u64 .ptr .align 1 _Z10MutateT1T2P17curandStateXORWOWPiS1_S1_S1_S1_iS1_S1_PfPbS1_S1_S1_S2_S3_S1_S1_S1_ii_param_15,
	.param .u64 .ptr .align 1 _Z10MutateT1T2P17curandStateXORWOWPiS1_S1_S1_S1_iS1_S1_PfPbS1_S1_S1_S2_S3_S1_S1_S1_ii_param_16,
	.param .u64 .ptr .align 1 _Z10MutateT1T2P17curandStateXORWOWPiS1_S1_S1_S1_iS1_S1_PfPbS1_S1_S1_S2_S3_S1_S1_S1_ii_param_17,
	.param .u64 .ptr .align 1 _Z10MutateT1T2P17curandStateXORWOWPiS1_S1_S1_S1_iS1_S1_PfPbS1_S1_S1_S2_S3_S1_S1_S1_ii_param_18,
	.param .u32 _Z10MutateT1T2P17curandStateXORWOWPiS1_S1_S1_S1_iS1_S1_PfPbS1_S1_S1_S2_S3_S1_S1_S1_ii_param_19,
	.param .u32 _Z10MutateT1T2P17curandStateXORWOWPiS1_S1_S1_S1_iS1_S1_PfPbS1_S1_S1_S2_S3_S1_S1_S1_ii_param_20
)
{
	.reg .pred 	%p<16>;
	.reg .b16 	%rs<7>;
	.reg .b32 	%r<280>;
	.reg .b32 	%f<14>;
	.reg .b64 	%rd<190>;
	.reg .b64 	%fd<18>;

	ld.param.u64 	%rd26, [_Z10MutateT1T2P17curandStateXORWOWPiS1_S1_S1_S1_iS1_S1_PfPbS1_S1_S1_S2_S3_S1_S1_S1_ii_param_0];
	ld.param.u64 	%rd27, [_Z10MutateT1T2P17curandStateXORWOWPiS1_S1_S1_S1_iS1_S1_PfPbS1_S1_S1_S2_S3_S1_S1_S1_ii_param_1];
	ld.param.u64 	%rd28, [_Z10MutateT1T2P17curandStateXORWOWPiS1_S1_S1_S1_iS1_S1_PfPbS1_S1_S1_S2_S3_S1_S1_S1_ii_param_2];
	ld.param.u64 	%rd29, [_Z10MutateT1T2P17curandStateXORWOWPiS1_S1_S1_S1_iS1_S1_PfPbS1_S1_S1_S2_S3_S1_S1_S1_ii_param_3];
	ld.param.u64 	%rd30, [_Z10MutateT1T2P17curandStateXORWOWPiS1_S1_S1_S1_iS1_S1_PfPbS1_S1_S1_S2_S3_S1_S1_S1_ii_param_4];
	ld.param.u64 	%rd31, [_Z10MutateT1T2P17curandStateXORWOWPiS1_S1_S1_S1_iS1_S1_PfPbS1_S1_S1_S2_S3_S1_S1_S1_ii_param_5];
	ld.param.u64 	%rd32, [_Z10MutateT1T2P17curandStateXORWOWPiS1_S1_S1_S1_iS1_S1_PfPbS1_S1_S1_S2_S3_S1_S1_S1_ii_param_7];
	ld.param.u64 	%rd33, [_Z10MutateT1T2P17curandStateXORWOWPiS1_S1_S1_S1_iS1_S1_PfPbS1_S1_S1_S2_S3_S1_S1_S1_ii_param_8];
	ld.param.u64 	%rd34, [_Z10MutateT1T2P17curandStateXORWOWPiS1_S1_S1_S1_iS1_S1_PfPbS1_S1_S1_S2_S3_S1_S1_S1_ii_param_9];
	ld.param.u64 	%rd35, [_Z10MutateT1T2P17curandStateXORWOWPiS1_S1_S1_S1_iS1_S1_PfPbS1_S1_S1_S2_S3_S1_S1_S1_ii_param_10];
	ld.param.u64 	%rd36, [_Z10MutateT1T2P17curandStateXORWOWPiS1_S1_S1_S1_iS1_S1_PfPbS1_S1_S1_S2_S3_S1_S1_S1_ii_param_11];
	ld.param.u64 	%rd37, [_Z10MutateT1T2P17curandStateXORWOWPiS1_S1_S1_S1_iS1_S1_PfPbS1_S1_S1_S2_S3_S1_S1_S1_ii_param_12];
	ld.param.u64 	%rd38, [_Z10MutateT1T2P17curandStateXORWOWPiS1_S1_S1_S1_iS1_S1_PfPbS1_S1_S1_S2_S3_S1_S1_S1_ii_param_13];
	ld.param.u64 	%rd39, [_Z10MutateT1T2P17curandStateXORWOWPiS1_S1_S1_S1_iS1_S1_PfPbS1_S1_S1_S2_S3_S1_S1_S1_ii_param_14];
	ld.param.u64 	%rd40, [_Z10MutateT1T2P17curandStateXORWOWPiS1_S1_S1_S1_iS1_S1_PfPbS1_S1_S1_S2_S3_S1_S1_S1_ii_param_15];
	ld.param.u64 	%rd41, [_Z10MutateT1T2P17curandStateXORWOWPiS1_S1_S1_S1_iS1_S1_PfPbS1_S1_S1_S2_S3_S1_S1_S1_ii_param_16];
	ld.param.u64 	%rd42, [_Z10MutateT1T2P17curandStateXORWOWPiS1_S1_S1_S1_iS1_S1_PfPbS1_S1_S1_S2_S3_S1_S1_S1_ii_param_17];
	ld.param.u64 	%rd43, [_Z10MutateT1T2P17curandStateXORWOWPiS1_S1_S1_S1_iS1_S1_PfPbS1_S1_S1_S2_S3_S1_S1_S1_ii_param_18];
	cvta.to.global.u64 	%rd1, %rd34;
	cvta.to.global.u64 	%rd2, %rd36;
	cvta.to.global.u64 	%rd3, %rd35;
	cvta.to.global.u64 	%rd4, %rd33;
	cvta.to.global.u64 	%rd5, %rd32;
	cvta.to.global.u64 	%rd6, %rd29;
	cvta.to.global.u64 	%rd7, %rd42;
	cvta.to.global.u64 	%rd8, %rd43;
	cvta.to.global.u64 	%rd9, %rd28;
	cvta.to.global.u64 	%rd10, %rd27;
	cvta.to.global.u64 	%rd11, %rd39;
	cvta.to.global.u64 	%rd12, %rd41;
	cvta.to.global.u64 	%rd13, %rd40;
	cvta.to.global.u64 	%rd14, %rd38;
	cvta.to.global.u64 	%rd15, %rd37;
	cvta.to.global.u64 	%rd16, %rd31;
	cvta.to.global.u64 	%rd17, %rd26;
	cvta.to.global.u64 	%rd18, %rd30;
	mov.u32 	%r47, %tid.x;
	mov.u32 	%r1, %ntid.x;
	mov.u32 	%r48, %ctaid.x;
	mad.lo.s32 	%r267, %r1, %r48, %r47;
	setp.gt.s32 	%p1, %r267, 46;
	@%p1 bra 	$L__BB26_26;
	ld.param.u32 	%r264, [_Z10MutateT1T2P17curandStateXORWOWPiS1_S1_S1_S1_iS1_S1_PfPbS1_S1_S1_S2_S3_S1_S1_S1_ii_param_19];
	add.s32 	%r3, %r264, 12;
	mov.u32 	%r49, %nctaid.x;
	mul.lo.s32 	%r4, %r1, %r49;
$L__BB26_2:
	setp.gt.s32 	%p2, %r267, 11;
	@%p2 bra 	$L__BB26_17;
	ld.param.u32 	%r263, [_Z10MutateT1T2P17curandStateXORWOWPiS1_S1_S1_S1_iS1_S1_PfPbS1_S1_S1_S2_S3_S1_S1_S1_ii_param_6];
	mul.wide.s32 	%rd95, %r267, 4;
	add.s64 	%rd19, %rd10, %rd95;
	ld.global.u32 	%r145, [%rd19];
	mul.wide.s32 	%rd96, %r145, 4;
	add.s64 	%rd97, %rd6, %rd96;
	ld.global.u32 	%r146, [%rd97+4];
	ld.global.u32 	%r147, [%rd97];
	sub.s32 	%r148, %r146, %r147;
	mul.wide.s32 	%rd98, %r267, 48;
	add.s64 	%rd99, %rd17, %rd98;
	ld.global.v2.u32 	{%r149, %r150}, [%rd99];
	shr.u32 	%r151, %r150, 2;
	xor.b32  	%r152, %r151, %r150;
	ld.global.v2.u32 	{%r153, %r154}, [%rd99+8];
	ld.global.v2.u32 	{%r155, %r156}, [%rd99+16];
	st.global.v2.u32 	[%rd99+8], {%r154, %r155};
	shl.b32 	%r157, %r156, 4;
	shl.b32 	%r158, %r152, 1;
	xor.b32  	%r159, %r158, %r157;
	xor.b32  	%r160, %r159, %r152;
	xor.b32  	%r161, %r160, %r156;
	st.global.v2.u32 	[%rd99+16], {%r156, %r161};
	add.s32 	%r162, %r149, 362437;
	st.global.v2.u32 	[%rd99], {%r162, %r153};
	add.s32 	%r163, %r161, %r162;
	cvt.rn.f32.u32 	%f9, %r163;
	fma.rn.f32 	%f10, %f9, 0f2F800000, 0f2F000000;
	cvt.f64.f32 	%fd13, %f10;
	mov.f64 	%fd14, 0d3FF0000000000000;
	sub.f64 	%fd15, %fd14, %fd13;
	cvt.rn.f64.s32 	%fd16, %r148;
	mul.f64 	%fd17, %fd15, %fd16;
	cvt.rzi.s32.f64 	%r6, %fd17;
	add.s32 	%r7, %r267, %r263;
	mul.wide.s32 	%rd100, %r7, 4;
	add.s64 	%rd20, %rd16, %rd100;
	ld.global.u32 	%r271, [%rd20+4];
	ld.global.u32 	%r268, [%rd20];
	sub.s32 	%r164, %r271, %r268;
	add.s32 	%r165, %r164, -2;
	setp.lt.s32 	%p8, %r165, 1;
	@%p8 bra 	$L__BB26_11;
	mov.b32 	%r269, 0;
$L__BB26_5:
	ld.global.u32 	%r167, [%rd19];
	mul.wide.s32 	%rd101, %r167, 4;
	add.s64 	%rd102, %rd6, %rd101;
	ld.global.u32 	%r168, [%rd102];
	add.s32 	%r169, %r168, %r269;
	mul.wide.s32 	%rd103, %r169, 4;
	add.s64 	%rd104, %rd5, %rd103;
	ld.global.u32 	%r170, [%rd104];
	add.s32 	%r171, %r268, %r269;
	mul.wide.s32 	%rd105, %r171, 4;
	add.s64 	%rd106, %rd15, %rd105;
	st.global.u32 	[%rd106], %r170;
	ld.global.u32 	%r172, [%rd19];
	mul.wide.s32 	%rd107, %r172, 4;
	add.s64 	%rd108, %rd6, %rd107;
	ld.global.u32 	%r270, [%rd108];
	add.s32 	%r173, %r270, %r269;
	mul.wide.s32 	%rd109, %r173, 4;
	add.s64 	%rd110, %rd5, %rd109;
	ld.global.u32 	%r174, [%rd110];
	setp.gt.s32 	%p9, %r174, -1;
	@%p9 bra 	$L__BB26_7;
	mov.u64 	%rd111, $str$1;
	cvta.global.u64 	%rd112, %rd111;
	{ // callseq 6, 0
	.param .b64 param0;
	st.param.b64 	[param0], %rd112;
	.param .b64 param1;
	st.param.b64 	[param1], 0;
	.param .b32 retval0;
	call.uni (retval0), 
	vprintf, 
	(
	param0, 
	param1
	);
	ld.param.b32 	%r175, [retval0];
	} // callseq 6
	ld.global.u32 	%r177, [%rd19];
	mul.wide.s32 	%rd113, %r177, 4;
	add.s64 	%rd114, %rd6, %rd113;
	ld.global.u32 	%r270, [%rd114];
$L__BB26_7:
	add.s32 	%r178, %r270, %r269;
	mul.wide.s32 	%rd115, %r178, 4;
	add.s64 	%rd116, %rd4, %rd115;
	ld.global.u32 	%r179, [%rd116];
	ld.global.u32 	%r180, [%rd20];
	add.s32 	%r181, %r180, %r269;
	mul.wide.s32 	%rd117, %r181, 4;
	add.s64 	%rd118, %rd14, %rd117;
	st.global.u32 	[%rd118], %r179;
	setp.eq.s32 	%p10, %r6, %r269;
	@%p10 bra 	$L__BB26_9;
	ld.global.u32 	%r182, [%rd19];
	mul.wide.s32 	%rd119, %r182, 4;
	add.s64 	%rd120, %rd6, %rd119;
	ld.global.u32 	%r183, [%rd120];
	add.s32 	%r184, %r183, %r269;
	cvt.s64.s32 	%rd121, %r184;
	add.s64 	%rd122, %rd3, %rd121;
	ld.global.u8 	%rs3, [%rd122];
	ld.global.u32 	%r185, [%rd20];
	add.s32 	%r186, %r185, %r269;
	cvt.s64.s32 	%rd123, %r186;
	add.s64 	%rd124, %rd13, %rd123;
	st.global.u8 	[%rd124], %rs3;
	bra.uni 	$L__BB26_10;
$L__BB26_9:
	ld.global.u32 	%r187, [%rd20];
	add.s32 	%r188, %r187, %r6;
	cvt.s64.s32 	%rd125, %r188;
	add.s64 	%rd126, %rd13, %rd125;
	mov.b16 	%rs4, 0;
	st.global.u8 	[%rd126], %rs4;
$L__BB26_10:
	ld.global.u32 	%r189, [%rd19];
	mul.wide.s32 	%rd127, %r189, 4;
	add.s64 	%rd128, %rd6, %rd127;
	ld.global.u32 	%r190, [%rd128];
	add.s32 	%r191, %r190, %r269;
	mul.wide.s32 	%rd129, %r191, 4;
	add.s64 	%rd130, %rd2, %rd129;
	ld.global.u32 	%r192, [%rd130];
	ld.global.u32 	%r193, [%rd20];
	add.s32 	%r194, %r193, %r269;
	mul.wide.s32 	%rd131, %r194, 4;
	add.s64 	%rd132, %rd12, %rd131;
	st.global.u32 	[%rd132], %r192;
	ld.global.u32 	%r195, [%rd19];
	mul.wide.s32 	%rd133, %r195, 4;
	add.s64 	%rd134, %rd6, %rd133;
	ld.global.u32 	%r196, [%rd134];
	add.s32 	%r197, %r196, %r269;
	mul.wide.s32 	%rd135, %r197, 4;
	add.s64 	%rd136, %rd1, %rd135;
	ld.global.f32 	%f11, [%rd136];
	ld.global.u32 	%r198, [%rd20];
	add.s32 	%r199, %r198, %r269;
	mul.wide.s32 	%rd137, %r199, 4;
	add.s64 	%rd138, %rd11, %rd137;
	st.global.f32 	[%rd138], %f11;
	add.s32 	%r269, %r269, 1;
	ld.global.u32 	%r271, [%rd20+4];
	ld.global.u32 	%r268, [%rd20];
	sub.s32 	%r200, %r271, %r268;
	add.s32 	%r201, %r200, -2;
	setp.lt.s32 	%p11, %r269, %r201;
	@%p11 bra 	$L__BB26_5;
$L__BB26_11:
	ld.param.u32 	%r265, [_Z10MutateT1T2P17curandStateXORWOWPiS1_S1_S1_S1_iS1_S1_PfPbS1_S1_S1_S2_S3_S1_S1_S1_ii_param_19];
	ld.global.u32 	%r202, [%rd19];
	mul.wide.s32 	%rd139, %r202, 4;
	add.s64 	%rd140, %rd6, %rd139;
	ld.global.u32 	%r203, [%rd140];
	add.s32 	%r204, %r203, %r6;
	mul.wide.s32 	%rd141, %r204, 4;
	add.s64 	%rd142, %rd5, %rd141;
	ld.global.u32 	%r205, [%rd142];
	add.s32 	%r206, %r271, -2;
	mul.wide.s32 	%rd143, %r206, 4;
	add.s64 	%rd144, %rd15, %rd143;
	st.global.u32 	[%rd144], %r205;
	mul.wide.s32 	%rd145, %r7, 4;
	add.s64 	%rd21, %rd18, %rd145;
	ld.global.u32 	%r207, [%rd21+4];
	ld.global.u32 	%r208, [%rd21];
	not.b32 	%r209, %r208;
	add.s32 	%r210, %r207, %r209;
	ld.global.u32 	%r211, [%rd20+4];
	add.s32 	%r212, %r211, -2;
	mul.wide.s32 	%rd146, %r212, 4;
	add.s64 	%rd147, %rd14, %rd146;
	st.global.u32 	[%rd147], %r210;
	ld.global.u32 	%r213, [%rd20+4];
	add.s32 	%r214, %r213, -2;
	cvt.s64.s32 	%rd148, %r214;
	add.s64 	%rd149, %rd13, %rd148;
	mov.b16 	%rs5, 1;
	st.global.u8 	[%rd149], %rs5;
	shl.b32 	%r215, %r267, 1;
	add.s32 	%r19, %r215, %r265;
	ld.global.u32 	%r216, [%rd20+4];
	add.s32 	%r217, %r216, -2;
	mul.wide.s32 	%rd150, %r217, 4;
	add.s64 	%rd151, %rd12, %rd150;
	st.global.u32 	[%rd151], %r19;
	ld.global.u32 	%r218, [%rd19];
	mul.wide.s32 	%rd152, %r218, 4;
	add.s64 	%rd153, %rd6, %rd152;
	ld.global.u32 	%r219, [%rd153];
	add.s32 	%r220, %r219, %r6;
	mul.wide.s32 	%rd154, %r220, 4;
	add.s64 	%rd155, %rd1, %rd154;
	ld.global.f32 	%f12, [%rd155];
	ld.global.u32 	%r221, [%rd20+4];
	add.s32 	%r222, %r221, -2;
	mul.wide.s32 	%rd156, %r222, 4;
	add.s64 	%rd157, %rd11, %rd156;
	st.global.f32 	[%rd157], %f12;
	ld.global.u32 	%r223, [%rd19];
	mul.wide.s32 	%rd158, %r223, 4;
	add.s64 	%rd159, %rd6, %rd158;
	ld.global.u32 	%r224, [%rd159];
	add.s32 	%r225, %r224, %r6;
	mul.wide.s32 	%rd160, %r225, 4;
	add.s64 	%rd161, %rd5, %rd160;
	ld.global.u32 	%r226, [%rd161];
	setp.gt.s32 	%p12, %r226, -1;
	@%p12 bra 	$L__BB26_13;
	mov.u64 	%rd162, $str$1;
	cvta.global.u64 	%rd163, %rd162;
	{ // callseq 7, 0
	.param .b64 param0;
	st.param.b64 	[param0], %rd163;
	.param .b64 param1;
	st.param.b64 	[param1], 0;
	.param .b32 retval0;
	call.uni (retval0), 
	vprintf, 
	(
	param0, 
	param1
	);
	ld.param.b32 	%r227, [retval0];
	} // callseq 7
$L__BB26_13:
	ld.global.u32 	%r229, [%rd21+4];
	ld.global.u32 	%r230, [%rd21];
	not.b32 	%r231, %r230;
	add.s32 	%r232, %r229, %r231;
	ld.global.u32 	%r233, [%rd20+4];
	add.s32 	%r234, %r233, -1;
	mul.wide.s32 	%rd164, %r234, 4;
	add.s64 	%rd165, %rd15, %rd164;
	st.global.u32 	[%rd165], %r232;
	ld.global.u32 	%r235, [%rd19];
	mul.wide.s32 	%rd166, %r235, 4;
	add.s64 	%rd167, %rd6, %rd166;
	ld.global.u32 	%r236, [%rd167];
	add.s32 	%r237, %r236, %r6;
	mul.wide.s32 	%rd168, %r237, 4;
	add.s64 	%rd169, %rd4, %rd168;
	ld.global.u32 	%r238, [%rd169];
	ld.global.u32 	%r239, [%rd20+4];
	add.s32 	%r240, %r239, -1;
	mul.wide.s32 	%rd170, %r240, 4;
	add.s64 	%rd171, %rd14, %rd170;
	st.global.u32 	[%rd171], %r238;
	ld.global.u32 	%r241, [%rd20+4];
	add.s32 	%r242, %r241, -1;
	cvt.s64.s32 	%rd172, %r242;
	add.s64 	%rd173, %rd13, %rd172;
	mov.b16 	%rs6, 1;
	st.global.u8 	[%rd173], %rs6;
	add.s32 	%r243, %r19, 1;
	ld.global.u32 	%r244, [%rd20+4];
	add.s32 	%r245, %r244, -1;
	mul.wide.s32 	%rd174, %r245, 4;
	add.s64 	%rd175, %rd12, %rd174;
	st.global.u32 	[%rd175], %r243;
	ld.global.u32 	%r246, [%rd19];
	mul.wide.s32 	%rd176, %r246, 4;
	add.s64 	%rd177, %rd6, %rd176;
	ld.global.u32 	%r247, [%rd177];
	add.s32 	%r248, %r247, %r6;
	mul.wide.s32 	%rd178, %r248, 4;
	add.s64 	%rd179, %rd1, %rd178;
	ld.global.f32 	%f13, [%rd179];
	ld.global.u32 	%r249, [%rd20+4];
	add.s32 	%r250, %r249, -1;
	mul.wide.s32 	%rd180, %r250, 4;
	add.s64 	%rd181, %rd11, %rd180;
	st.global.f32 	[%rd181], %f13;
	ld.global.u32 	%r274, [%rd21+4];
	ld.global.u32 	%r272, [%rd21];
	sub.s32 	%r251, %r272, %r274;
	setp.gt.s32 	%p13, %r251, -2;
	@%p13 bra 	$L__BB26_16;
	mov.b32 	%r273, 0;
$L__BB26_15:
	ld.global.u32 	%r253, [%rd19];
	mul.wide.s32 	%rd182, %r253, 4;
	add.s64 	%rd183, %rd9, %rd182;
	ld.global.u32 	%r254, [%rd183];
	add.s32 	%r255, %r254, %r273;
	mul.wide.s32 	%rd184, %r255, 4;
	add.s64 	%rd185, %rd8, %rd184;
	ld.global.u32 	%r256, [%rd185];
	add.s32 	%r257, %r272, %r273;
	mul.wide.s32 	%rd186, %r257, 4;
	add.s64 	%rd187, %rd7, %rd186;
	st.global.u32 	[%rd187], %r256;
	add.s32 	%r273, %r273, 1;
	ld.global.u32 	%r274, [%rd21+4];
	ld.global.u32 	%r272, [%rd21];
	not.b32 	%r258, %r272;
	add.s32 	%r259, %r274, %r258;
	setp.lt.s32 	%p14, %r273, %r259;
	@%p14 bra 	$L__BB26_15;
$L__BB26_16:
	ld.param.u32 	%r266, [_Z10MutateT1T2P17curandStateXORWOWPiS1_S1_S1_S1_iS1_S1_PfPbS1_S1_S1_S2_S3_S1_S1_S1_ii_param_20];
	add.s32 	%r260, %r267, %r266;
	add.s32 	%r261, %r274, -1;
	mul.wide.s32 	%rd188, %r261, 4;
	add.s64 	%rd189, %rd7, %rd188;
	st.global.u32 	[%rd189], %r260;
	bra.uni 	$L__BB26_25;
$L__BB26_17:
	ld.param.u32 	%r262, [_Z10MutateT1T2P17curandStateXORWOWPiS1_S1_S1_S1_iS1_S1_PfPbS1_S1_S1_S2_S3_S1_S1_S1_ii_param_6];
	add.s32 	%r50, %r267, %r262;
	mul.wide.s32 	%rd44, %r50, 4;
	add.s64 	%rd22, %rd18, %rd44;
	ld.global.u32 	%r51, [%rd22+4];
	ld.global.u32 	%r52, [%rd22];
	sub.s32 	%r53, %r51, %r52;
	mul.wide.u32 	%rd45, %r267, 48;
	add.s64 	%rd23, %rd17, %rd45;
	ld.global.v2.u32 	{%r54, %r55}, [%rd23];
	shr.u32 	%r56, %r55, 2;
	xor.b32  	%r57, %r56, %r55;
	ld.global.v2.u32 	{%r58, %r59}, [%rd23+8];
	ld.global.v2.u32 	{%r60, %r61}, [%rd23+16];
	shl.b32 	%r62, %r61, 4;
	shl.b32 	%r63, %r57, 1;
	xor.b32  	%r64, %r63, %r62;
	xor.b32  	%r65, %r64, %r57;
	xor.b32  	%r66, %r65, %r61;
	add.s32 	%r67, %r54, %r66;
	add.s32 	%r68, %r67, 362437;
	cvt.rn.f32.u32 	%f1, %r68;
	fma.rn.f32 	%f2, %f1, 0f2F800000, 0f2F000000;
	cvt.f64.f32 	%fd1, %f2;
	mov.f64 	%fd2, 0d3FF0000000000000;
	sub.f64 	%fd3, %fd2, %fd1;
	cvt.rn.f64.s32 	%fd4, %r53;
	mul.f64 	%fd5, %fd3, %fd4;
	cvt.rzi.s32.f64 	%r28, %fd5;
	shr.u32 	%r69, %r58, 2;
	xor.b32  	%r70, %r69, %r58;
	st.global.v2.u32 	[%rd23+8], {%r60, %r61};
	shl.b32 	%r71, %r66, 4;
	shl.b32 	%r72, %r70, 1;
	xor.b32  	%r73, %r72, %r71;
	xor.b32  	%r74, %r73, %r70;
	xor.b32  	%r75, %r74, %r66;
	st.global.v2.u32 	[%rd23+16], {%r66, %r75};
	add.s32 	%r76, %r54, 724874;
	st.global.v2.u32 	[%rd23], {%r76, %r59};
	add.s32 	%r77, %r75, %r76;
	cvt.rn.f32.u32 	%f3, %r77;
	fma.rn.f32 	%f4, %f3, 0f2F800000, 0f2F000000;
	cvt.f64.f32 	%fd6, %f4;
	sub.f64 	%fd7, %fd2, %fd6;
	mul.f64 	%fd8, %fd7, %fd4;
	cvt.rzi.s32.f64 	%r29, %fd8;
	add.s64 	%rd24, %rd16, %rd44;
	ld.global.u32 	%r277, [%rd24+4];
	ld.global.u32 	%r275, [%rd24];
	sub.s32 	%r78, %r275, %r277;
	setp.gt.s32 	%p3, %r78, -2;
	mul.wide.u32 	%rd46, %r267, 4;
	add.s64 	%rd25, %rd10, %rd46;
	@%p3 bra 	$L__BB26_20;
	mov.b32 	%r276, 0;
$L__BB26_19:
	ld.global.u32 	%r80, [%rd25];
	mul.wide.s32 	%rd47, %r80, 4;
	add.s64 	%rd48, %rd6, %rd47;
	ld.global.u32 	%r81, [%rd48];
	add.s32 	%r82, %r81, %r276;
	mul.wide.s32 	%rd49, %r82, 4;
	add.s64 	%rd50, %rd5, %rd49;
	ld.global.u32 	%r83, [%rd50];
	add.s32 	%r84, %r275, %r276;
	mul.wide.s32 	%rd51, %r84, 4;
	add.s64 	%rd52, %rd15, %rd51;
	st.global.u32 	[%rd52], %r83;
	ld.global.u32 	%r85, [%rd25];
	mul.wide.s32 	%rd53, %r85, 4;
	add.s64 	%rd54, %rd6, %rd53;
	ld.global.u32 	%r86, [%rd54];
	add.s32 	%r87, %r86, %r276;
	mul.wide.s32 	%rd55, %r87, 4;
	add.s64 	%rd56, %rd4, %rd55;
	ld.global.u32 	%r88, [%rd56];
	ld.global.u32 	%r89, [%rd24];
	add.s32 	%r90, %r89, %r276;
	mul.wide.s32 	%rd57, %r90, 4;
	add.s64 	%rd58, %rd14, %rd57;
	st.global.u32 	[%rd58], %r88;
	ld.global.u32 	%r91, [%rd25];
	mul.wide.s32 	%rd59, %r91, 4;
	add.s64 	%rd60, %rd6, %rd59;
	ld.global.u32 	%r92, [%rd60];
	add.s32 	%r93, %r92, %r276;
	cvt.s64.s32 	%rd61, %r93;
	add.s64 	%rd62, %rd3, %rd61;
	ld.global.u8 	%rs1, [%rd62];
	ld.global.u32 	%r94, [%rd24];
	add.s32 	%r95, %r94, %r276;
	cvt.s64.s32 	%rd63, %r95;
	add.s64 	%rd64, %rd13, %rd63;
	st.global.u8 	[%rd64], %rs1;
	ld.global.u32 	%r96, [%rd25];
	mul.wide.s32 	%rd65, %r96, 4;
	add.s64 	%rd66, %rd6, %rd65;
	ld.global.u32 	%r97, [%rd66];
	add.s32 	%r98, %r97, %r276;
	mul.wide.s32 	%rd67, %r98, 4;
	add.s64 	%rd68, %rd2, %rd67;
	ld.global.u32 	%r99, [%rd68];
	ld.global.u32 	%r100, [%rd24];
	add.s32 	%r101, %r100, %r276;
	mul.wide.s32 	%rd69, %r101, 4;
	add.s64 	%rd70, %rd12, %rd69;
	st.global.u32 	[%rd70], %r99;
	ld.global.u32 	%r102, [%rd25];
	mul.wide.s32 	%rd71, %r102, 4;
	add.s64 	%rd72, %rd6, %rd71;
	ld.global.u32 	%r103, [%rd72];
	add.s32 	%r104, %r103, %r276;
	mul.wide.s32 	%rd73, %r104, 4;
	add.s64 	%rd74, %rd1, %rd73;
	ld.global.f32 	%f5, [%rd74];
	ld.global.u32 	%r105, [%rd24];
	add.s32 	%r106, %r105, %r276;
	mul.wide.s32 	%rd75, %r106, 4;
	add.s64 	%rd76, %rd11, %rd75;
	st.global.f32 	[%rd76], %f5;
	add.s32 	%r276, %r276, 1;
	ld.global.u32 	%r277, [%rd24+4];
	ld.global.u32 	%r275, [%rd24];
	not.b32 	%r107, %r275;
	add.s32 	%r108, %r277, %r107;
	setp.lt.s32 	%p4, %r276, %r108;
	@%p4 bra 	$L__BB26_19;
$L__BB26_20:
	add.s32 	%r109, %r277, -1;
	mul.wide.s32 	%rd77, %r109, 4;
	add.s64 	%rd78, %rd15, %rd77;
	st.global.u32 	[%rd78], %r28;
	ld.global.u32 	%r110, [%rd24+4];
	add.s32 	%r111, %r110, -1;
	mul.wide.s32 	%rd79, %r111, 4;
	add.s64 	%rd80, %rd14, %rd79;
	st.global.u32 	[%rd80], %r29;
	ld.global.u32 	%r112, [%rd24+4];
	add.s32 	%r113, %r112, -1;
	cvt.s64.s32 	%rd81, %r113;
	add.s64 	%rd82, %rd13, %rd81;
	mov.b16 	%rs2, 1;
	st.global.u8 	[%rd82], %rs2;
	add.s32 	%r114, %r3, %r267;
	ld.global.u32 	%r115, [%rd24+4];
	add.s32 	%r116, %r115, -1;
	mul.wide.s32 	%rd83, %r116, 4;
	add.s64 	%rd84, %rd12, %rd83;
	st.global.u32 	[%rd84], %r114;
	ld.global.v2.u32 	{%r117, %r118}, [%rd23];
	shr.u32 	%r119, %r118, 2;
	xor.b32  	%r120, %r119, %r118;
	ld.global.v2.u32 	{%r121, %r122}, [%rd23+8];
	ld.global.v2.u32 	{%r123, %r124}, [%rd23+16];
	st.global.v2.u32 	[%rd23+8], {%r122, %r123};
	shl.b32 	%r125, %r124, 4;
	shl.b32 	%r126, %r120, 1;
	xor.b32  	%r127, %r126, %r125;
	xor.b32  	%r128, %r127, %r120;
	xor.b32  	%r129, %r128, %r124;
	st.global.v2.u32 	[%rd23+16], {%r124, %r129};
	add.s32 	%r130, %r117, 362437;
	st.global.v2.u32 	[%rd23], {%r130, %r121};
	add.s32 	%r131, %r129, %r130;
	cvt.rn.f32.u32 	%f6, %r131;
	fma.rn.f32 	%f7, %f6, 0f2F800000, 0f2F000000;
	cvt.f64.f32 	%fd9, %f7;
	mov.f64 	%fd10, 0d3FF0000000000000;
	sub.f64 	%fd11, %fd10, %fd9;
	add.f64 	%fd12, %fd11, 0dBFE0000000000000;
	cvt.rn.f32.f64 	%f8, %fd12;
	ld.global.u32 	%r132, [%rd24+4];
	add.s32 	%r133, %r132, -1;
	mul.wide.s32 	%rd85, %r133, 4;
	add.s64 	%rd86, %rd11, %rd85;
	st.global.f32 	[%rd86], %f8;
	setp.gt.s32 	%p5, %r28, -1;
	@%p5 bra 	$L__BB26_22;
	mov.u64 	%rd87, $str$1;
	cvta.global.u64 	%rd88, %rd87;
	{ // callseq 5, 0
	.param .b64 param0;
	st.param.b64 	[param0], %rd88;
	.param .b64 param1;
	st.param.b64 	[param1], 0;
	.param .b32 retval0;
	call.uni (retval0), 
	vprintf, 
	(
	param0, 
	param1
	);
	ld.param.b32 	%r134, [retval0];
	} // callseq 5
$L__BB26_22:
	ld.global.u32 	%r136, [%rd22+4];
	ld.global.u32 	%r278, [%rd22];
	setp.le.s32 	%p6, %r136, %r278;
	@%p6 bra 	$L__BB26_25;
	mov.b32 	%r279, 0;
$L__BB26_24:
	ld.global.u32 	%r138, [%rd25];
	mul.wide.s32 	%rd89, %r138, 4;
	add.s64 	%rd90, %rd9, %rd89;
	ld.global.u32 	%r139, [%rd90];
	add.s32 	%r140, %r139, %r279;
	mul.wide.s32 	%rd91, %r140, 4;
	add.s64 	%rd92, %rd8, %rd91;
	ld.global.u32 	%r141, [%rd92];
	add.s32 	%r142, %r278, %r279;
	mul.wide.s32 	%rd93, %r142, 4;
	add.s64 	%rd94, %rd7, %rd93;
	st.global.u32 	[%rd94], %r141;
	add.s32 	%r279, %r279, 1;
	ld.global.u32 	%r143, [%rd22+4];
	ld.global.u32 	%r278, [%rd22];
	sub.s32 	%r144, %r143, %r278;
	setp.lt.s32 	%p7, %r279, %r144;
	@%p7 bra 	$L__BB26_24;
$L__BB26_25:
	add.s32 	%r267, %r267, %r4;
	setp.lt.s32 	%p15, %r267, 47;
	@%p15 bra 	$L__BB26_2;
$L__BB26_26:
	ret;

}
	// .globl	_Z14mutate_weightsP17curandStateXORWOWPfi
.visible .entry _Z14mutate_weightsP17curandStateXORWOWPfi(
	.param .u64 .ptr .align 1 _Z14mutate_weightsP17curandStateXORWOWPfi_param_0,
	.param .u64 .ptr .align 1 _Z14mutate_weightsP17curandStateXORWOWPfi_param_1,
	.param .u32 _Z14mutate_weightsP17curandStateXORWOWPfi_param_2
)
{
	.reg .pred 	%p<4>;
	.reg .b32 	%r<36>;
	.reg .b32 	%f<7>;
	.reg .b64 	%rd<9>;
	.reg .b64 	%fd<6>;

	ld.param.u64 	%rd4, [_Z14mutate_weightsP17curandStateXORWOWPfi_param_0];
	ld.param.u64 	%rd5, [_Z14mutate_weightsP17curandStateXORWOWPfi_param_1];
	ld.param.u32 	%r13, [_Z14mutate_weightsP17curandStateXORWOWPfi_param_2];
	mov.u32 	%r14, %tid.x;
	mov.u32 	%r1, %ntid.x;
	mov.u32 	%r15, %ctaid.x;
	mad.lo.s32 	%r35, %r1, %r15, %r14;
	setp.ge.s32 	%p1, %r35, %r13;
	@%p1 bra 	$L__BB27_5;
	mov.u32 	%r16, %nctaid.x;
	mul.lo.s32 	%r3, %r1, %r16;
	cvta.to.global.u64 	%rd1, %rd4;
	cvta.to.global.u64 	%rd2, %rd5;
$L__BB27_2:
	mul.wide.s32 	%rd6, %r35, 48;
	add.s64 	%rd3, %rd1, %rd6;
	ld.global.v2.u32 	{%r5, %r17}, [%rd3];
	shr.u32 	%r18, %r17, 2;
	xor.b32  	%r19, %r18, %r17;
	ld.global.v2.u32 	{%r6, %r7}, [%rd3+8];
	ld.global.v2.u32 	{%r9, %r10}, [%rd3+16];
	st.global.v2.u32 	[%rd3+8], {%r7, %r9};
	shl.b32 	%r20, %r10, 4;
	shl.b32 	%r21, %r19, 1;
	xor.b32  	%r22, %r21, %r20;
	xor.b32  	%r23, %r22, %r19;
	xor.b32  	%r11, %r23, %r10;
	st.global.v2.u32 	[%rd3+16], {%r10, %r11};
	add.s32 	%r24, %r5, 362437;
	st.global.v2.u32 	[%rd3], {%r24, %r6};
	add.s32 	%r25, %r11, %r24;
	cvt.rn.f32.u32 	%f1, %r25;
	fma.rn.f32 	%f2, %f1, 0f2F800000, 0f2F000000;
	cvt.f64.f32 	%fd1, %f2;
	setp.geu.f64 	%p2, %fd1, 0d3FA999999999999A;
	@%p2 bra 	$L__BB27_4;
	shr.u32 	%r26, %r6, 2;
	xor.b32  	%r27, %r26, %r6;
	st.global.v2.u32 	[%rd3+8], {%r9, %r10};
	shl.b32 	%r28, %r11, 4;
	shl.b32 	%r29, %r27, 1;
	xor.b32  	%r30, %r29, %r28;
	xor.b32  	%r31, %r30, %r27;
	xor.b32  	%r32, %r31, %r11;
	st.global.v2.u32 	[%rd3+16], {%r11, %r32};
	add.s32 	%r33, %r5, 724874;
	st.global.v2.u32 	[%rd3], {%r33, %r7};
	add.s32 	%r34, %r32, %r33;
	cvt.rn.f32.u32 	%f3, %r34;
	fma.rn.f32 	%f4, %f3, 0f2F800000, 0f2F000000;
	cvt.f64.f32 	%fd2, %f4;
	add.f64 	%fd3, %fd2, 0dBFE0000000000000;
	mul.wide.s32 	%rd7, %r35, 4;
	add.s64 	%rd8, %rd2, %rd7;
	ld.global.f32 	%f5, [%rd8];
	cvt.f64.f32 	%fd4, %f5;
	add.f64 	%fd5, %fd3, %fd4;
	cvt.rn.f32.f64 	%f6, %fd5;
	st.global.f32 	[%rd8], %f6;
$L__BB27_4:
	add.s32 	%r35, %r35, %r3;
	setp.lt.s32 	%p3, %r35, %r13;
	@%p3 bra 	$L__BB27_2;
$L__BB27_5:
	ret;

}


// ===== COMPILED SASS (sm_100) =====

	.target	sm_100

	.elftype	@"ET_EXEC"


//--------------------- .note.nv.tkinfo           --------------------------
	.section	.note.nv.tkinfo,"",@"SHT_NOTE"
	.sectionflags	@"SHF_NOTE_NV_TKINFO"
	.tkinfo
        /*0018*/ 	.word	0x00000002
        /*0030*/ 	.string	""
        /*0030*/ 	.string	"ptxas"
        /*0030*/ 	.string	"Cuda compilation tools, release 13.0, V13.0.88"
        /*0030*/ 	.string	"Build cuda_13.0.r13.0/compiler.36424714_0"
        /*0030*/ 	.string	"-arch sm_100 -m 64 "



//--------------------- .note.nv.cuinfo           --------------------------
	.section	.note.nv.cuinfo,"",@"SHT_NOTE"
	.sectionflags	@"SHF_NOTE_NV_CUINFO"
        /*0018*/ 	.short	0x0002
        /*001a*/ 	.short	0x0064
        /*001c*/ 	.short	0x0082
	.zero		2


//--------------------- .nv.info                  --------------------------
	.section	.nv.info,"",@"SHT_CUDA_INFO"
	.align	4


	//----- nvinfo : EIATTR_REGCOUNT
	.align		4
        /*0000*/ 	.byte	0x04, 0x2f
        /*0002*/ 	.short	(.L_12 - .L_11)
	.align		4
.L_11:
        /*0004*/ 	.word	index@(_Z21scanKernelX_with_copyPiS_S_S_i)
        /*0008*/ 	.word	0x00000010


	//----- nvinfo : EIATTR_FRAME_SIZE
	.align		4
.L_12:
        /*000c*/ 	.byte	0x04, 0x11
        /*000e*/ 	.short	(.L_14 - .L_13)
	.align		4
.L_13:
        /*0010*/ 	.word	index@(_Z21scanKernelX_with_copyPiS_S_S_i)
        /*0014*/ 	.word	0x00000000


	//----- nvinfo : EIATTR_REGCOUNT
	.align		4
.L_14:
        /*0018*/ 	.byte	0x04, 0x2f
        /*001a*/ 	.short	(.L_16 - .L_15)
	.align		4
.L_15:
        /*001c*/ 	.word	index@(_Z21scanKernelS_with_copyPii)
        /*0020*/ 	.word	0x0000000a


	//----- nvinfo : EIATTR_FRAME_SIZE
	.align		4
.L_16:
        /*0024*/ 	.byte	0x04, 0x11
        /*0026*/ 	.short	(.L_18 - .L_17)
	.align		4
.L_17:
        /*0028*/ 	.word	index@(_Z21scanKernelS_with_copyPii)
        /*002c*/ 	.word	0x00000000


	//----- nvinfo : EIATTR_REGCOUNT
	.align		4
.L_18:
        /*0030*/ 	.byte	0x04, 0x2f
        /*0032*/ 	.short	(.L_20 - .L_19)
	.align		4
.L_19:
        /*0034*/ 	.word	index@(_Z23updateYKernel_with_copyPiS_S_i)
        /*0038*/ 	.word	0x0000000e


	//----- nvinfo : EIATTR_FRAME_SIZE
	.align		4
.L_20:
        /*003c*/ 	.byte	0x04, 0x11
        /*003e*/ 	.short	(.L_22 - .L_21)
	.align		4
.L_21:
        /*0040*/ 	.word	index@(_Z23updateYKernel_with_copyPiS_S_i)
        /*0044*/ 	.word	0x00000000


	//----- nvinfo : EIATTR_REGCOUNT
	.align		4
.L_22:
        /*0048*/ 	.byte	0x04, 0x2f
        /*004a*/ 	.short	(.L_24 - .L_23)
	.align		4
.L_23:
        /*004c*/ 	.word	index@(_Z32reductionKernelOp_count_col_sizePbPii)
        /*0050*/ 	.word	0x0000000c


	//----- nvinfo : EIATTR_FRAME_SIZE
	.align		4
.L_24:
        /*0054*/ 	.byte	0x04, 0x11
        /*0056*/ 	.short	(.L_26 - .L_25)
	.align		4
.L_25:
        /*0058*/ 	.word	index@(_Z32reductionKernelOp_count_col_sizePbPii)
        /*005c*/ 	.word	0x00000000


	//----- nvinfo : EIATTR_REGCOUNT
	.align		4
.L_26:
        /*0060*/ 	.byte	0x04, 0x2f
        /*0062*/ 	.short	(.L_28 - .L_27)
	.align		4
.L_27:
        /*0064*/ 	.word	index@(_Z32reductionKernelOp_STOP_cryterionPbS_i)
        /*0068*/ 	.word	0x0000000a


	//----- nvinfo : EIATTR_FRAME_SIZE
	.align		4
.L_28:
        /*006c*/ 	.byte	0x04, 0x11
        /*006e*/ 	.short	(.L_30 - .L_29)
	.align		4
.L_29:
        /*0070*/ 	.word	index@(_Z32reductionKernelOp_STOP_cryterionPbS_i)
        /*0074*/ 	.word	0x00000000


	//----- nvinfo : EIATTR_REGCOUNT
	.align		4
.L_30:
        /*0078*/ 	.byte	0x04, 0x2f
        /*007a*/ 	.short	(.L_32 - .L_31)
	.align		4
.L_31:
        /*007c*/ 	.word	index@(_Z21reductionKernelOp_MAXPiS_i)
        /*0080*/ 	.word	0x0000000c


	//----- nvinfo : EIATTR_FRAME_SIZE
	.align		4
.L_32:
        /*0084*/ 	.byte	0x04, 0x11
        /*0086*/ 	.short	(.L_34 - .L_33)
	.align		4
.L_33:
        /*0088*/ 	.word	index@(_Z21reductionKernelOp_MAXPiS_i)
        /*008c*/ 	.word	0x00000000


	//----- nvinfo : EIATTR_REGCOUNT
	.align		4
.L_34:
        /*0090*/ 	.byte	0x04, 0x2f
        /*0092*/ 	.short	(.L_36 - .L_35)
	.align		4
.L_35:
        /*0094*/ 	.word	index@(_Z25reductionKernelOp_MAX_IDXPiS_S_i)
        /*0098*/ 	.word	0x0000000e


	//----- nvinfo : EIATTR_FRAME_SIZE
	.align		4
.L_36:
        /*009c*/ 	.byte	0x04, 0x11
        /*009e*/ 	.short	(.L_38 - .L_37)
	.align		4
.L_37:
        /*00a0*/ 	.word	index@(_Z25reductionKernelOp_MAX_IDXPiS_S_i)
        /*00a4*/ 	.word	0x00000000


	//----- nvinfo : EIATTR_REGCOUNT
	.align		4
.L_38:
        /*00a8*/ 	.byte	0x04, 0x2f
        /*00aa*/ 	.short	(.L_40 - .L_39)
	.align		4
.L_39:
        /*00ac*/ 	.word	index@(_Z9SparseMULPiS_PfS0_iS0_i)
        /*00b0*/ 	.word	0x00000020


	//----- nvinfo : EIATTR_FRAME_SIZE
	.align		4
.L_40:
        /*00b4*/ 	.byte	0x04, 0x11
        /*00b6*/ 	.short	(.L_42 - .L_41)
	.align		4
.L_41:
        /*00b8*/ 	.word	index@($__internal_1_$__cuda_sm20_rcp_rn_f32_slowpath)
        /*00bc*/ 	.word	0x00000000


	//----- nvinfo : EIATTR_FRAME_SIZE
	.align		4
.L_42:
        /*00c0*/ 	.byte	0x04, 0x11
        /*00c2*/ 	.short	(.L_44 - .L_43)
	.align		4
.L_43:
        /*00c4*/ 	.word	index@(_Z9SparseMULPiS_PfS0_iS0_i)
        /*00c8*/ 	.word	0x00000000


	//----- nvinfo : EIATTR_REGCOUNT
	.align		4
.L_44:
        /*00cc*/ 	.byte	0x04, 0x2f
        /*00ce*/ 	.short	(.L_46 - .L_45)
	.align		4
.L_45:
        /*00d0*/ 	.word	index@(_Z17updateRowPointersPiS_S_S_iPb)
        /*00d4*/ 	.word	0x00000014


	//----- nvinfo : EIATTR_FRAME_SIZE
	.align		4
.L_46:
        /*00d8*/ 	.byte	0x04, 0x11
        /*00da*/ 	.short	(.L_48 - .L_47)
	.align		4
.L_47:
        /*00dc*/ 	.word	index@(_Z17updateRowPointersPiS_S_S_iPb)
        /*00e0*/ 	.word	0x00000000


	//----- nvinfo : EIATTR_REGCOUNT
	.align		4
.L_48:
        /*00e4*/ 	.byte	0x04, 0x2f
        /*00e6*/ 	.short	(.L_50 - .L_49)
	.align		4
.L_49:
        /*00e8*/ 	.word	index@(_Z21updateCol_idx_weightsPiPfS_S_S0_S_S_S_iPb)
        /*00ec*/ 	.word	0x00000020


	//----- nvinfo : EIATTR_FRAME_SIZE
	.align		4
.L_50:
        /*00f0*/ 	.byte	0x04, 0x11
        /*00f2*/ 	.short	(.L_52 - .L_51)
	.align		4
.L_51:
        /*00f4*/ 	.word	index@(_Z21updateCol_idx_weightsPiPfS_S_S0_S_S_S_iPb)
        /*00f8*/ 	.word	0x00000000


	//----- nvinfo : EIATTR_REGCOUNT
	.align		4
.L_52:
        /*00fc*/ 	.byte	0x04, 0x2f
        /*00fe*/ 	.short	(.L_54 - .L_53)
	.align		4
.L_53:
        /*0100*/ 	.word	index@(_Z16update_colisionsPbPiPffiiiii)
        /*0104*/ 	.word	0x0000000f


	//----- nvinfo : EIATTR_FRAME_SIZE
	.align		4
.L_54:
        /*0108*/ 	.byte	0x04, 0x11
        /*010a*/ 	.short	(.L_56 - .L_55)
	.align		4
.L_55:
        /*010c*/ 	.word	index@(_Z16update_colisionsPbPiPffiiiii)
        /*0110*/ 	.word	0x00000000


	//----- nvinfo : EIATTR_REGCOUNT
	.align		4
.L_56:
        /*0114*/ 	.byte	0x04, 0x2f
        /*0116*/ 	.short	(.L_58 - .L_57)
	.align		4
.L_57:
        /*0118*/ 	.word	index@(_Z11update_stepPfS_S_Pii)
        /*011c*/ 	.word	0x00000018


	//----- nvinfo : EIATTR_FRAME_SIZE
	.align		4
.L_58:
        /*0120*/ 	.byte	0x04, 0x11
        /*0122*/ 	.short	(.L_60 - .L_59)
	.align		4
.L_59:
        /*0124*/ 	.word	index@(_Z11update_stepPfS_S_Pii)
        /*0128*/ 	.word	0x00000000


	//----- nvinfo : EIATTR_REGCOUNT
	.align		4
.L_60:
        /*012c*/ 	.byte	0x04, 0x2f
        /*012e*/ 	.short	(.L_62 - .L_61)
	.align		4
.L_61:
        /*0130*/ 	.word	index@(_Z22update_instance_inputsPiPfiiifS0_i)
        /*0134*/ 	.word	0x00000019


	//----- nvinfo : EIATTR_FRAME_SIZE
	.align		4
.L_62:
        /*0138*/ 	.byte	0x04, 0x11
        /*013a*/ 	.short	(.L_64 - .L_63)
	.align		4
.L_63:
        /*013c*/ 	.word	index@($__internal_0_$__cuda_sm3x_div_rn_noftz_f32_slowpath)
        /*0140*/ 	.word	0x00000000


	//----- nvinfo : EIATTR_FRAME_SIZE
	.align		4
.L_64:
        /*0144*/ 	.byte	0x04, 0x11
        /*0146*/ 	.short	(.L_66 - .L_65)
	.align		4
.L_65:
        /*0148*/ 	.word	index@(_Z22update_instance_inputsPiPfiiifS0_i)
        /*014c*/ 	.word	0x00000000


	//----- nvinfo : EIATTR_REGCOUNT
	.align		4
.L_66:
        /*0150*/ 	.byte	0x04, 0x2f
        /*0152*/ 	.short	(.L_68 - .L_67)
	.align		4
.L_67:
        /*0154*/ 	.word	index@(_Z10initializePffi)
        /*0158*/ 	.word	0x0000000a


	//----- nvinfo : EIATTR_FRAME_SIZE
	.align		4
.L_68:
        /*015c*/ 	.byte	0x04, 0x11
        /*015e*/ 	.short	(.L_70 - .L_69)
	.align		4
.L_69:
        /*0160*/ 	.word	index@(_Z10initializePffi)
        /*0164*/ 	.word	0x00000000


	//----- nvinfo : EIATTR_REGCOUNT
	.align		4
.L_70:
        /*0168*/ 	.byte	0x04, 0x2f
        /*016a*/ 	.short	(.L_72 - .L_71)
	.align		4
.L_71:
        /*016c*/ 	.word	index@(_Z11scanKernelXPiS_S_i)
        /*0170*/ 	.word	0x0000000e


	//----- nvinfo : EIATTR_FRAME_SIZE
	.align		4
.L_72:
        /*0174*/ 	.byte	0x04, 0x11
        /*0176*/ 	.short	(.L_74 - .L_73)
	.align		4
.L_73:
        /*0178*/ 	.word	index@(_Z11scanKernelXPiS_S_i)
        /*017c*/ 	.word	0x00000000


	//----- nvinfo : EIATTR_REGCOUNT
	.align		4
.L_74:
        /*0180*/ 	.byte	0x04, 0x2f
        /*0182*/ 	.short	(.L_76 - .L_75)
	.align		4
.L_75:
        /*0184*/ 	.word	index@(_Z11scanKernelSPii)
        /*0188*/ 	.word	0x0000000a


	//----- nvinfo : EIATTR_FRAME_SIZE
	.align		4
.L_76:
        /*018c*/ 	.byte	0x04, 0x11
        /*018e*/ 	.short	(.L_78 - .L_77)
	.align		4
.L_77:
        /*0190*/ 	.word	index@(_Z11scanKernelSPii)
        /*0194*/ 	.word	0x00000000


	//----- nvinfo : EIATTR_REGCOUNT
	.align		4
.L_78:
        /*0198*/ 	.byte	0x04, 0x2f
        /*019a*/ 	.short	(.L_80 - .L_79)
	.align		4
.L_79:
        /*019c*/ 	.word	index@(_Z13updateYKernelPiS_i)
        /*01a0*/ 	.word	0x0000000c


	//----- nvinfo : EIATTR_FRAME_SIZE
	.align		4
.L_80:
        /*01a4*/ 	.byte	0x04, 0x11
        /*01a6*/ 	.short	(.L_82 - .L_81)
	.align		4
.L_81:
        /*01a8*/ 	.word	index@(_Z13updateYKernelPiS_i)
        /*01ac*/ 	.word	0x00000000


	//----- nvinfo : EIATTR_REGCOUNT
	.align		4
.L_82:
        /*01b0*/ 	.byte	0x04, 0x2f
        /*01b2*/ 	.short	(.L_84 - .L_83)
	.align		4
.L_83:
        /*01b4*/ 	.word	index@(_Z15countOffspringsPiS_iS_S_iS_i)
        /*01b8*/ 	.word	0x00000013


	//----- nvinfo : EIATTR_FRAME_SIZE
	.align		4
.L_84:
        /*01bc*/ 	.byte	0x04, 0x11
        /*01be*/ 	.short	(.L_86 - .L_85)
	.align		4
.L_85:
        /*01c0*/ 	.word	index@(_Z15countOffspringsPiS_iS_S_iS_i)
        /*01c4*/ 	.word	0x00000000


	//----- nvinfo : EIATTR_REGCOUNT
	.align		4
.L_86:
        /*01c8*/ 	.byte	0x04, 0x2f
        /*01ca*/ 	.short	(.L_88 - .L_87)
	.align		4
.L_87:
        /*01cc*/ 	.word	index@(_Z20countOffspringsNodesPiS_iS_S_iS_i)
        /*01d0*/ 	.word	0x00000013


	//----- nvinfo : EIATTR_FRAME_SIZE
	.align		4
.L_88:
        /*01d4*/ 	.byte	0x04, 0x11
        /*01d6*/ 	.short	(.L_90 - .L_89)
	.align		4
.L_89:
        /*01d8*/ 	.word	index@(_Z20countOffspringsNodesPiS_iS_S_iS_i)
        /*01dc*/ 	.word	0x00000000


	//----- nvinfo : EIATTR_REGCOUNT
	.align		4
.L_90:
        /*01e0*/ 	.byte	0x04, 0x2f
        /*01e2*/ 	.short	(.L_92 - .L_91)
	.align		4
.L_91:
        /*01e4*/ 	.word	index@(_Z14countSurvivorsPiS_S_S_iS_)
        /*01e8*/ 	.word	0x00000010


	//----- nvinfo : EIATTR_FRAME_SIZE
	.align		4
.L_92:
        /*01ec*/ 	.byte	0x04, 0x11
        /*01ee*/ 	.short	(.L_94 - .L_93)
	.align		4
.L_93:
        /*01f0*/ 	.word	index@(_Z14countSurvivorsPiS_S_S_iS_)
        /*01f4*/ 	.word	0x00000000


	//----- nvinfo : EIATTR_REGCOUNT
	.align		4
.L_94:
        /*01f8*/ 	.byte	0x04, 0x2f
        /*01fa*/ 	.short	(.L_96 - .L_95)
	.align		4
.L_95:
        /*01fc*/ 	.word	index@(_Z13copySurvivorsPiS_S_S_S_iS_S_PfPbS_S_S_S_S0_S1_S_S_)
        /*0200*/ 	.word	0x0000001a


	//----- nvinfo : EIATTR_FRAME_SIZE
	.align		4
.L_96:
        /*0204*/ 	.byte	0x04, 0x11
        /*0206*/ 	.short	(.L_98 - .L_97)
	.align		4
.L_97:
        /*0208*/ 	.word	index@(_Z13copySurvivorsPiS_S_S_S_iS_S_PfPbS_S_S_S_S0_S1_S_S_)
        /*020c*/ 	.word	0x00000000


	//----- nvinfo : EIATTR_REGCOUNT
	.align		4
.L_98:
        /*0210*/ 	.byte	0x04, 0x2f
        /*0212*/ 	.short	(.L_100 - .L_99)
	.align		4
.L_99:
        /*0214*/ 	.word	index@(_Z9crossoverPiS_S_S_iS_S_PfPbS_S_S_iS_S_S0_S1_S_S_S_S_S_)
        /*0218*/ 	.word	0x00000026


	//----- nvinfo : EIATTR_FRAME_SIZE
	.align		4
.L_100:
        /*021c*/ 	.byte	0x04, 0x11
        /*021e*/ 	.short	(.L_102 - .L_101)
	.align		4
.L_101:
        /*0220*/ 	.word	index@(_Z9crossoverPiS_S_S_iS_S_PfPbS_S_S_iS_S_S0_S1_S_S_S_S_S_)
        /*0224*/ 	.word	0x00000010


	//----- nvinfo : EIATTR_REGCOUNT
	.align		4
.L_102:
        /*0228*/ 	.byte	0x04, 0x2f
        /*022a*/ 	.short	(.L_104 - .L_103)
	.align		4
.L_103:
        /*022c*/ 	.word	index@(_Z14initialize_rngP17curandStateXORWOWm)
        /*0230*/ 	.word	0x0000001f


	//----- nvinfo : EIATTR_FRAME_SIZE
	.align		4
.L_104:
        /*0234*/ 	.byte	0x04, 0x11
        /*0236*/ 	.short	(.L_106 - .L_105)
	.align		4
.L_105:
        /*0238*/ 	.word	index@(_Z14initialize_rngP17curandStateXORWOWm)
        /*023c*/ 	.word	0x00000000


	//----- nvinfo : EIATTR_REGCOUNT
	.align		4
.L_106:
        /*0240*/ 	.byte	0x04, 0x2f
        /*0242*/ 	.short	(.L_108 - .L_107)
	.align		4
.L_107:
        /*0244*/ 	.word	index@(_Z14selection_stepP17curandStateXORWOWPiS1_i)
        /*0248*/ 	.word	0x00000022


	//----- nvinfo : EIATTR_FRAME_SIZE
	.align		4
.L_108:
        /*024c*/ 	.byte	0x04, 0x11
        /*024e*/ 	.short	(.L_110 - .L_109)
	.align		4
.L_109:
        /*0250*/ 	.word	index@(_Z14selection_stepP17curandStateXORWOWPiS1_i)
        /*0254*/ 	.word	0x00000000


	//----- nvinfo : EIATTR_REGCOUNT
	.align		4
.L_110:
        /*0258*/ 	.byte	0x04, 0x2f
        /*025a*/ 	.short	(.L_112 - .L_111)
	.align		4
.L_111:
        /*025c*/ 	.word	index@(_Z24selection_crossover_stepP17curandStateXORWOWPiS1_S1_ii)
        /*0260*/ 	.word	0x00000026


	//----- nvinfo : EIATTR_FRAME_SIZE
	.align		4
.L_112:
        /*0264*/ 	.byte	0x04, 0x11
        /*0266*/ 	.short	(.L_114 - .L_113)
	.align		4
.L_113:
        /*0268*/ 	.word	index@(_Z24selection_crossover_stepP17curandStateXORWOWPiS1_S1_ii)
        /*026c*/ 	.word	0x00000000


	//----- nvinfo : EIATTR_REGCOUNT
	.align		4
.L_114:
        /*0270*/ 	.byte	0x04, 0x2f
        /*0272*/ 	.short	(.L_116 - .L_115)
	.align		4
.L_115:
        /*0274*/ 	.word	index@(_Z14countMutationsP17curandStateXORWOWPiS1_S1_S1_S1_S1_ii)
        /*0278*/ 	.word	0x00000028


	//----- nvinfo : EIATTR_FRAME_SIZE
	.align		4
.L_116:
        /*027c*/ 	.byte	0x04, 0x11
        /*027e*/ 	.short	(.L_118 - .L_117)
	.align		4
.L_117:
        /*0280*/ 	.word	index@(_Z14countMutationsP17curandStateXORWOWPiS1_S1_S1_S1_S1_ii)
        /*0284*/ 	.word	0x00000000


	//----- nvinfo : EIATTR_REGCOUNT
	.align		4
.L_118:
        /*0288*/ 	.byte	0x04, 0x2f
        /*028a*/ 	.short	(.L_120 - .L_119)
	.align		4
.L_119:
        /*028c*/ 	.word	index@(_Z10MutateT1T2P17curandStateXORWOWPiS1_S1_S1_S1_iS1_S1_PfPbS1_S1_S1_S2_S3_S1_S1_S1_ii)
        /*0290*/ 	.word	0x00000020


	//----- nvinfo : EIATTR_FRAME_SIZE
	.align		4
.L_120:
        /*0294*/ 	.byte	0x04, 0x11
        /*0296*/ 	.short	(.L_122 - .L_121)
	.align		4
.L_121:
        /*0298*/ 	.word	index@(_Z10MutateT1T2P17curandStateXORWOWPiS1_S1_S1_S1_iS1_S1_PfPbS1_S1_S1_S2_S3_S1_S1_S1_ii)
        /*029c*/ 	.word	0x00000000


	//----- nvinfo : EIATTR_REGCOUNT
	.align		4
.L_122:
        /*02a0*/ 	.byte	0x04, 0x2f
        /*02a2*/ 	.short	(.L_124 - .L_123)
	.align		4
.L_123:
        /*02a4*/ 	.word	index@(_Z14mutate_weightsP17curandStateXORWOWPfi)
        /*02a8*/ 	.word	0x0000001a


	//----- nvinfo : EIATTR_FRAME_SIZE
	.align		4
.L_124:
        /*02ac*/ 	.byte	0x04, 0x11
        /*02ae*/ 	.short	(.L_126 - .L_125)
	.align		4
.L_125:
        /*02b0*/ 	.word	index@(_Z14mutate_weightsP17curandStateXORWOWPfi)
        /*02b4*/ 	.word	0x00000000


	//----- nvinfo : EIATTR_MIN_STACK_SIZE
	.align		4
.L_126:
        /*02b8*/ 	.byte	0x04, 0x12
        /*02ba*/ 	.short	(.L_128 - .L_127)
	.align		4
.L_127:
        /*02bc*/ 	.word	index@(_Z14mutate_weightsP17curandStateXORWOWPfi)
        /*02c0*/ 	.word	0x00000000


	//----- nvinfo : EIATTR_MIN_STACK_SIZE
	.align		4
.L_128:
        /*02c4*/ 	.byte	0x04, 0x12
        /*02c6*/ 	.short	(.L_130 - .L_129)
	.align		4
.L_129:
        /*02c8*/ 	.word	index@(_Z10MutateT1T2P17curandStateXORWOWPiS1_S1_S1_S1_iS1_S1_PfPbS1_S1_S1_S2_S3_S1_S1_S1_ii)
        /*02cc*/ 	.word	0x00000000


	//----- nvinfo : EIATTR_MIN_STACK_SIZE
	.align		4
.L_130:
        /*02d0*/ 	.byte	0x04, 0x12
        /*02d2*/ 	.short	(.L_132 - .L_131)
	.align		4
.L_131:
        /*02d4*/ 	.word	index@(_Z14countMutationsP17curandStateXORWOWPiS1_S1_S1_S1_S1_ii)
        /*02d8*/ 	.word	0x00000000


	//----- nvinfo : EIATTR_MIN_STACK_SIZE
	.align		4
.L_132:
        /*02dc*/ 	.byte	0x04, 0x12
        /*02de*/ 	.short	(.L_134 - .L_133)
	.align		4
.L_133:
        /*02e0*/ 	.word	index@(_Z24selection_crossover_stepP17curandStateXORWOWPiS1_S1_ii)
        /*02e4*/ 	.word	0x00000000


	//----- nvinfo : EIATTR_MIN_STACK_SIZE
	.align		4
.L_134:
        /*02e8*/ 	.byte	0x04, 0x12
        /*02ea*/ 	.short	(.L_136 - .L_135)
	.align		4
.L_135:
        /*02ec*/ 	.word	index@(_Z14selection_stepP17curandStateXORWOWPiS1_i)
        /*02f0*/ 	.word	0x00000000


	//----- nvinfo : EIATTR_MIN_STACK_SIZE
	.align		4
.L_136:
        /*02f4*/ 	.byte	0x04, 0x12
        /*02f6*/ 	.short	(.L_138 - .L_137)
	.align		4
.L_137:
        /*02f8*/ 	.word	index@(_Z14initialize_rngP17curandStateXORWOWm)
        /*02fc*/ 	.word	0x00000000


	//----- nvinfo : EIATTR_MIN_STACK_SIZE
	.align		4
.L_138:
        /*0300*/ 	.byte	0x04, 0x12
        /*0302*/ 	.short	(.L_140 - .L_139)
	.align		4
.L_139:
        /*0304*/ 	.word	index@(_Z9crossoverPiS_S_S_iS_S_PfPbS_S_S_iS_S_S0_S1_S_S_S_S_S_)
        /*0308*/ 	.word	0x00000010


	//----- nvinfo : EIATTR_MIN_STACK_SIZE
	.align		4
.L_140:
        /*030c*/ 	.byte	0x04, 0x12
        /*030e*/ 	.short	(.L_142 - .L_141)
	.align		4
.L_141:
        /*0310*/ 	.word	index@(_Z13copySurvivorsPiS_S_S_S_iS_S_PfPbS_S_S_S_S0_S1_S_S_)
        /*0314*/ 	.word	0x00000000


	//----- nvinfo : EIATTR_MIN_STACK_SIZE
	.align		4
.L_142:
        /*0318*/ 	.byte	0x04, 0x12
        /*031a*/ 	.short	(.L_144 - .L_143)
	.align		4
.L_143:
        /*031c*/ 	.word	index@(_Z14countSurvivorsPiS_S_S_iS_)
        /*0320*/ 	.word	0x00000000


	//----- nvinfo : EIATTR_MIN_STACK_SIZE
	.align		4
.L_144:
        /*0324*/ 	.byte	0x04, 0x12
        /*0326*/ 	.short	(.L_146 - .L_145)
	.align		4
.L_145:
        /*0328*/ 	.word	index@(_Z20countOffspringsNodesPiS_iS_S_iS_i)
        /*032c*/ 	.word	0x00000000


	//----- nvinfo : EIATTR_MIN_STACK_SIZE
	.align		4
.L_146:
        /*0330*/ 	.byte	0x04, 0x12
        /*0332*/ 	.short	(.L_148 - .L_147)
	.align		4
.L_147:
        /*0334*/ 	.word	index@(_Z15countOffspringsPiS_iS_S_iS_i)
        /*0338*/ 	.word	0x00000000


	//----- nvinfo : EIATTR_MIN_STACK_SIZE
	.align		4
.L_148:
        /*033c*/ 	.byte	0x04, 0x12
        /*033e*/ 	.short	(.L_150 - .L_149)
	.align		4
.L_149:
        /*0340*/ 	.word	index@(_Z13updateYKernelPiS_i)
        /*0344*/ 	.word	0x00000000


	//----- nvinfo : EIATTR_MIN_STACK_SIZE
	.align		4
.L_150:
        /*0348*/ 	.byte	0x04, 0x12
        /*034a*/ 	.short	(.L_152 - .L_151)
	.align		4
.L_151:
        /*034c*/ 	.word	index@(_Z11scanKernelSPii)
        /*0350*/ 	.word	0x00000000


	//----- nvinfo : EIATTR_MIN_STACK_SIZE
	.align		4
.L_152:
        /*0354*/ 	.byte	0x04, 0x12
        /*0356*/ 	.short	(.L_154 - .L_153)
	.align		4
.L_153:
        /*0358*/ 	.word	index@(_Z11scanKernelXPiS_S_i)
        /*035c*/ 	.word	0x00000000


	//----- nvinfo : EIATTR_MIN_STACK_SIZE
	.align		4
.L_154:
        /*0360*/ 	.byte	0x04, 0x12
        /*0362*/ 	.short	(.L_156 - .L_155)
	.align		4
.L_155:
        /*0364*/ 	.word	index@(_Z10initializePffi)
        /*0368*/ 	.word	0x00000000


	//----- nvinfo : EIATTR_MIN_STACK_SIZE
	.align		4
.L_156:
        /*036c*/ 	.byte	0x04, 0x12
        /*036e*/ 	.short	(.L_158 - .L_157)
	.align		4
.L_157:
        /*0370*/ 	.word	index@(_Z22update_instance_inputsPiPfiiifS0_i)
        /*0374*/ 	.word	0x00000000


	//----- nvinfo : EIATTR_MIN_STACK_SIZE
	.align		4
.L_158:
        /*0378*/ 	.byte	0x04, 0x12
        /*037a*/ 	.short	(.L_160 - .L_159)
	.align		4
.L_159:
        /*037c*/ 	.word	index@(_Z11update_stepPfS_S_Pii)
        /*0380*/ 	.word	0x00000000


	//----- nvinfo : EIATTR_MIN_STACK_SIZE
	.align		4
.L_160:
        /*0384*/ 	.byte	0x04, 0x12
        /*0386*/ 	.short	(.L_162 - .L_161)
	.align		4
.L_161:
        /*0388*/ 	.word	index@(_Z16update_colisionsPbPiPffiiiii)
        /*038c*/ 	.word	0x00000000


	//----- nvinfo : EIATTR_MIN_STACK_SIZE
	.align		4
.L_162:
        /*0390*/ 	.byte	0x04, 0x12
        /*0392*/ 	.short	(.L_164 - .L_163)
	.align		4
.L_163:
        /*0394*/ 	.word	index@(_Z21updateCol_idx_weightsPiPfS_S_S0_S_S_S_iPb)
        /*0398*/ 	.word	0x00000000


	//----- nvinfo : EIATTR_MIN_STACK_SIZE
	.align		4
.L_164:
        /*039c*/ 	.byte	0x04, 0x12
        /*039e*/ 	.short	(.L_166 - .L_165)
	.align		4
.L_165:
        /*03a0*/ 	.word	index@(_Z17updateRowPointersPiS_S_S_iPb)
        /*03a4*/ 	.word	0x00000000


	//----- nvinfo : EIATTR_MIN_STACK_SIZE
	.align		4
.L_166:
        /*03a8*/ 	.byte	0x04, 0x12
        /*03aa*/ 	.short	(.L_168 - .L_167)
	.align		4
.L_167:
        /*03ac*/ 	.word	index@(_Z9SparseMULPiS_PfS0_iS0_i)
        /*03b0*/ 	.word	0x00000000


	//----- nvinfo : EIATTR_MIN_STACK_SIZE
	.align		4
.L_168:
        /*03b4*/ 	.byte	0x04, 0x12
        /*03b6*/ 	.short	(.L_170 - .L_169)
	.align		4
.L_169:
        /*03b8*/ 	.word	index@(_Z25reductionKernelOp_MAX_IDXPiS_S_i)
        /*03bc*/ 	.word	0x00000000


	//----- nvinfo : EIATTR_MIN_STACK_SIZE
	.align		4
.L_170:
        /*03c0*/ 	.byte	0x04, 0x12
        /*03c2*/ 	.short	(.L_172 - .L_171)
	.align		4
.L_171:
        /*03c4*/ 	.word	index@(_Z21reductionKernelOp_MAXPiS_i)
        /*03c8*/ 	.word	0x00000000


	//----- nvinfo : EIATTR_MIN_STACK_SIZE
	.align		4
.L_172:
        /*03cc*/ 	.byte	0x04, 0x12
        /*03ce*/ 	.short	(.L_174 - .L_173)
	.align		4
.L_173:
        /*03d0*/ 	.word	index@(_Z32reductionKernelOp_STOP_cryterionPbS_i)
        /*03d4*/ 	.word	0x00000000


	//----- nvinfo : EIATTR_MIN_STACK_SIZE
	.align		4
.L_174:
        /*03d8*/ 	.byte	0x04, 0x12
        /*03da*/ 	.short	(.L_176 - .L_175)
	.align		4
.L_175:
        /*03dc*/ 	.word	index@(_Z32reductionKernelOp_count_col_sizePbPii)
        /*03e0*/ 	.word	0x00000000


	//----- nvinfo : EIATTR_MIN_STACK_SIZE
	.align		4
.L_176:
        /*03e4*/ 	.byte	0x04, 0x12
        /*03e6*/ 	.short	(.L_178 - .L_177)
	.align		4
.L_177:
        /*03e8*/ 	.word	index@(_Z23updateYKernel_with_copyPiS_S_i)
        /*03ec*/ 	.word	0x00000000


	//----- nvinfo : EIATTR_MIN_STACK_SIZE
	.align		4
.L_178:
        /*03f0*/ 	.byte	0x04, 0x12
        /*03f2*/ 	.short	(.L_180 - .L_179)
	.align		4
.L_179:
        /*03f4*/ 	.word	index@(_Z21scanKernelS_with_copyPii)
        /*03f8*/ 	.word	0x00000000


	//----- nvinfo : EIATTR_MIN_STACK_SIZE
	.align		4
.L_180:
        /*03fc*/ 	.byte	0x04, 0x12
        /*03fe*/ 	.short	(.L_182 - .L_181)
	.align		4
.L_181:
        /*0400*/ 	.word	index@(_Z21scanKernelX_with_copyPiS_S_S_i)
        /*0404*/ 	.word	0x00000000
.L_182:


//--------------------- .nv.compat                --------------------------
	.section	.nv.compat,"",@"SHT_CUDA_COMPAT_INFO"
	.align	4
        /*0000*/ 	.byte	0x02, 0x09, 0x00, 0x00, 0x02, 0x02, 0x01, 0x00, 0x02, 0x05, 0x05, 0x00, 0x03, 0x07, 0x01, 0x01
        /*0010*/ 	.byte	0x02, 0x03, 0x00, 0x00, 0x02, 0x06, 0x01, 0x00, 0x04, 0x0b, 0x08, 0x00, 0x01, 0x00, 0x00, 0x00
        /*0020*/ 	.byte	0x00, 0x00, 0x00, 0x00


//--------------------- .nv.info._Z14mutate_weightsP17curandStateXORWOWPfi --------------------------
	.section	.nv.info._Z14mutate_weightsP17curandStateXORWOWPfi,"",@"SHT_CUDA_INFO"
	.sectionflags	@""
	.align	4


	//----- nvinfo : EIATTR_CUDA_API_VERSION
	.align		4
        /*0000*/ 	.byte	0x04, 0x37
        /*0002*/ 	.short	(.L_184 - .L_183)
.L_183:
        /*0004*/ 	.word	0x00000082


	//----- nvinfo : EIATTR_KPARAM_INFO
	.align		4
.L_184:
        /*0008*/ 	.byte	0x04, 0x17
        /*000a*/ 	.short	(.L_186 - .L_185)
.L_185:
        /*000c*/ 	.word	0x00000000
        /*0010*/ 	.short	0x0002
        /*0012*/ 	.short	0x0010
        /*0014*/ 	.byte	0x00, 0xf0, 0x11, 0x00


	//----- nvinfo : EIATTR_KPARAM_INFO
	.align		4
.L_186:
        /*0018*/ 	.byte	0x04, 0x17
        /*001a*/ 	.short	(.L_188 - .L_187)
.L_187:
        /*001c*/ 	.word	0x00000000
        /*0020*/ 	.short	0x0001
        /*0022*/ 	.short	0x0008
        /*0024*/ 	.byte	0x00, 0xf5, 0x21, 0x00


	//----- nvinfo : EIATTR_KPARAM_INFO
	.align		4
.L_188:
        /*0028*/ 	.byte	0x04, 0x17
        /*002a*/ 	.short	(.L_190 - .L_189)
.L_189:
        /*002c*/ 	.word	0x00000000
        /*0030*/ 	.short	0x0000
        /*0032*/ 	.short	0x0000
        /*0034*/ 	.byte	0x00, 0xf5, 0x21, 0x00


	//----- nvinfo : EIATTR_SPARSE_MMA_MASK
	.align		4
.L_190:
        /*0038*/ 	.byte	0x03, 0x50
        /*003a*/ 	.short	0x0000


	//----- nvinfo : EIATTR_MAXREG_COUNT
	.align		4
        /*003c*/ 	.byte	0x03, 0x1b
        /*003e*/ 	.short	0x00ff


	//----- nvinfo : EIATTR_MERCURY_ISA_VERSION
	.align		4
        /*0040*/ 	.byte	0x03, 0x5f
        /*0042*/ 	.short	0x0101


	//----- nvinfo : EIATTR_VRC_CTA_INIT_COUNT
	.align		4
        /*0044*/ 	.byte	0x02, 0x4a
	.zero		1
	.zero		1


	//----- nvinfo : EIATTR_EXIT_INSTR_OFFSETS
	.align		4
        /*0048*/ 	.byte	0x04, 0x1c
        /*004a*/ 	.short	(.L_192 - .L_191)


	//   ....[0]....
.L_191:
        /*004c*/ 	.word	0x00000070


	//   ....[1]....
        /*0050*/ 	.word	0x00000450


	//----- nvinfo : EIATTR_CRS_STACK_SIZE
	.align		4
.L_192:
        /*0054*/ 	.byte	0x04, 0x1e
        /*0056*/ 	.short	(.L_194 - .L_193)
.L_193:
        /*0058*/ 	.word	0x00000000


	//----- nvinfo : EIATTR_CBANK_PARAM_SIZE
	.align		4
.L_194:
        /*005c*/ 	.byte	0x03, 0x19
        /*005e*/ 	.short	0x0014


	//----- nvinfo : EIATTR_PARAM_CBANK
	.align		4
        /*0060*/ 	.byte	0x04, 0x0a
        /*0062*/ 	.short	(.L_196 - .L_195)
	.align		4
.L_195:
        /*0064*/ 	.word	index@(.nv.constant0._Z14mutate_weightsP17curandStateXORWOWPfi)
        /*0068*/ 	.short	0x0380
        /*006a*/ 	.short	0x0014


	//----- nvinfo : EIATTR_SW_WAR
	.align		4
.L_196:
        /*006c*/ 	.byte	0x04, 0x36
        /*006e*/ 	.short	(.L_198 - .L_197)
.L_197:
        /*0070*/ 	.word	0x00000008
.L_198:


//--------------------- .nv.info._Z10MutateT1T2P17curandStateXORWOWPiS1_S1_S1_S1_iS1_S1_PfPbS1_S1_S1_S2_S3_S1_S1_S1_ii --------------------------
	.section	.nv.info._Z10MutateT1T2P17curandStateXORWOWPiS1_S1_S1_S1_iS1_S1_PfPbS1_S1_S1_S2_S3_S1_S1_S1_ii,"",@"SHT_CUDA_INFO"
	.sectionflags	@""
	.align	4


	//----- nvinfo : EIATTR_CUDA_API_VERSION
	.align		4
        /*0000*/ 	.byte	0x04, 0x37
        /*0002*/ 	.short	(.L_200 - .L_199)
.L_199:
        /*0004*/ 	.word	0x00000082


	//----- nvinfo : EIATTR_KPARAM_INFO
	.align		4
.L_200:
        /*0008*/ 	.byte	0x04, 0x17
        /*000a*/ 	.short	(.L_202 - .L_201)
.L_201:
        /*000c*/ 	.word	0x00000000
        /*0010*/ 	.short	0x0014
        /*0012*/ 	.short	0x009c
        /*0014*/ 	.byte	0x00, 0xf0, 0x11, 0x00


	//----- nvinfo : EIATTR_KPARAM_INFO
	.align		4
.L_202:
        /*0018*/ 	.byte	0x04, 0x17
        /*001a*/ 	.short	(.L_204 - .L_203)
.L_203:
        /*001c*/ 	.word	0x00000000
        /*0020*/ 	.short	0x0013
        /*0022*/ 	.short	0x0098
        /*0024*/ 	.byte	0x00, 0xf0, 0x11, 0x00


	//----- nvinfo : EIATTR_KPARAM_INFO
	.align		4
.L_204:
        /*0028*/ 	.byte	0x04, 0x17
        /*002a*/ 	.short	(.L_206 - .L_205)
.L_205:
        /*002c*/ 	.word	0x00000000
        /*0030*/ 	.short	0x0012
        /*0032*/ 	.short	0x0090
        /*0034*/ 	.byte	0x00, 0xf5, 0x21, 0x00


	//----- nvinfo : EIATTR_KPARAM_INFO
	.align		4
.L_206:
        /*0038*/ 	.byte	0x04, 0x17
        /*003a*/ 	.short	(.L_208 - .L_207)
.L_207:
        /*003c*/ 	.word	0x00000000
        /*0040*/ 	.short	0x0011
        /*0042*/ 	.short	0x0088
        /*0044*/ 	.byte	0x00, 0xf5, 0x21, 0x00


	//----- nvinfo : EIATTR_KPARAM_INFO
	.align		4
.L_208:
        /*0048*/ 	.byte	0x04, 0x17
        /*004a*/ 	.short	(.L_210 - .L_209)
.L_209:
        /*004c*/ 	.word	0x00000000
        /*0050*/ 	.short	0x0010
        /*0052*/ 	.short	0x0080
        /*0054*/ 	.byte	0x00, 0xf5, 0x21, 0x00


	//----- nvinfo : EIATTR_KPARAM_INFO
	.align		4
.L_210:
        /*0058*/ 	.byte	0x04, 0x17
        /*005a*/ 	.short	(.L_212 - .L_211)
.L_211:
        /*005c*/ 	.word	0x00000000
        /*0060*/ 	.short	0x000f
        /*0062*/ 	.short	0x0078
        /*0064*/ 	.byte	0x00, 0xf5, 0x21, 0x00


	//----- nvinfo : EIATTR_KPARAM_INFO
	.align		4
.L_212:
        /*0068*/ 	.byte	0x04, 0x17
        /*006a*/ 	.short	(.L_214 - .L_213)
.L_213:
        /*006c*/ 	.word	0x00000000
        /*0070*/ 	.short	0x000e
        /*0072*/ 	.short	0x0070
        /*0074*/ 	.byte	0x00, 0xf5, 0x21, 0x00


	//----- nvinfo : EIATTR_KPARAM_INFO
	.align		4
.L_214:
        /*0078*/ 	.byte	0x04, 0x17
        /*007a*/ 	.short	(.L_216 - .L_215)
.L_215:
        /*007c*/ 	.word	0x00000000
        /*0080*/ 	.short	0x000d
        /*0082*/ 	.short	0x0068
        /*0084*/ 	.byte	0x00, 0xf5, 0x21, 0x00


	//----- nvinfo : EIATTR_KPARAM_INFO
	.align		4
.L_216:
        /*0088*/ 	.byte	0x04, 0x17
        /*008a*/ 	.short	(.L_218 - .L_217)
.L_217:
        /*008c*/ 	.word	0x00000000
        /*0090*/ 	.short	0x000c
        /*0092*/ 	.short	0x0060
        /*0094*/ 	.byte	0x00, 0xf5, 0x21, 0x00


	//----- nvinfo : EIATTR_KPARAM_INFO
	.align		4
.L_218:
        /*0098*/ 	.byte	0x04, 0x17
        /*009a*/ 	.short	(.L_220 - .L_219)
.L_219:
        /*009c*/ 	.word	0x00000000
        /*00a0*/ 	.short	0x000b
        /*00a2*/ 	.short	0x0058
        /*00a4*/ 	.byte	0x00, 0xf5, 0x21, 0x00


	//----- nvinfo : EIATTR_KPARAM_INFO
	.align		4
.L_220:
        /*00a8*/ 	.byte	0x04, 0x17
        /*00aa*/ 	.short	(.L_222 - .L_221)
.L_221:
        /*00ac*/ 	.word	0x00000000
        /*00b0*/ 	.short	0x000a
        /*00b2*/ 	.short	0x0050
        /*00b4*/ 	.byte	0x00, 0xf5, 0x21, 0x00


	//----- nvinfo : EIATTR_KPARAM_INFO
	.align		4
.L_222:
        /*00b8*/ 	.byte	0x04, 0x17
        /*00ba*/ 	.short	(.L_224 - .L_223)
.L_223:
        /*00bc*/ 	.word	0x00000000
        /*00c0*/ 	.short	0x0009
        /*00c2*/ 	.short	0x0048
        /*00c4*/ 	.byte	0x00, 0xf5, 0x21, 0x00


	//----- nvinfo : EIATTR_KPARAM_INFO
	.align		4
.L_224:
        /*00c8*/ 	.byte	0x04, 0x17
        /*00ca*/ 	.short	(.L_226 - .L_225)
.L_225:
        /*00cc*/ 	.word	0x00000000
        /*00d0*/ 	.short	0x0008
        /*00d2*/ 	.short	0x0040
        /*00d4*/ 	.byte	0x00, 0xf5, 0x21, 0x00


	//----- nvinfo : EIATTR_KPARAM_INFO
	.align		4
.L_226:
        /*00d8*/ 	.byte	0x04, 0x17
        /*00da*/ 	.short	(.L_228 - .L_227)
.L_227:
        /*00dc*/ 	.word	0x00000000
        /*00e0*/ 	.short	0x0007
        /*00e2*/ 	.short	0x0038
        /*00e4*/ 	.byte	0x00, 0xf5, 0x21, 0x00


	//----- nvinfo : EIATTR_KPARAM_INFO
	.align		4
.L_228:
        /*00e8*/ 	.byte	0x04, 0x17
        /*00ea*/ 	.short	(.L_230 - .L_229)
.L_229:
        /*00ec*/ 	.word	0x00000000
        /*00f0*/ 	.short	0x0006
        /*00f2*/ 	.short	0x0030
        /*00f4*/ 	.byte	0x00, 0xf0, 0x11, 0x00


	//----- nvinfo : EIATTR_KPARAM_INFO
	.align		4
.L_230:
        /*00f8*/ 	.byte	0x04, 0x17
        /*00fa*/ 	.short	(.L_232 - .L_231)
.L_231:
        /*00fc*/ 	.word	0x00000000
        /*0100*/ 	.short	0x0005
        /*0102*/ 	.short	0x0028
        /*0104*/ 	.byte	0x00, 0xf5, 0x21, 0x00


	//----- nvinfo : EIATTR_KPARAM_INFO
	.align		4
.L_232:
        /*0108*/ 	.byte	0x04, 0x17
        /*010a*/ 	.short	(.L_234 - .L_233)
.L_233:
        /*010c*/ 	.word	0x00000000
        /*0110*/ 	.short	0x0004
        /*0112*/ 	.short	0x0020
        /*0114*/ 	.byte	0x00, 0xf5, 0x21, 0x00


	//----- nvinfo : EIATTR_KPARAM_INFO
	.align		4
.L_234:
        /*0118*/ 	.byte	0x04, 0x17
        /*011a*/ 	.short	(.L_236 - .L_235)
.L_235:
        /*011c*/ 	.word	0x00000000
        /*0120*/ 	.short	0x0003
        /*0122*/ 	.short	0x0018
        /*0124*/ 	.byte	0x00, 0xf5, 0x21, 0x00


	//----- nvinfo : EIATTR_KPARAM_INFO
	.align		4
.L_236:
        /*0128*/ 	.byte	0x04, 0x17
        /*012a*/ 	.short	(.L_238 - .L_237)
.L_237:
        /*012c*/ 	.word	0x00000000
        /*0130*/ 	.short	0x0002
        /*0132*/ 	.short	0x0010
        /*0134*/ 	.byte	0x00, 0xf5, 0x21, 0x00


	//----- nvinfo : EIATTR_KPARAM_INFO
	.align		4
.L_238:
        /*0138*/ 	.byte	0x04, 0x17
        /*013a*/ 	.short	(.L_240 - .L_239)
.L_239:
        /*013c*/ 	.word	0x00000000
        /*0140*/ 	.short	0x0001
        /*0142*/ 	.short	0x0008
        /*0144*/ 	.byte	0x00, 0xf5, 0x21, 0x00


	//----- nvinfo : EIATTR_KPARAM_INFO
	.align		4
.L_240:
        /*0148*/ 	.byte	0x04, 0x17
        /*014a*/ 	.short	(.L_242 - .L_241)
.L_241:
        /*014c*/ 	.word	0x00000000
        /*0150*/ 	.short	0x0000
        /*0152*/ 	.short	0x0000
        /*0154*/ 	.byte	0x00, 0xf5, 0x21, 0x00


	//----- nvinfo : EIATTR_SPARSE_MMA_MASK
	.align		4
.L_242:
        /*0158*/ 	.byte	0x03, 0x50
        /*015a*/ 	.short	0x0000


	//----- nvinfo : EIATTR_MAXREG_COUNT
	.align		4
        /*015c*/ 	.byte	0x03, 0x1b
        /*015e*/ 	.short	0x00ff


	//----- nvinfo : EIATTR_EXTERNS
	.align		4
        /*0160*/ 	.byte	0x04, 0x0f
        /*0162*/ 	.short	(.L_244 - .L_243)


	//   ....[0]....
	.align		4
.L_243:
        /*0164*/ 	.word	index@(vprintf)


	//----- nvinfo : EIATTR_MERCURY_ISA_VERSION
	.align		4
.L_244:
        /*0168*/ 	.byte	0x03, 0x5f
        /*016a*/ 	.short	0x0101


	//----- nvinfo : EIATTR_VRC_CTA_INIT_COUNT
	.align		4
        /*016c*/ 	.byte	0x02, 0x4a
	.zero		1
	.zero		1


	//----- nvinfo : EIATTR_SYSCALL_OFFSETS
	.align		4
        /*0170*/ 	.byte	0x04, 0x46
        /*0172*/ 	.short	(.L_246 - .L_245)


	//   ....[0]....
.L_245:
        /*0174*/ 	.word	0x00000600


	//   ....[1]....
        /*0178*/ 	.word	0x00000e30


	//   ....[2]....
        /*017c*/ 	.word	0x00001f50


	//----- nvinfo : EIATTR_EXIT_INSTR_OFFSETS
	.align		4
.L_246:
        /*0180*/ 	.byte	0x04, 0x1c
        /*0182*/ 	.short	(.L_248 - .L_247)


	//   ....[0]....
.L_247:
        /*0184*/ 	.word	0x00000060


	//   ....[1]....
        /*0188*/ 	.word	0x00002120


	//----- nvinfo : EIATTR_CRS_STACK_SIZE
	.align		4
.L_248:
        /*018c*/ 	.byte	0x04, 0x1e
        /*018e*/ 	.short	(.L_250 - .L_249)
.L_249:
        /*0190*/ 	.word	0x00000000


	//----- nvinfo : EIATTR_CBANK_PARAM_SIZE
	.align		4
.L_250:
        /*0194*/ 	.byte	0x03, 0x19
        /*0196*/ 	.short	0x00a0


	//----- nvinfo : EIATTR_PARAM_CBANK
	.align		4
        /*0198*/ 	.byte	0x04, 0x0a
        /*019a*/ 	.short	(.L_252 - .L_251)
	.align		4
.L_251:
        /*019c*/ 	.word	index@(.nv.constant0._Z10MutateT1T2P17curandStateXORWOWPiS1_S1_S1_S1_iS1_S1_PfPbS1_S1_S1_S2_S3_S1_S1_S1_ii)
        /*01a0*/ 	.short	0x0380
        /*01a2*/ 	.short	0x00a0


	//----- nvinfo : EIATTR_SW_WAR
	.align		4
.L_252:
        /*01a4*/ 	.byte	0x04, 0x36
        /*01a6*/ 	.short	(.L_254 - .L_253)
.L_253:
        /*01a8*/ 	.word	0x00000008
.L_254:


//--------------------- .nv.info._Z14countMutationsP17curandStateXORWOWPiS1_S1_S1_S1_S1_ii --------------------------
	.section	.nv.info._Z14countMutationsP17curandStateXORWOWPiS1_S1_S1_S1_S1_ii,"",@"SHT_CUDA_INFO"
	.sectionflags	@""
	.align	4


	//----- nvinfo : EIATTR_CUDA_API_VERSION
	.align		4
        /*0000*/ 	.byte	0x04, 0x37
        /*0002*/ 	.short	(.L_256 - .L_255)
.L_255:
        /*0004*/ 	.word	0x00000082


	//----- nvinfo : EIATTR_KPARAM_INFO
	.align		4
.L_256:
        /*0008*/ 	.byte	0x04, 0x17
        /*000a*/ 	.short	(.L_258 - .L_257)
.L_257:
        /*000c*/ 	.word	0x00000000
        /*0010*/ 	.short	0x0008
        /*0012*/ 	.short	0x003c
        /*0014*/ 	.byte	0x00, 0xf0, 0x11, 0x00


	//----- nvinfo : EIATTR_KPARAM_INFO
	.align		4
.L_258:
        /*0018*/ 	.byte	0x04, 0x17
        /*001a*/ 	.short	(.L_260 - .L_259)
.L_259:
        /*001c*/ 	.word	0x00000000
        /*0020*/ 	.short	0x0007
        /*0022*/ 	.short	0x0038
        /*0024*/ 	.byte	0x00, 0xf0, 0x11, 0x00


	//----- nvinfo : EIATTR_KPARAM_INFO
	.align		4
.L_260:
        /*0028*/ 	.byte	0x04, 0x17
        /*002a*/ 	.short	(.L_262 - .L_261)
.L_261:
        /*002c*/ 	.word	0x00000000
        /*0030*/ 	.short	0x0006
        /*0032*/ 	.short	0x0030
        /*0034*/ 	.byte	0x00, 0xf5, 0x21, 0x00


	//----- nvinfo : EIATTR_KPARAM_INFO
	.align		4
.L_262:
        /*0038*/ 	.byte	0x04, 0x17
        /*003a*/ 	.short	(.L_264 - .L_263)
.L_263:
        /*003c*/ 	.word	0x00000000
        /*0040*/ 	.short	0x0005
        /*0042*/ 	.short	0x0028
        /*0044*/ 	.byte	0x00, 0xf5, 0x21, 0x00


	//----- nvinfo : EIATTR_KPARAM_INFO
	.align		4
.L_264:
        /*0048*/ 	.byte	0x04, 0x17
        /*004a*/ 	.short	(.L_266 - .L_265)
.L_265:
        /*004c*/ 	.word	0x00000000
        /*0050*/ 	.short	0x0004
        /*0052*/ 	.short	0x0020
        /*0054*/ 	.byte	0x00, 0xf5, 0x21, 0x00


	//----- nvinfo : EIATTR_KPARAM_INFO
	.align		4
.L_266:
        /*0058*/ 	.byte	0x04, 0x17
        /*005a*/ 	.short	(.L_268 - .L_267)
.L_267:
        /*005c*/ 	.word	0x00000000
        /*0060*/ 	.short	0x0003
        /*0062*/ 	.short	0x0018
        /*0064*/ 	.byte	0x00, 0xf5, 0x21, 0x00


	//----- nvinfo : EIATTR_KPARAM_INFO
	.align		4
.L_268:
        /*0068*/ 	.byte	0x04, 0x17
        /*006a*/ 	.short	(.L_270 - .L_269)
.L_269:
        /*006c*/ 	.word	0x00000000
        /*0070*/ 	.short	0x0002
        /*0072*/ 	.short	0x0010
        /*0074*/ 	.byte	0x00, 0xf5, 0x21, 0x00


	//----- nvinfo : EIATTR_KPARAM_INFO
	.align		4
.L_270:
        /*0078*/ 	.byte	0x04, 0x17
        /*007a*/ 	.short	(.L_272 - .L_271)
.L_271:
        /*007c*/ 	.word	0x00000000
        /*0080*/ 	.short	0x0001
        /*0082*/ 	.short	0x0008
        /*0084*/ 	.byte	0x00, 0xf5, 0x21, 0x00


	//----- nvinfo : EIATTR_KPARAM_INFO
	.align		4
.L_272:
        /*0088*/ 	.byte	0x04, 0x17
        /*008a*/ 	.short	(.L_274 - .L_273)
.L_273:
        /*008c*/ 	.word	0x00000000
        /*0090*/ 	.short	0x0000
        /*0092*/ 	.short	0x0000
        /*0094*/ 	.byte	0x00, 0xf5, 0x21, 0x00


	//----- nvinfo : EIATTR_SPARSE_MMA_MASK
	.align		4
.L_274:
        /*0098*/ 	.byte	0x03, 0x50
        /*009a*/ 	.short	0x0000


	//----- nvinfo : EIATTR_MAXREG_COUNT
	.align		4
        /*009c*/ 	.byte	0x03, 0x1b
        /*009e*/ 	.short	0x00ff


	//----- nvinfo : EIATTR_MERCURY_ISA_VERSION
	.align		4
        /*00a0*/ 	.byte	0x03, 0x5f
        /*00a2*/ 	.short	0x0101


	//----- nvinfo : EIATTR_VRC_CTA_INIT_COUNT
	.align		4
        /*00a4*/ 	.byte	0x02, 0x4a
	.zero		1
	.zero		1


	//----- nvinfo : EIATTR_EXIT_INSTR_OFFSETS
	.align		4
        /*00a8*/ 	.byte	0x04, 0x1c
        /*00aa*/ 	.short	(.L_276 - .L_275)


	//   ....[0]....
.L_275:
        /*00ac*/ 	.word	0x00000060


	//   ....[1]....
        /*00b0*/ 	.word	0x00000a20


	//----- nvinfo : EIATTR_CRS_STACK_SIZE
	.align		4
.L_276:
        /*00b4*/ 	.byte	0x04, 0x1e
        /*00b6*/ 	.short	(.L_278 - .L_277)
.L_277:
        /*00b8*/ 	.word	0x00000000


	//----- nvinfo : EIATTR_CBANK_PARAM_SIZE
	.align		4
.L_278:
        /*00bc*/ 	.byte	0x03, 0x19
        /*00be*/ 	.short	0x0040


	//----- nvinfo : EIATTR_PARAM_CBANK
	.align		4
        /*00c0*/ 	.byte	0x04, 0x0a
        /*00c2*/ 	.short	(.L_280 - .L_279)
	.align		4
.L_279:
        /*00c4*/ 	.word	index@(.nv.constant0._Z14countMutationsP17curandStateXORWOWPiS1_S1_S1_S1_S1_ii)
        /*00c8*/ 	.short	0x0380
        /*00ca*/ 	.short	0x0040


	//----- nvinfo : EIATTR_SW_WAR
	.align		4
.L_280:
        /*00cc*/ 	.byte	0x04, 0x36
        /*00ce*/ 	.short	(.L_282 - .L_281)
.L_281:
        /*00d0*/ 	.word	0x00000008
.L_282:


//--------------------- .nv.info._Z24selection_crossover_stepP17curandStateXORWOWPiS1_S1_ii --------------------------
	.section	.nv.info._Z24selection_crossover_stepP17curandStateXORWOWPiS1_S1_ii,"",@"SHT_CUDA_INFO"
	.sectionflags	@""
	.align	4


	//----- nvinfo : EIATTR_CUDA_API_VERSION
	.align		4
        /*0000*/ 	.byte	0x04, 0x37
        /*0002*/ 	.short	(.L_284 - .L_283)
.L_283:
        /*0004*/ 	.word	0x00000082


	//----- nvinfo : EIATTR_KPARAM_INFO
	.align		4
.L_284:
        /*0008*/ 	.byte	0x04, 0x17
        /*000a*/ 	.short	(.L_286 - .L_285)
.L_285:
        /*000c*/ 	.word	0x00000000
        /*0010*/ 	.short	0x0005
        /*0012*/ 	.short	0x0024
        /*0014*/ 	.byte	0x00, 0xf0, 0x11, 0x00


	//----- nvinfo : EIATTR_KPARAM_INFO
	.align		4
.L_286:
        /*0018*/ 	.byte	0x04, 0x17
        /*001a*/ 	.short	(.L_288 - .L_287)
.L_287:
        /*001c*/ 	.word	0x00000000
        /*0020*/ 	.short	0x0004
        /*0022*/ 	.short	0x0020
        /*0024*/ 	.byte	0x00, 0xf0, 0x11, 0x00


	//----- nvinfo : EIATTR_KPARAM_INFO
	.align		4
.L_288:
        /*0028*/ 	.byte	0x04, 0x17
        /*002a*/ 	.short	(.L_290 - .L_289)
.L_289:
        /*002c*/ 	.word	0x00000000
        /*0030*/ 	.short	0x0003
        /*0032*/ 	.short	0x0018
        /*0034*/ 	.byte	0x00, 0xf5, 0x21, 0x00


	//----- nvinfo : EIATTR_KPARAM_INFO
	.align		4
.L_290:
        /*0038*/ 	.byte	0x04, 0x17
        /*003a*/ 	.short	(.L_292 - .L_291)
.L_291:
        /*003c*/ 	.word	0x00000000
        /*0040*/ 	.short	0x0002
        /*0042*/ 	.short	0x0010
        /*0044*/ 	.byte	0x00, 0xf5, 0x21, 0x00


	//----- nvinfo : EIATTR_KPARAM_INFO
	.align		4
.L_292:
        /*0048*/ 	.byte	0x04, 0x17
        /*004a*/ 	.short	(.L_294 - .L_293)
.L_293:
        /*004c*/ 	.word	0x00000000
        /*0050*/ 	.short	0x0001
        /*0052*/ 	.short	0x0008
        /*0054*/ 	.byte	0x00, 0xf5, 0x21, 0x00


	//----- nvinfo : EIATTR_KPARAM_INFO
	.align		4
.L_294:
        /*0058*/ 	.byte	0x04, 0x17
        /*005a*/ 	.short	(.L_296 - .L_295)
.L_295:
        /*005c*/ 	.word	0x00000000
        /*0060*/ 	.short	0x0000
        /*0062*/ 	.short	0x0000
        /*0064*/ 	.byte	0x00, 0xf5, 0x21, 0x00


	//----- nvinfo : EIATTR_SPARSE_MMA_MASK
	.align		4
.L_296:
        /*0068*/ 	.byte	0x03, 0x50
        /*006a*/ 	.short	0x0000


	//----- nvinfo : EIATTR_MAXREG_COUNT
	.align		4
        /*006c*/ 	.byte	0x03, 0x1b
        /*006e*/ 	.short	0x00ff


	//----- nvinfo : EIATTR_MERCURY_ISA_VERSION
	.align		4
        /*0070*/ 	.byte	0x03, 0x5f
        /*0072*/ 	.short	0x0101


	//----- nvinfo : EIATTR_VRC_CTA_INIT_COUNT
	.align		4
        /*0074*/ 	.byte	0x02, 0x4a
	.zero		1
	.zero		1


	//----- nvinfo : EIATTR_EXIT_INSTR_OFFSETS
	.align		4
        /*0078*/ 	.byte	0x04, 0x1c
        /*007a*/ 	.short	(.L_298 - .L_297)


	//   ....[0]....
.L_297:
        /*007c*/ 	.word	0x00000070


	//   ....[1]....
        /*0080*/ 	.word	0x00000fa0


	//----- nvinfo : EIATTR_CRS_STACK_SIZE
	.align		4
.L_298:
        /*0084*/ 	.byte	0x04, 0x1e
        /*0086*/ 	.short	(.L_300 - .L_299)
.L_299:
        /*0088*/ 	.word	0x00000000


	//----- nvinfo : EIATTR_CBANK_PARAM_SIZE
	.align		4
.L_300:
        /*008c*/ 	.byte	0x03, 0x19
        /*008e*/ 	.short	0x0028


	//----- nvinfo : EIATTR_PARAM_CBANK
	.align		4
        /*0090*/ 	.byte	0x04, 0x0a
        /*0092*/ 	.short	(.L_302 - .L_301)
	.align		4
.L_301:
        /*0094*/ 	.word	index@(.nv.constant0._Z24selection_crossover_stepP17curandStateXORWOWPiS1_S1_ii)
        /*0098*/ 	.short	0x0380
        /*009a*/ 	.short	0x0028


	//----- nvinfo : EIATTR_SW_WAR
	.align		4
.L_302:
        /*009c*/ 	.byte	0x04, 0x36
        /*009e*/ 	.short	(.L_304 - .L_303)
.L_303:
        /*00a0*/ 	.word	0x00000008
.L_304:


//--------------------- .nv.info._Z14selection_stepP17curandStateXORWOWPiS1_i --------------------------
	.section	.nv.info._Z14selection_stepP17curandStateXORWOWPiS1_i,"",@"SHT_CUDA_INFO"
	.sectionflags	@""
	.align	4


	//----- nvinfo : EIATTR_CUDA_API_VERSION
	.align		4
        /*0000*/ 	.byte	0x04, 0x37
        /*0002*/ 	.short	(.L_306 - .L_305)
.L_305:
        /*0004*/ 	.word	0x00000082


	//----- nvinfo : EIATTR_KPARAM_INFO
	.align		4
.L_306:
        /*0008*/ 	.byte	0x04, 0x17
        /*000a*/ 	.short	(.L_308 - .L_307)
.L_307:
        /*000c*/ 	.word	0x00000000
        /*0010*/ 	.short	0x0003
        /*0012*/ 	.short	0x0018
        /*0014*/ 	.byte	0x00, 0xf0, 0x11, 0x00


	//----- nvinfo : EIATTR_KPARAM_INFO
	.align		4
.L_308:
        /*0018*/ 	.byte	0x04, 0x17
        /*001a*/ 	.short	(.L_310 - .L_309)
.L_309:
        /*001c*/ 	.word	0x00000000
        /*0020*/ 	.short	0x0002
        /*0022*/ 	.short	0x0010
        /*0024*/ 	.byte	0x00, 0xf5, 0x21, 0x00


	//----- nvinfo : EIATTR_KPARAM_INFO
	.align		4
.L_310:
        /*0028*/ 	.byte	0x04, 0x17
        /*002a*/ 	.short	(.L_312 - .L_311)
.L_311:
        /*002c*/ 	.word	0x00000000
        /*0030*/ 	.short	0x0001
        /*0032*/ 	.short	0x0008
        /*0034*/ 	.byte	0x00, 0xf5, 0x21, 0x00


	//----- nvinfo : EIATTR_KPARAM_INFO
	.align		4
.L_312:
        /*0038*/ 	.byte	0x04, 0x17
        /*003a*/ 	.short	(.L_314 - .L_313)
.L_313:
        /*003c*/ 	.word	0x00000000
        /*0040*/ 	.short	0x0000
        /*0042*/ 	.short	0x0000
        /*0044*/ 	.byte	0x00, 0xf5, 0x21, 0x00


	//----- nvinfo : EIATTR_SPARSE_MMA_MASK
	.align		4
.L_314:
        /*0048*/ 	.byte	0x03, 0x50
        /*004a*/ 	.short	0x0000


	//----- nvinfo : EIATTR_MAXREG_COUNT
	.align		4
        /*004c*/ 	.byte	0x03, 0x1b
        /*004e*/ 	.short	0x00ff


	//----- nvinfo : EIATTR_MERCURY_ISA_VERSION
	.align		4
        /*0050*/ 	.byte	0x03, 0x5f
        /*0052*/ 	.short	0x0101


	//----- nvinfo : EIATTR_VRC_CTA_INIT_COUNT
	.align		4
        /*0054*/ 	.byte	0x02, 0x4a
	.zero		1
	.zero		1


	//----- nvinfo : EIATTR_EXIT_INSTR_OFFSETS
	.align		4
        /*0058*/ 	.byte	0x04, 0x1c
        /*005a*/ 	.short	(.L_316 - .L_315)


	//   ....[0]....
.L_315:
        /*005c*/ 	.word	0x00000060


	//   ....[1]....
        /*0060*/ 	.word	0x000008a0


	//----- nvinfo : EIATTR_CRS_STACK_SIZE
	.align		4
.L_316:
        /*0064*/ 	.byte	0x04, 0x1e
        /*0066*/ 	.short	(.L_318 - .L_317)
.L_317:
        /*0068*/ 	.word	0x00000000


	//----- nvinfo : EIATTR_CBANK_PARAM_SIZE
	.align		4
.L_318:
        /*006c*/ 	.byte	0x03, 0x19
        /*006e*/ 	.short	0x001c


	//----- nvinfo : EIATTR_PARAM_CBANK
	.align		4
        /*0070*/ 	.byte	0x04, 0x0a
        /*0072*/ 	.short	(.L_320 - .L_319)
	.align		4
.L_319:
        /*0074*/ 	.word	index@(.nv.constant0._Z14selection_stepP17curandStateXORWOWPiS1_i)
        /*0078*/ 	.short	0x0380
        /*007a*/ 	.short	0x001c


	//----- nvinfo : EIATTR_SW_WAR
	.align		4
.L_320:
        /*007c*/ 	.byte	0x04, 0x36
        /*007e*/ 	.short	(.L_322 - .L_321)
.L_321:
        /*0080*/ 	.word	0x00000008
.L_322:


//--------------------- .nv.info._Z14initialize_rngP17curandStateXORWOWm --------------------------
	.section	.nv.info._Z14initialize_rngP17curandStateXORWOWm,"",@"SHT_CUDA_INFO"
	.sectionflags	@""
	.align	4


	//----- nvinfo : EIATTR_CUDA_API_VERSION
	.align		4
        /*0000*/ 	.byte	0x04, 0x37
        /*0002*/ 	.short	(.L_324 - .L_323)
.L_323:
        /*0004*/ 	.word	0x00000082


	//----- nvinfo : EIATTR_KPARAM_INFO
	.align		4
.L_324:
        /*0008*/ 	.byte	0x04, 0x17
        /*000a*/ 	.short	(.L_326 - .L_325)
.L_325:
        /*000c*/ 	.word	0x00000000
        /*0010*/ 	.short	0x0001
        /*0012*/ 	.short	0x0008
        /*0014*/ 	.byte	0x00, 0xf0, 0x21, 0x00


	//----- nvinfo : EIATTR_KPARAM_INFO
	.align		4
.L_326:
        /*0018*/ 	.byte	0x04, 0x17
        /*001a*/ 	.short	(.L_328 - .L_327)
.L_327:
        /*001c*/ 	.word	0x00000000
        /*0020*/ 	.short	0x0000
        /*0022*/ 	.short	0x0000
        /*0024*/ 	.byte	0x00, 0xf5, 0x21, 0x00


	//----- nvinfo : EIATTR_SPARSE_MMA_MASK
	.align		4
.L_328:
        /*0028*/ 	.byte	0x03, 0x50
        /*002a*/ 	.short	0x0000


	//----- nvinfo : EIATTR_MAXREG_COUNT
	.align		4
        /*002c*/ 	.byte	0x03, 0x1b
        /*002e*/ 	.short	0x00ff


	//----- nvinfo : EIATTR_MERCURY_ISA_VERSION
	.align		4
        /*0030*/ 	.byte	0x03, 0x5f
        /*0032*/ 	.short	0x0101


	//----- nvinfo : EIATTR_VRC_CTA_INIT_COUNT
	.align		4
        /*0034*/ 	.byte	0x02, 0x4a
	.zero		1
	.zero		1


	//----- nvinfo : EIATTR_EXIT_INSTR_OFFSETS
	.align		4
        /*0038*/ 	.byte	0x04, 0x1c
        /*003a*/ 	.short	(.L_330 - .L_329)


	//   ....[0]....
.L_329:
        /*003c*/ 	.word	0x00000f00


	//----- nvinfo : EIATTR_CRS_STACK_SIZE
	.align		4
.L_330:
        /*0040*/ 	.byte	0x04, 0x1e
        /*0042*/ 	.short	(.L_332 - .L_331)
.L_331:
        /*0044*/ 	.word	0x00000000


	//----- nvinfo : EIATTR_CBANK_PARAM_SIZE
	.align		4
.L_332:
        /*0048*/ 	.byte	0x03, 0x19
        /*004a*/ 	.short	0x0010


	//----- nvinfo : EIATTR_PARAM_CBANK
	.align		4
        /*004c*/ 	.byte	0x04, 0x0a
        /*004e*/ 	.short	(.L_334 - .L_333)
	.align		4
.L_333:
        /*0050*/ 	.word	index@(.nv.constant0._Z14initialize_rngP17curandStateXORWOWm)
        /*0054*/ 	.short	0x0380
        /*0056*/ 	.short	0x0010


	//----- nvinfo : EIATTR_SW_WAR
	.align		4
.L_334:
        /*0058*/ 	.byte	0x04, 0x36
        /*005a*/ 	.short	(.L_336 - .L_335)
.L_335:
        /*005c*/ 	.word	0x00000008
.L_336:


//--------------------- .nv.info._Z9crossoverPiS_S_S_iS_S_PfPbS_S_S_iS_S_S0_S1_S_S_S_S_S_ --------------------------
	.section	.nv.info._Z9crossoverPiS_S_S_iS_S_PfPbS_S_S_iS_S_S0_S1_S_S_S_S_S_,"",@"SHT_CUDA_INFO"
	.sectionflags	@""
	.align	4


	//----- nvinfo : EIATTR_CUDA_API_VERSION
	.align		4
        /*0000*/ 	.byte	0x04, 0x37
        /*0002*/ 	.short	(.L_338 - .L_337)
.L_337:
        /*0004*/ 	.word	0x00000082


	//----- nvinfo : EIATTR_KPARAM_INFO
	.align		4
.L_338:
        /*0008*/ 	.byte	0x04, 0x17
        /*000a*/ 	.short	(.L_340 - .L_339)
.L_339:
        /*000c*/ 	.word	0x00000000
        /*0010*/ 	.short	0x0015
        /*0012*/ 	.short	0x00a8
        /*0014*/ 	.byte	0x00, 0xf5, 0x21, 0x00


	//----- nvinfo : EIATTR_KPARAM_INFO
	.align		4
.L_340:
        /*0018*/ 	.byte	0x04, 0x17
        /*001a*/ 	.short	(.L_342 - .L_341)
.L_341:
        /*001c*/ 	.word	0x00000000
        /*0020*/ 	.short	0x0014
        /*0022*/ 	.short	0x00a0
        /*0024*/ 	.byte	0x00, 0xf5, 0x21, 0x00


	//----- nvinfo : EIATTR_KPARAM_INFO
	.align		4
.L_342:
        /*0028*/ 	.byte	0x04, 0x17
        /*002a*/ 	.short	(.L_344 - .L_343)
.L_343:
        /*002c*/ 	.word	0x00000000
        /*0030*/ 	.short	0x0013
        /*0032*/ 	.short	0x0098
        /*0034*/ 	.byte	0x00, 0xf5, 0x21, 0x00


	//----- nvinfo : EIATTR_KPARAM_INFO
	.align		4
.L_344:
        /*0038*/ 	.byte	0x04, 0x17
        /*003a*/ 	.short	(.L_346 - .L_345)
.L_345:
        /*003c*/ 	.word	0x00000000
        /*0040*/ 	.short	0x0012
        /*0042*/ 	.short	0x0090
        /*0044*/ 	.byte	0x00, 0xf5, 0x21, 0x00


	//----- nvinfo : EIATTR_KPARAM_INFO
	.align		4
.L_346:
        /*0048*/ 	.byte	0x04, 0x17
        /*004a*/ 	.short	(.L_348 - .L_347)
.L_347:
        /*004c*/ 	.word	0x00000000
        /*0050*/ 	.short	0x0011
        /*0052*/ 	.short	0x0088
        /*0054*/ 	.byte	0x00, 0xf5, 0x21, 0x00


	//----- nvinfo : EIATTR_KPARAM_INFO
	.align		4
.L_348:
        /*0058*/ 	.byte	0x04, 0x17
        /*005a*/ 	.short	(.L_350 - .L_349)
.L_349:
        /*005c*/ 	.word	0x00000000
        /*0060*/ 	.short	0x0010
        /*0062*/ 	.short	0x0080
        /*0064*/ 	.byte	0x00, 0xf5, 0x21, 0x00


	//----- nvinfo : EIATTR_KPARAM_INFO
	.align		4
.L_350:
        /*0068*/ 	.byte	0x04, 0x17
        /*006a*/ 	.short	(.L_352 - .L_351)
.L_351:
        /*006c*/ 	.word	0x00000000
        /*0070*/ 	.short	0x000f
        /*0072*/ 	.short	0x0078
        /*0074*/ 	.byte	0x00, 0xf5, 0x21, 0x00


	//----- nvinfo : EIATTR_KPARAM_INFO
	.align		4
.L_352:
        /*0078*/ 	.byte	0x04, 0x17
        /*007a*/ 	.short	(.L_354 - .L_353)
.L_353:
        /*007c*/ 	.word	0x00000000
        /*0080*/ 	.short	0x000e
        /*0082*/ 	.short	0x0070
        /*0084*/ 	.byte	0x00, 0xf5, 0x21, 0x00


	//----- nvinfo : EIATTR_KPARAM_INFO
	.align		4
.L_354:
        /*0088*/ 	.byte	0x04, 0x17
        /*008a*/ 	.short	(.L_356 - .L_355)
.L_355:
        /*008c*/ 	.word	0x00000000
        /*0090*/ 	.short	0x000d
        /*0092*/ 	.short	0x0068
        /*0094*/ 	.byte	0x00, 0xf5, 0x21, 0x00


	//----- nvinfo : EIATTR_KPARAM_INFO
	.align		4
.L_356:
        /*0098*/ 	.byte	0x04, 0x17
        /*009a*/ 	.short	(.L_358 - .L_357)
.L_357:
        /*009c*/ 	.word	0x00000000
        /*00a0*/ 	.short	0x000c
        /*00a2*/ 	.short	0x0060
        /*00a4*/ 	.byte	0x00, 0xf0, 0x11, 0x00


	//----- nvinfo : EIATTR_KPARAM_INFO
	.align		4
.L_358:
        /*00a8*/ 	.byte	0x04, 0x17
        /*00aa*/ 	.short	(.L_360 - .L_359)
.L_359:
        /*00ac*/ 	.word	0x00000000
        /*00b0*/ 	.short	0x000b
        /*00b2*/ 	.short	0x0058
        /*00b4*/ 	.byte	0x00, 0xf5, 0x21, 0x00


	//----- nvinfo : EIATTR_KPARAM_INFO
	.align		4
.L_360:
        /*00b8*/ 	.byte	0x04, 0x17
        /*00ba*/ 	.short	(.L_362 - .L_361)
.L_361:
        /*00bc*/ 	.word	0x00000000
        /*00c0*/ 	.short	0x000a
        /*00c2*/ 	.short	0x0050
        /*00c4*/ 	.byte	0x00, 0xf5, 0x21, 0x00


	//----- nvinfo : EIATTR_KPARAM_INFO
	.align		4
.L_362:
        /*00c8*/ 	.byte	0x04, 0x17
        /*00ca*/ 	.short	(.L_364 - .L_363)
.L_363:
        /*00cc*/ 	.word	0x00000000
        /*00d0*/ 	.short	0x0009
        /*00d2*/ 	.short	0x0048
        /*00d4*/ 	.byte	0x00, 0xf5, 0x21, 0x00


	//----- nvinfo : EIATTR_KPARAM_INFO
	.align		4
.L_364:
        /*00d8*/ 	.byte	0x04, 0x17
        /*00da*/ 	.short	(.L_366 - .L_365)
.L_365:
        /*00dc*/ 	.word	0x00000000
        /*00e0*/ 	.short	0x0008
        /*00e2*/ 	.short	0x0040
        /*00e4*/ 	.byte	0x00, 0xf5, 0x21, 0x00


	//----- nvinfo : EIATTR_KPARAM_INFO
	.align		4
.L_366:
        /*00e8*/ 	.byte	0x04, 0x17
        /*00ea*/ 	.short	(.L_368 - .L_367)
.L_367:
        /*00ec*/ 	.word	0x00000000
        /*00f0*/ 	.short	0x0007
        /*00f2*/ 	.short	0x0038
        /*00f4*/ 	.byte	0x00, 0xf5, 0x21, 0x00


	//----- nvinfo : EIATTR_KPARAM_INFO
	.align		4
.L_368:
        /*00f8*/ 	.byte	0x04, 0x17
        /*00fa*/ 	.short	(.L_370 - .L_369)
.L_369:
        /*00fc*/ 	.word	0x00000000
        /*0100*/ 	.short	0x0006
        /*0102*/ 	.short	0x0030
        /*0104*/ 	.byte	0x00, 0xf5, 0x21, 0x00


	//----- nvinfo : EIATTR_KPARAM_INFO
	.align		4
.L_370:
        /*0108*/ 	.byte	0x04, 0x17
        /*010a*/ 	.short	(.L_372 - .L_371)
.L_371:
        /*010c*/ 	.word	0x00000000
        /*0110*/ 	.short	0x0005
        /*0112*/ 	.short	0x0028
        /*0114*/ 	.byte	0x00, 0xf5, 0x21, 0x00


	//----- nvinfo : EIATTR_KPARAM_INFO
	.align		4
.L_372:
        /*0118*/ 	.byte	0x04, 0x17
        /*011a*/ 	.short	(.L_374 - .L_373)
.L_373:
        /*011c*/ 	.word	0x00000000
        /*0120*/ 	.short	0x0004
        /*0122*/ 	.short	0x0020
        /*0124*/ 	.byte	0x00, 0xf0, 0x11, 0x00


	//----- nvinfo : EIATTR_KPARAM_INFO
	.align		4
.L_374:
        /*0128*/ 	.byte	0x04, 0x17
        /*012a*/ 	.short	(.L_376 - .L_375)
.L_375:
        /*012c*/ 	.word	0x00000000
        /*0130*/ 	.short	0x0003
        /*0132*/ 	.short	0x0018
        /*0134*/ 	.byte	0x00, 0xf5, 0x21, 0x00


	//----- nvinfo : EIATTR_KPARAM_INFO
	.align		4
.L_376:
        /*0138*/ 	.byte	0x04, 0x17
        /*013a*/ 	.short	(.L_378 - .L_377)
.L_377:
        /*013c*/ 	.word	0x00000000
        /*0140*/ 	.short	0x0002
        /*0142*/ 	.short	0x0010
        /*0144*/ 	.byte	0x00, 0xf5, 0x21, 0x00


	//----- nvinfo : EIATTR_KPARAM_INFO
	.align		4
.L_378:
        /*0148*/ 	.byte	0x04, 0x17
        /*014a*/ 	.short	(.L_380 - .L_379)
.L_379:
        /*014c*/ 	.word	0x00000000
        /*0150*/ 	.short	0x0001
        /*0152*/ 	.short	0x0008
        /*0154*/ 	.byte	0x00, 0xf5, 0x21, 0x00


	//----- nvinfo : EIATTR_KPARAM_INFO
	.align		4
.L_380:
        /*0158*/ 	.byte	0x04, 0x17
        /*015a*/ 	.short	(.L_382 - .L_381)
.L_381:
        /*015c*/ 	.word	0x00000000
        /*0160*/ 	.short	0x0000
        /*0162*/ 	.short	0x0000
        /*0164*/ 	.byte	0x00, 0xf5, 0x21, 0x00


	//----- nvinfo : EIATTR_SPARSE_MMA_MASK
	.align		4
.L_382:
        /*0168*/ 	.byte	0x03, 0x50
        /*016a*/ 	.short	0x0000


	//----- nvinfo : EIATTR_MAXREG_COUNT
	.align		4
        /*016c*/ 	.byte	0x03, 0x1b
        /*016e*/ 	.short	0x00ff


	//----- nvinfo : EIATTR_EXTERNS
	.align		4
        /*0170*/ 	.byte	0x04, 0x0f
        /*0172*/ 	.short	(.L_384 - .L_383)


	//   ....[0]....
	.align		4
.L_383:
        /*0174*/ 	.word	index@(vprintf)


	//----- nvinfo : EIATTR_MERCURY_ISA_VERSION
	.align		4
.L_384:
        /*0178*/ 	.byte	0x03, 0x5f
        /*017a*/ 	.short	0x0101


	//----- nvinfo : EIATTR_VRC_CTA_INIT_COUNT
	.align		4
        /*017c*/ 	.byte	0x02, 0x4a
	.zero		1
	.zero		1


	//----- nvinfo : EIATTR_SYSCALL_OFFSETS
	.align		4
        /*0180*/ 	.byte	0x04, 0x46
        /*0182*/ 	.short	(.L_386 - .L_385)


	//   ....[0]....
.L_385:
        /*0184*/ 	.word	0x00000ff0


	//   ....[1]....
        /*0188*/ 	.word	0x00001410


	//   ....[2]....
        /*018c*/ 	.word	0x000018d0


	//   ....[3]....
        /*0190*/ 	.word	0x00001e70


	//   ....[4]....
        /*0194*/ 	.word	0x000023f0


	//----- nvinfo : EIATTR_EXIT_INSTR_OFFSETS
	.align		4
.L_386:
        /*0198*/ 	.byte	0x04, 0x1c
        /*019a*/ 	.short	(.L_388 - .L_387)


	//   ....[0]....
.L_387:
        /*019c*/ 	.word	0x000000c0


	//   ....[1]....
        /*01a0*/ 	.word	0x000025a0


	//----- nvinfo : EIATTR_CRS_STACK_SIZE
	.align		4
.L_388:
        /*01a4*/ 	.byte	0x04, 0x1e
        /*01a6*/ 	.short	(.L_390 - .L_389)
.L_389:
        /*01a8*/ 	.word	0x00000000


	//----- nvinfo : EIATTR_CBANK_PARAM_SIZE
	.align		4
.L_390:
        /*01ac*/ 	.byte	0x03, 0x19
        /*01ae*/ 	.short	0x00b0


	//----- nvinfo : EIATTR_PARAM_CBANK
	.align		4
        /*01b0*/ 	.byte	0x04, 0x0a
        /*01b2*/ 	.short	(.L_392 - .L_391)
	.align		4
.L_391:
        /*01b4*/ 	.word	index@(.nv.constant0._Z9crossoverPiS_S_S_iS_S_PfPbS_S_S_iS_S_S0_S1_S_S_S_S_S_)
        /*01b8*/ 	.short	0x0380
        /*01ba*/ 	.short	0x00b0


	//----- nvinfo : EIATTR_SW_WAR
	.align		4
.L_392:
        /*01bc*/ 	.byte	0x04, 0x36
        /*01be*/ 	.short	(.L_394 - .L_393)
.L_393:
        /*01c0*/ 	.word	0x00000008
.L_394:


//--------------------- .nv.info._Z13copySurvivorsPiS_S_S_S_iS_S_PfPbS_S_S_S_S0_S1_S_S_ --------------------------
	.section	.nv.info._Z13copySurvivorsPiS_S_S_S_iS_S_PfPbS_S_S_S_S0_S1_S_S_,"",@"SHT_CUDA_INFO"
	.sectionflags	@""
	.align	4


	//----- nvinfo : EIATTR_CUDA_API_VERSION
	.align		4
        /*0000*/ 	.byte	0x04, 0x37
        /*0002*/ 	.short	(.L_396 - .L_395)
.L_395:
        /*0004*/ 	.word	0x00000082


	//----- nvinfo : EIATTR_KPARAM_INFO
	.align		4
.L_396:
        /*0008*/ 	.byte	0x04, 0x17
        /*000a*/ 	.short	(.L_398 - .L_397)
.L_397:
        /*000c*/ 	.word	0x00000000
        /*0010*/ 	.short	0x0011
        /*0012*/ 	.short	0x0088
        /*0014*/ 	.byte	0x00, 0xf5, 0x21, 0x00


	//----- nvinfo : EIATTR_KPARAM_INFO
	.align		4
.L_398:
        /*0018*/ 	.byte	0x04, 0x17
        /*001a*/ 	.short	(.L_400 - .L_399)
.L_399:
        /*001c*/ 	.word	0x00000000
        /*0020*/ 	.short	0x0010
        /*0022*/ 	.short	0x0080
        /*0024*/ 	.byte	0x00, 0xf5, 0x21, 0x00


	//----- nvinfo : EIATTR_KPARAM_INFO
	.align		4
.L_400:
        /*0028*/ 	.byte	0x04, 0x17
        /*002a*/ 	.short	(.L_402 - .L_401)
.L_401:
        /*002c*/ 	.word	0x00000000
        /*0030*/ 	.short	0x000f
        /*0032*/ 	.short	0x0078
        /*0034*/ 	.byte	0x00, 0xf5, 0x21, 0x00


	//----- nvinfo : EIATTR_KPARAM_INFO
	.align		4
.L_402:
        /*0038*/ 	.byte	0x04, 0x17
        /*003a*/ 	.short	(.L_404 - .L_403)
.L_403:
        /*003c*/ 	.word	0x00000000
        /*0040*/ 	.short	0x000e
        /*0042*/ 	.short	0x0070
        /*0044*/ 	.byte	0x00, 0xf5, 0x21, 0x00


	//----- nvinfo : EIATTR_KPARAM_INFO
	.align		4
.L_404:
        /*0048*/ 	.byte	0x04, 0x17
        /*004a*/ 	.short	(.L_406 - .L_405)
.L_405:
        /*004c*/ 	.word	0x00000000
        /*0050*/ 	.short	0x000d
        /*0052*/ 	.short	0x0068
        /*0054*/ 	.byte	0x00, 0xf5, 0x21, 0x00


	//----- nvinfo : EIATTR_KPARAM_INFO
	.align		4
.L_406:
        /*0058*/ 	.byte	0x04, 0x17
        /*005a*/ 	.short	(.L_408 - .L_407)
.L_407:
        /*005c*/ 	.word	0x00000000
        /*0060*/ 	.short	0x000c
        /*0062*/ 	.short	0x0060
        /*0064*/ 	.byte	0x00, 0xf5, 0x21, 0x00


	//----- nvinfo : EIATTR_KPARAM_INFO
	.align		4
.L_408:
        /*0068*/ 	.byte	0x04, 0x17
        /*006a*/ 	.short	(.L_410 - .L_409)
.L_409:
        /*006c*/ 	.word	0x00000000
        /*0070*/ 	.short	0x000b
        /*0072*/ 	.short	0x0058
        /*0074*/ 	.byte	0x00, 0xf5, 0x21, 0x00


	//----- nvinfo : EIATTR_KPARAM_INFO
	.align		4
.L_410:
        /*0078*/ 	.byte	0x04, 0x17
        /*007a*/ 	.short	(.L_412 - .L_411)
.L_411:
        /*007c*/ 	.word	0x00000000
        /*0080*/ 	.short	0x000a
        /*0082*/ 	.short	0x0050
        /*0084*/ 	.byte	0x00, 0xf5, 0x21, 0x00


	//----- nvinfo : EIATTR_KPARAM_INFO
	.align		4
.L_412:
        /*0088*/ 	.byte	0x04, 0x17
        /*008a*/ 	.short	(.L_414 - .L_413)
.L_413:
        /*008c*/ 	.word	0x00000000
        /*0090*/ 	.short	0x0009
        /*0092*/ 	.short	0x0048
        /*0094*/ 	.byte	0x00, 0xf5, 0x21, 0x00


	//----- nvinfo : EIATTR_KPARAM_INFO
	.align		4
.L_414:
        /*0098*/ 	.byte	0x04, 0x17
        /*009a*/ 	.short	(.L_416 - .L_415)
.L_415:
        /*009c*/ 	.word	0x00000000
        /*00a0*/ 	.short	0x0008
        /*00a2*/ 	.short	0x0040
        /*00a4*/ 	.byte	0x00, 0xf5, 0x21, 0x00


	//----- nvinfo : EIATTR_KPARAM_INFO
	.align		4
.L_416:
        /*00a8*/ 	.byte	0x04, 0x17
        /*00aa*/ 	.short	(.L_418 - .L_417)
.L_417:
        /*00ac*/ 	.word	0x00000000
        /*00b0*/ 	.short	0x0007
        /*00b2*/ 	.short	0x0038
        /*00b4*/ 	.byte	0x00, 0xf5, 0x21, 0x00


	//----- nvinfo : EIATTR_KPARAM_INFO
	.align		4
.L_418:
        /*00b8*/ 	.byte	0x04, 0x17
        /*00ba*/ 	.short	(.L_420 - .L_419)
.L_419:
        /*00bc*/ 	.word	0x00000000
        /*00c0*/ 	.short	0x0006
        /*00c2*/ 	.short	0x0030
        /*00c4*/ 	.byte	0x00, 0xf5, 0x21, 0x00


	//----- nvinfo : EIATTR_KPARAM_INFO
	.align		4
.L_420:
        /*00c8*/ 	.byte	0x04, 0x17
        /*00ca*/ 	.short	(.L_422 - .L_421)
.L_421:
        /*00cc*/ 	.word	0x00000000
        /*00d0*/ 	.short	0x0005
        /*00d2*/ 	.short	0x0028
        /*00d4*/ 	.byte	0x00, 0xf0, 0x11, 0x00


	//----- nvinfo : EIATTR_KPARAM_INFO
	.align		4
.L_422:
        /*00d8*/ 	.byte	0x04, 0x17
        /*00da*/ 	.short	(.L_424 - .L_423)
.L_423:
        /*00dc*/ 	.word	0x00000000
        /*00e0*/ 	.short	0x0004
        /*00e2*/ 	.short	0x0020
        /*00e4*/ 	.byte	0x00, 0xf5, 0x21, 0x00


	//----- nvinfo : EIATTR_KPARAM_INFO
	.align		4
.L_424:
        /*00e8*/ 	.byte	0x04, 0x17
        /*00ea*/ 	.short	(.L_426 - .L_425)
.L_425:
        /*00ec*/ 	.word	0x00000000
        /*00f0*/ 	.short	0x0003
        /*00f2*/ 	.short	0x0018
        /*00f4*/ 	.byte	0x00, 0xf5, 0x21, 0x00


	//----- nvinfo : EIATTR_KPARAM_INFO
	.align		4
.L_426:
        /*00f8*/ 	.byte	0x04, 0x17
        /*00fa*/ 	.short	(.L_428 - .L_427)
.L_427:
        /*00fc*/ 	.word	0x00000000
        /*0100*/ 	.short	0x0002
        /*0102*/ 	.short	0x0010
        /*0104*/ 	.byte	0x00, 0xf5, 0x21, 0x00


	//----- nvinfo : EIATTR_KPARAM_INFO
	.align		4
.L_428:
        /*0108*/ 	.byte	0x04, 0x17
        /*010a*/ 	.short	(.L_430 - .L_429)
.L_429:
        /*010c*/ 	.word	0x00000000
        /*0110*/ 	.short	0x0001
        /*0112*/ 	.short	0x0008
        /*0114*/ 	.byte	0x00, 0xf5, 0x21, 0x00


	//----- nvinfo : EIATTR_KPARAM_INFO
	.align		4
.L_430:
        /*0118*/ 	.byte	0x04, 0x17
        /*011a*/ 	.short	(.L_432 - .L_431)
.L_431:
        /*011c*/ 	.word	0x00000000
        /*0120*/ 	.short	0x0000
        /*0122*/ 	.short	0x0000
        /*0124*/ 	.byte	0x00, 0xf5, 0x21, 0x00


	//----- nvinfo : EIATTR_SPARSE_MMA_MASK
	.align		4
.L_432:
        /*0128*/ 	.byte	0x03, 0x50
        /*012a*/ 	.short	0x0000


	//----- nvinfo : EIATTR_MAXREG_COUNT
	.align		4
        /*012c*/ 	.byte	0x03, 0x1b
        /*012e*/ 	.short	0x00ff


	//----- nvinfo : EIATTR_MERCURY_ISA_VERSION
	.align		4
        /*0130*/ 	.byte	0x03, 0x5f
        /*0132*/ 	.short	0x0101


	//----- nvinfo : EIATTR_VRC_CTA_INIT_COUNT
	.align		4
        /*0134*/ 	.byte	0x02, 0x4a
	.zero		1
	.zero		1


	//----- nvinfo : EIATTR_EXIT_INSTR_OFFSETS
	.align		4
        /*0138*/ 	.byte	0x04, 0x1c
        /*013a*/ 	.short	(.L_434 - .L_433)


	//   ....[0]....
.L_433:
        /*013c*/ 	.word	0x00000070


	//   ....[1]....
        /*0140*/ 	.word	0x000007b0


	//----- nvinfo : EIATTR_CRS_STACK_SIZE
	.align		4
.L_434:
        /*0144*/ 	.byte	0x04, 0x1e
        /*0146*/ 	.short	(.L_436 - .L_435)
.L_435:
        /*0148*/ 	.word	0x00000000


	//----- nvinfo : EIATTR_CBANK_PARAM_SIZE
	.align		4
.L_436:
        /*014c*/ 	.byte	0x03, 0x19
        /*014e*/ 	.short	0x0090


	//----- nvinfo : EIATTR_PARAM_CBANK
	.align		4
        /*0150*/ 	.byte	0x04, 0x0a
        /*0152*/ 	.short	(.L_438 - .L_437)
	.align		4
.L_437:
        /*0154*/ 	.word	index@(.nv.constant0._Z13copySurvivorsPiS_S_S_S_iS_S_PfPbS_S_S_S_S0_S1_S_S_)
        /*0158*/ 	.short	0x0380
        /*015a*/ 	.short	0x0090


	//----- nvinfo : EIATTR_SW_WAR
	.align		4
.L_438:
        /*015c*/ 	.byte	0x04, 0x36
        /*015e*/ 	.short	(.L_440 - .L_439)
.L_439:
        /*0160*/ 	.word	0x00000008
.L_440:


//--------------------- .nv.info._Z14countSurvivorsPiS_S_S_iS_ --------------------------
	.section	.nv.info._Z14countSurvivorsPiS_S_S_iS_,"",@"SHT_CUDA_INFO"
	.sectionflags	@""
	.align	4


	//----- nvinfo : EIATTR_CUDA_API_VERSION
	.align		4
        /*0000*/ 	.byte	0x04, 0x37
        /*0002*/ 	.short	(.L_442 - .L_441)
.L_441:
        /*0004*/ 	.word	0x00000082


	//----- nvinfo : EIATTR_KPARAM_INFO
	.align		4
.L_442:
        /*0008*/ 	.byte	0x04, 0x17
        /*000a*/ 	.short	(.L_444 - .L_443)
.L_443:
        /*000c*/ 	.word	0x00000000
        /*0010*/ 	.short	0x0005
        /*0012*/ 	.short	0x0028
        /*0014*/ 	.byte	0x00, 0xf5, 0x21, 0x00


	//----- nvinfo : EIATTR_KPARAM_INFO
	.align		4
.L_444:
        /*0018*/ 	.byte	0x04, 0x17
        /*001a*/ 	.short	(.L_446 - .L_445)
.L_445:
        /*001c*/ 	.word	0x00000000
        /*0020*/ 	.short	0x0004
        /*0022*/ 	.short	0x0020
        /*0024*/ 	.byte	0x00, 0xf0, 0x11, 0x00


	//----- nvinfo : EIATTR_KPARAM_INFO
	.align		4
.L_446:
        /*0028*/ 	.byte	0x04, 0x17
        /*002a*/ 	.short	(.L_448 - .L_447)
.L_447:
        /*002c*/ 	.word	0x00000000
        /*0030*/ 	.short	0x0003
        /*0032*/ 	.short	0x0018
        /*0034*/ 	.byte	0x00, 0xf5, 0x21, 0x00


	//----- nvinfo : EIATTR_KPARAM_INFO
	.align		4
.L_448:
        /*0038*/ 	.byte	0x04, 0x17
        /*003a*/ 	.short	(.L_450 - .L_449)
.L_449:
        /*003c*/ 	.word	0x00000000
        /*0040*/ 	.short	0x0002
        /*0042*/ 	.short	0x0010
        /*0044*/ 	.byte	0x00, 0xf5, 0x21, 0x00


	//----- nvinfo : EIATTR_KPARAM_INFO
	.align		4
.L_450:
        /*0048*/ 	.byte	0x04, 0x17
        /*004a*/ 	.short	(.L_452 - .L_451)
.L_451:
        /*004c*/ 	.word	0x00000000
        /*0050*/ 	.short	0x0001
        /*0052*/ 	.short	0x0008
        /*0054*/ 	.byte	0x00, 0xf5, 0x21, 0x00


	//----- nvinfo : EIATTR_KPARAM_INFO
	.align		4
.L_452:
        /*0058*/ 	.byte	0x04, 0x17
        /*005a*/ 	.short	(.L_454 - .L_453)
.L_453:
        /*005c*/ 	.word	0x00000000
        /*0060*/ 	.short	0x0000
        /*0062*/ 	.short	0x0000
        /*0064*/ 	.byte	0x00, 0xf5, 0x21, 0x00


	//----- nvinfo : EIATTR_SPARSE_MMA_MASK
	.align		4
.L_454:
        /*0068*/ 	.byte	0x03, 0x50
        /*006a*/ 	.short	0x0000


	//----- nvinfo : EIATTR_MAXREG_COUNT
	.align		4
        /*006c*/ 	.byte	0x03, 0x1b
        /*006e*/ 	.short	0x00ff


	//----- nvinfo : EIATTR_MERCURY_ISA_VERSION
	.align		4
        /*0070*/ 	.byte	0x03, 0x5f
        /*0072*/ 	.short	0x0101


	//----- nvinfo : EIATTR_VRC_CTA_INIT_COUNT
	.align		4
        /*0074*/ 	.byte	0x02, 0x4a
	.zero		1
	.zero		1


	//----- nvinfo : EIATTR_EXIT_INSTR_OFFSETS
	.align		4
        /*0078*/ 	.byte	0x04, 0x1c
        /*007a*/ 	.short	(.L_456 - .L_455)


	//   ....[0]....
.L_455:
        /*007c*/ 	.word	0x00000070


	//   ....[1]....
        /*0080*/ 	.word	0x00000210


	//----- nvinfo : EIATTR_CRS_STACK_SIZE
	.align		4
.L_456:
        /*0084*/ 	.byte	0x04, 0x1e
        /*0086*/ 	.short	(.L_458 - .L_457)
.L_457:
        /*0088*/ 	.word	0x00000000


	//----- nvinfo : EIATTR_CBANK_PARAM_SIZE
	.align		4
.L_458:
        /*008c*/ 	.byte	0x03, 0x19
        /*008e*/ 	.short	0x0030


	//----- nvinfo : EIATTR_PARAM_CBANK
	.align		4
        /*0090*/ 	.byte	0x04, 0x0a
        /*0092*/ 	.short	(.L_460 - .L_459)
	.align		4
.L_459:
        /*0094*/ 	.word	index@(.nv.constant0._Z14countSurvivorsPiS_S_S_iS_)
        /*0098*/ 	.short	0x0380
        /*009a*/ 	.short	0x0030


	//----- nvinfo : EIATTR_SW_WAR
	.align		4
.L_460:
        /*009c*/ 	.byte	0x04, 0x36
        /*009e*/ 	.short	(.L_462 - .L_461)
.L_461:
        /*00a0*/ 	.word	0x00000008
.L_462:


//--------------------- .nv.info._Z20countOffspringsNodesPiS_iS_S_iS_i --------------------------
	.section	.nv.info._Z20countOffspringsNodesPiS_iS_S_iS_i,"",@"SHT_CUDA_INFO"
	.sectionflags	@""
	.align	4


	//----- nvinfo : EIATTR_CUDA_API_VERSION
	.align		4
        /*0000*/ 	.byte	0x04, 0x37
        /*0002*/ 	.short	(.L_464 - .L_463)
.L_463:
        /*0004*/ 	.word	0x00000082


	//----- nvinfo : EIATTR_KPARAM_INFO
	.align		4
.L_464:
        /*0008*/ 	.byte	0x04, 0x17
        /*000a*/ 	.short	(.L_466 - .L_465)
.L_465:
        /*000c*/ 	.word	0x00000000
        /*0010*/ 	.short	0x0007
        /*0012*/ 	.short	0x0038
        /*0014*/ 	.byte	0x00, 0xf0, 0x11, 0x00


	//----- nvinfo : EIATTR_KPARAM_INFO
	.align		4
.L_466:
        /*0018*/ 	.byte	0x04, 0x17
        /*001a*/ 	.short	(.L_468 - .L_467)
.L_467:
        /*001c*/ 	.word	0x00000000
        /*0020*/ 	.short	0x0006
        /*0022*/ 	.short	0x0030
        /*0024*/ 	.byte	0x00, 0xf5, 0x21, 0x00


	//----- nvinfo : EIATTR_KPARAM_INFO
	.align		4
.L_468:
        /*0028*/ 	.byte	0x04, 0x17
        /*002a*/ 	.short	(.L_470 - .L_469)
.L_469:
        /*002c*/ 	.word	0x00000000
        /*0030*/ 	.short	0x0005
        /*0032*/ 	.short	0x0028
        /*0034*/ 	.byte	0x00, 0xf0, 0x11, 0x00


	//----- nvinfo : EIATTR_KPARAM_INFO
	.align		4
.L_470:
        /*0038*/ 	.byte	0x04, 0x17
        /*003a*/ 	.short	(.L_472 - .L_471)
.L_471:
        /*003c*/ 	.word	0x00000000
        /*0040*/ 	.short	0x0004
        /*0042*/ 	.short	0x0020
        /*0044*/ 	.byte	0x00, 0xf5, 0x21, 0x00


	//----- nvinfo : EIATTR_KPARAM_INFO
	.align		4
.L_472:
        /*0048*/ 	.byte	0x04, 0x17
        /*004a*/ 	.short	(.L_474 - .L_473)
.L_473:
        /*004c*/ 	.word	0x00000000
        /*0050*/ 	.short	0x0003
        /*0052*/ 	.short	0x0018
        /*0054*/ 	.byte	0x00, 0xf5, 0x21, 0x00


	//----- nvinfo : EIATTR_KPARAM_INFO
	.align		4
.L_474:
        /*0058*/ 	.byte	0x04, 0x17
        /*005a*/ 	.short	(.L_476 - .L_475)
.L_475:
        /*005c*/ 	.word	0x00000000
        /*0060*/ 	.short	0x0002
        /*0062*/ 	.short	0x0010
        /*0064*/ 	.byte	0x00, 0xf0, 0x11, 0x00


	//----- nvinfo : EIATTR_KPARAM_INFO
	.align		4
.L_476:
        /*0068*/ 	.byte	0x04, 0x17
        /*006a*/ 	.short	(.L_478 - .L_477)
.L_477:
        /*006c*/ 	.word	0x00000000
        /*0070*/ 	.short	0x0001
        /*0072*/ 	.short	0x0008
        /*0074*/ 	.byte	0x00, 0xf5, 0x21, 0x00


	//----- nvinfo : EIATTR_KPARAM_INFO
	.align		4
.L_478:
        /*0078*/ 	.byte	0x04, 0x17
        /*007a*/ 	.short	(.L_480 - .L_479)
.L_479:
        /*007c*/ 	.word	0x00000000
        /*0080*/ 	.short	0x0000
        /*0082*/ 	.short	0x0000
        /*0084*/ 	.byte	0x00, 0xf5, 0x21, 0x00


	//----- nvinfo : EIATTR_SPARSE_MMA_MASK
	.align		4
.L_480:
        /*0088*/ 	.byte	0x03, 0x50
        /*008a*/ 	.short	0x0000


	//----- nvinfo : EIATTR_MAXREG_COUNT
	.align		4
        /*008c*/ 	.byte	0x03, 0x1b
        /*008e*/ 	.short	0x00ff


	//----- nvinfo : EIATTR_MERCURY_ISA_VERSION
	.align		4
        /*0090*/ 	.byte	0x03, 0x5f
        /*0092*/ 	.short	0x0101


	//----- nvinfo : EIATTR_VRC_CTA_INIT_COUNT
	.align		4
        /*0094*/ 	.byte	0x02, 0x4a
	.zero		1
	.zero		1


	//----- nvinfo : EIATTR_EXIT_INSTR_OFFSETS
	.align		4
        /*0098*/ 	.byte	0x04, 0x1c
        /*009a*/ 	.short	(.L_482 - .L_481)


	//   ....[0]....
.L_481:
        /*009c*/ 	.word	0x00000070


	//   ....[1]....
        /*00a0*/ 	.word	0x00000480


	//----- nvinfo : EIATTR_CRS_STACK_SIZE
	.align		4
.L_482:
        /*00a4*/ 	.byte	0x04, 0x1e
        /*00a6*/ 	.short	(.L_484 - .L_483)
.L_483:
        /*00a8*/ 	.word	0x00000000


	//----- nvinfo : EIATTR_CBANK_PARAM_SIZE
	.align		4
.L_484:
        /*00ac*/ 	.byte	0x03, 0x19
        /*00ae*/ 	.short	0x003c


	//----- nvinfo : EIATTR_PARAM_CBANK
	.align		4
        /*00b0*/ 	.byte	0x04, 0x0a
        /*00b2*/ 	.short	(.L_486 - .L_485)
	.align		4
.L_485:
        /*00b4*/ 	.word	index@(.nv.constant0._Z20countOffspringsNodesPiS_iS_S_iS_i)
        /*00b8*/ 	.short	0x0380
        /*00ba*/ 	.short	0x003c


	//----- nvinfo : EIATTR_SW_WAR
	.align		4
.L_486:
        /*00bc*/ 	.byte	0x04, 0x36
        /*00be*/ 	.short	(.L_488 - .L_487)
.L_487:
        /*00c0*/ 	.word	0x00000008
.L_488:


//--------------------- .nv.info._Z15countOffspringsPiS_iS_S_iS_i --------------------------
	.section	.nv.info._Z15countOffspringsPiS_iS_S_iS_i,"",@"SHT_CUDA_INFO"
	.sectionflags	@""
	.align	4


	//----- nvinfo : EIATTR_CUDA_API_VERSION
	.align		4
        /*0000*/ 	.byte	0x04, 0x37
        /*0002*/ 	.short	(.L_490 - .L_489)
.L_489:
        /*0004*/ 	.word	0x00000082


	//----- nvinfo : EIATTR_KPARAM_INFO
	.align		4
.L_490:
        /*0008*/ 	.byte	0x04, 0x17
        /*000a*/ 	.short	(.L_492 - .L_491)
.L_491:
        /*000c*/ 	.word	0x00000000
        /*0010*/ 	.short	0x0007
        /*0012*/ 	.short	0x0038
        /*0014*/ 	.byte	0x00, 0xf0, 0x11, 0x00


	//----- nvinfo : EIATTR_KPARAM_INFO
	.align		4
.L_492:
        /*0018*/ 	.byte	0x04, 0x17
        /*001a*/ 	.short	(.L_494 - .L_493)
.L_493:
        /*001c*/ 	.word	0x00000000
        /*0020*/ 	.short	0x0006
        /*0022*/ 	.short	0x0030
        /*0024*/ 	.byte	0x00, 0xf5, 0x21, 0x00


	//----- nvinfo : EIATTR_KPARAM_INFO
	.align		4
.L_494:
        /*0028*/ 	.byte	0x04, 0x17
        /*002a*/ 	.short	(.L_496 - .L_495)
.L_495:
        /*002c*/ 	.word	0x00000000
        /*0030*/ 	.short	0x0005
        /*0032*/ 	.short	0x0028
        /*0034*/ 	.byte	0x00, 0xf0, 0x11, 0x00


	//----- nvinfo : EIATTR_KPARAM_INFO
	.align		4
.L_496:
        /*0038*/ 	.byte	0x04, 0x17
        /*003a*/ 	.short	(.L_498 - .L_497)
.L_497:
        /*003c*/ 	.word	0x00000000
        /*0040*/ 	.short	0x0004
        /*0042*/ 	.short	0x0020
        /*0044*/ 	.byte	0x00, 0xf5, 0x21, 0x00


	//----- nvinfo : EIATTR_KPARAM_INFO
	.align		4
.L_498:
        /*0048*/ 	.byte	0x04, 0x17
        /*004a*/ 	.short	(.L_500 - .L_499)
.L_499:
        /*004c*/ 	.word	0x00000000
        /*0050*/ 	.short	0x0003
        /*0052*/ 	.short	0x0018
        /*0054*/ 	.byte	0x00, 0xf5, 0x21, 0x00


	//----- nvinfo : EIATTR_KPARAM_INFO
	.align		4
.L_500:
        /*0058*/ 	.byte	0x04, 0x17
        /*005a*/ 	.short	(.L_502 - .L_501)
.L_501:
        /*005c*/ 	.word	0x00000000
        /*0060*/ 	.short	0x0002
        /*0062*/ 	.short	0x0010
        /*0064*/ 	.byte	0x00, 0xf0, 0x11, 0x00


	//----- nvinfo : EIATTR_KPARAM_INFO
	.align		4
.L_502:
        /*0068*/ 	.byte	0x04, 0x17
        /*006a*/ 	.short	(.L_504 - .L_503)
.L_503:
        /*006c*/ 	.word	0x00000000
        /*0070*/ 	.short	0x0001
        /*0072*/ 	.short	0x0008
        /*0074*/ 	.byte	0x00, 0xf5, 0x21, 0x00


	//----- nvinfo : EIATTR_KPARAM_INFO
	.align		4
.L_504:
        /*0078*/ 	.byte	0x04, 0x17
        /*007a*/ 	.short	(.L_506 - .L_505)
.L_505:
        /*007c*/ 	.word	0x00000000
        /*0080*/ 	.short	0x0000
        /*0082*/ 	.short	0x0000
        /*0084*/ 	.byte	0x00, 0xf5, 0x21, 0x00


	//----- nvinfo : EIATTR_SPARSE_MMA_MASK
	.align		4
.L_506:
        /*0088*/ 	.byte	0x03, 0x50
        /*008a*/ 	.short	0x0000


	//----- nvinfo : EIATTR_MAXREG_COUNT
	.align		4
        /*008c*/ 	.byte	0x03, 0x1b
        /*008e*/ 	.short	0x00ff


	//----- nvinfo : EIATTR_MERCURY_ISA_VERSION
	.align		4
        /*0090*/ 	.byte	0x03, 0x5f
        /*0092*/ 	.short	0x0101


	//----- nvinfo : EIATTR_VRC_CTA_INIT_COUNT
	.align		4
        /*0094*/ 	.byte	0x02, 0x4a
	.zero		1
	.zero		1


	//----- nvinfo : EIATTR_EXIT_INSTR_OFFSETS
	.align		4
        /*0098*/ 	.byte	0x04, 0x1c
        /*009a*/ 	.short	(.L_508 - .L_507)


	//   ....[0]....
.L_507:
        /*009c*/ 	.word	0x00000070


	//   ....[1]....
        /*00a0*/ 	.word	0x00000480


	//----- nvinfo : EIATTR_CRS_STACK_SIZE
	.align		4
.L_508:
        /*00a4*/ 	.byte	0x04, 0x1e
        /*00a6*/ 	.short	(.L_510 - .L_509)
.L_509:
        /*00a8*/ 	.word	0x00000000


	//----- nvinfo : EIATTR_CBANK_PARAM_SIZE
	.align		4
.L_510:
        /*00ac*/ 	.byte	0x03, 0x19
        /*00ae*/ 	.short	0x003c


	//----- nvinfo : EIATTR_PARAM_CBANK
	.align		4
        /*00b0*/ 	.byte	0x04, 0x0a
        /*00b2*/ 	.short	(.L_512 - .L_511)
	.align		4
.L_511:
        /*00b4*/ 	.word	index@(.nv.constant0._Z15countOffspringsPiS_iS_S_iS_i)
        /*00b8*/ 	.short	0x0380
        /*00ba*/ 	.short	0x003c


	//----- nvinfo : EIATTR_SW_WAR
	.align		4
.L_512:
        /*00bc*/ 	.byte	0x04, 0x36
        /*00be*/ 	.short	(.L_514 - .L_513)
.L_513:
        /*00c0*/ 	.word	0x00000008
.L_514:


//--------------------- .nv.info._Z13updateYKernelPiS_i --------------------------
	.section	.nv.info._Z13updateYKernelPiS_i,"",@"SHT_CUDA_INFO"
	.sectionflags	@""
	.align	4


	//----- nvinfo : EIATTR_CUDA_API_VERSION
	.align		4
        /*0000*/ 	.byte	0x04, 0x37
        /*0002*/ 	.short	(.L_516 - .L_515)
.L_515:
        /*0004*/ 	.word	0x00000082


	//----- nvinfo : EIATTR_KPARAM_INFO
	.align		4
.L_516:
        /*0008*/ 	.byte	0x04, 0x17
        /*000a*/ 	.short	(.L_518 - .L_517)
.L_517:
        /*000c*/ 	.word	0x00000000
        /*0010*/ 	.short	0x0002
        /*0012*/ 	.short	0x0010
        /*0014*/ 	.byte	0x00, 0xf0, 0x11, 0x00


	//----- nvinfo : EIATTR_KPARAM_INFO
	.align		4
.L_518:
        /*0018*/ 	.byte	0x04, 0x17
        /*001a*/ 	.short	(.L_520 - .L_519)
.L_519:
        /*001c*/ 	.word	0x00000000
        /*0020*/ 	.short	0x0001
        /*0022*/ 	.short	0x0008
        /*0024*/ 	.byte	0x00, 0xf5, 0x21, 0x00


	//----- nvinfo : EIATTR_KPARAM_INFO
	.align		4
.L_520:
        /*0028*/ 	.byte	0x04, 0x17
        /*002a*/ 	.short	(.L_522 - .L_521)
.L_521:
        /*002c*/ 	.word	0x00000000
        /*0030*/ 	.short	0x0000
        /*0032*/ 	.short	0x0000
        /*0034*/ 	.byte	0x00, 0xf5, 0x21, 0x00


	//----- nvinfo : EIATTR_SPARSE_MMA_MASK
	.align		4
.L_522:
        /*0038*/ 	.byte	0x03, 0x50
        /*003a*/ 	.short	0x0000


	//----- nvinfo : EIATTR_MAXREG_COUNT
	.align		4
        /*003c*/ 	.byte	0x03, 0x1b
        /*003e*/ 	.short	0x00ff


	//----- nvinfo : EIATTR_MERCURY_ISA_VERSION
	.align		4
        /*0040*/ 	.byte	0x03, 0x5f
        /*0042*/ 	.short	0x0101


	//----- nvinfo : EIATTR_VRC_CTA_INIT_COUNT
	.align		4
        /*0044*/ 	.byte	0x02, 0x4a
	.zero		1
	.zero		1


	//----- nvinfo : EIATTR_EXIT_INSTR_OFFSETS
	.align		4
        /*0048*/ 	.byte	0x04, 0x1c
        /*004a*/ 	.short	(.L_524 - .L_523)


	//   ....[0]....
.L_523:
        /*004c*/ 	.word	0x00000030


	//   ....[1]....
        /*0050*/ 	.word	0x00000090


	//   ....[2]....
        /*0054*/ 	.word	0x00000140


	//----- nvinfo : EIATTR_CBANK_PARAM_SIZE
	.align		4
.L_524:
        /*0058*/ 	.byte	0x03, 0x19
        /*005a*/ 	.short	0x0014


	//----- nvinfo : EIATTR_PARAM_CBANK
	.align		4
        /*005c*/ 	.byte	0x04, 0x0a
        /*005e*/ 	.short	(.L_526 - .L_525)
	.align		4
.L_525:
        /*0060*/ 	.word	index@(.nv.constant0._Z13updateYKernelPiS_i)
        /*0064*/ 	.short	0x0380
        /*0066*/ 	.short	0x0014


	//----- nvinfo : EIATTR_SW_WAR
	.align		4
.L_526:
        /*0068*/ 	.byte	0x04, 0x36
        /*006a*/ 	.short	(.L_528 - .L_527)
.L_527:
        /*006c*/ 	.word	0x00000008
.L_528:


//--------------------- .nv.info._Z11scanKernelSPii --------------------------
	.section	.nv.info._Z11scanKernelSPii,"",@"SHT_CUDA_INFO"
	.sectionflags	@""
	.align	4


	//----- nvinfo : EIATTR_CUDA_API_VERSION
	.align		4
        /*0000*/ 	.byte	0x04, 0x37
        /*0002*/ 	.short	(.L_530 - .L_529)
.L_529:
        /*0004*/ 	.word	0x00000082


	//----- nvinfo : EIATTR_KPARAM_INFO
	.align		4
.L_530:
        /*0008*/ 	.byte	0x04, 0x17
        /*000a*/ 	.short	(.L_532 - .L_531)
.L_531:
        /*000c*/ 	.word	0x00000000
        /*0010*/ 	.short	0x0001
        /*0012*/ 	.short	0x0008
        /*0014*/ 	.byte	0x00, 0xf0, 0x11, 0x00


	//----- nvinfo : EIATTR_KPARAM_INFO
	.align		4
.L_532:
        /*0018*/ 	.byte	0x04, 0x17
        /*001a*/ 	.short	(.L_534 - .L_533)
.L_533:
        /*001c*/ 	.word	0x00000000
        /*0020*/ 	.short	0x0000
        /*0022*/ 	.short	0x0000
        /*0024*/ 	.byte	0x00, 0xf5, 0x21, 0x00


	//----- nvinfo : EIATTR_SPARSE_MMA_MASK
	.align		4
.L_534:
        /*0028*/ 	.byte	0x03, 0x50
        /*002a*/ 	.short	0x0000


	//----- nvinfo : EIATTR_MAXREG_COUNT
	.align		4
        /*002c*/ 	.byte	0x03, 0x1b
        /*002e*/ 	.short	0x00ff


	//----- nvinfo : EIATTR_NUM_BARRIERS
	.align		4
        /*0030*/ 	.byte	0x02, 0x4c
        /*0032*/ 	.byte	0x01
	.zero		1


	//----- nvinfo : EIATTR_MERCURY_ISA_VERSION
	.align		4
        /*0034*/ 	.byte	0x03, 0x5f
        /*0036*/ 	.short	0x0101


	//----- nvinfo : EIATTR_VRC_CTA_INIT_COUNT
	.align		4
        /*0038*/ 	.byte	0x02, 0x4a
	.zero		1
	.zero		1


	//----- nvinfo : EIATTR_EXIT_INSTR_OFFSETS
	.align		4
        /*003c*/ 	.byte	0x04, 0x1c
        /*003e*/ 	.short	(.L_536 - .L_535)


	//   ....[0]....
.L_535:
        /*0040*/ 	.word	0x00000240


	//   ....[1]....
        /*0044*/ 	.word	0x00000290


	//----- nvinfo : EIATTR_CBANK_PARAM_SIZE
	.align		4
.L_536:
        /*0048*/ 	.byte	0x03, 0x19
        /*004a*/ 	.short	0x000c


	//----- nvinfo : EIATTR_PARAM_CBANK
	.align		4
        /*004c*/ 	.byte	0x04, 0x0a
        /*004e*/ 	.short	(.L_538 - .L_537)
	.align		4
.L_537:
        /*0050*/ 	.word	index@(.nv.constant0._Z11scanKernelSPii)
        /*0054*/ 	.short	0x0380
        /*0056*/ 	.short	0x000c


	//----- nvinfo : EIATTR_SW_WAR
	.align		4
.L_538:
        /*0058*/ 	.byte	0x04, 0x36
        /*005a*/ 	.short	(.L_540 - .L_539)
.L_539:
        /*005c*/ 	.word	0x00000008
.L_540:


//--------------------- .nv.info._Z11scanKernelXPiS_S_i --------------------------
	.section	.nv.info._Z11scanKernelXPiS_S_i,"",@"SHT_CUDA_INFO"
	.sectionflags	@""
	.align	4


	//----- nvinfo : EIATTR_CUDA_API_VERSION
	.align		4
        /*0000*/ 	.byte	0x04, 0x37
        /*0002*/ 	.short	(.L_542 - .L_541)
.L_541:
        /*0004*/ 	.word	0x00000082


	//----- nvinfo : EIATTR_KPARAM_INFO
	.align		4
.L_542:
        /*0008*/ 	.byte	0x04, 0x17
        /*000a*/ 	.short	(.L_544 - .L_543)
.L_543:
        /*000c*/ 	.word	0x00000000
        /*0010*/ 	.short	0x0003
        /*0012*/ 	.short	0x0018
        /*0014*/ 	.byte	0x00, 0xf0, 0x11, 0x00


	//----- nvinfo : EIATTR_KPARAM_INFO
	.align		4
.L_544:
        /*0018*/ 	.byte	0x04, 0x17
        /*001a*/ 	.short	(.L_546 - .L_545)
.L_545:
        /*001c*/ 	.word	0x00000000
        /*0020*/ 	.short	0x0002
        /*0022*/ 	.short	0x0010
        /*0024*/ 	.byte	0x00, 0xf5, 0x21, 0x00


	//----- nvinfo : EIATTR_KPARAM_INFO
	.align		4
.L_546:
        /*0028*/ 	.byte	0x04, 0x17
        /*002a*/ 	.short	(.L_548 - .L_547)
.L_547:
        /*002c*/ 	.word	0x00000000
        /*0030*/ 	.short	0x0001
        /*0032*/ 	.short	0x0008
        /*0034*/ 	.byte	0x00, 0xf5, 0x21, 0x00


	//----- nvinfo : EIATTR_KPARAM_INFO
	.align		4
.L_548:
        /*0038*/ 	.byte	0x04, 0x17
        /*003a*/ 	.short	(.L_550 - .L_549)
.L_549:
        /*003c*/ 	.word	0x00000000
        /*0040*/ 	.short	0x0000
        /*0042*/ 	.short	0x0000
        /*0044*/ 	.byte	0x00, 0xf5, 0x21, 0x00


	//----- nvinfo : EIATTR_SPARSE_MMA_MASK
	.align		4
.L_550:
        /*0048*/ 	.byte	0x03, 0x50
        /*004a*/ 	.short	0x0000


	//----- nvinfo : EIATTR_MAXREG_COUNT
	.align		4
        /*004c*/ 	.byte	0x03, 0x1b
        /*004e*/ 	.short	0x00ff


	//----- nvinfo : EIATTR_NUM_BARRIERS
	.align		4
        /*0050*/ 	.byte	0x02, 0x4c
        /*0052*/ 	.byte	0x01
	.zero		1


	//----- nvinfo : EIATTR_MERCURY_ISA_VERSION
	.align		4
        /*0054*/ 	.byte	0x03, 0x5f
        /*0056*/ 	.short	0x0101


	//----- nvinfo : EIATTR_VRC_CTA_INIT_COUNT
	.align		4
        /*0058*/ 	.byte	0x02, 0x4a
	.zero		1
	.zero		1


	//----- nvinfo : EIATTR_EXIT_INSTR_OFFSETS
	.align		4
        /*005c*/ 	.byte	0x04, 0x1c
        /*005e*/ 	.short	(.L_552 - .L_551)


	//   ....[0]....
.L_551:
        /*0060*/ 	.word	0x000002a0


	//   ....[1]....
        /*0064*/ 	.word	0x00000310


	//   ....[2]....
        /*0068*/ 	.word	0x00000350


	//----- nvinfo : EIATTR_CBANK_PARAM_SIZE
	.align		4
.L_552:
        /*006c*/ 	.byte	0x03, 0x19
        /*006e*/ 	.short	0x001c


	//----- nvinfo : EIATTR_PARAM_CBANK
	.align		4
        /*0070*/ 	.byte	0x04, 0x0a
        /*0072*/ 	.short	(.L_554 - .L_553)
	.align		4
.L_553:
        /*0074*/ 	.word	index@(.nv.constant0._Z11scanKernelXPiS_S_i)
        /*0078*/ 	.short	0x0380
        /*007a*/ 	.short	0x001c


	//----- nvinfo : EIATTR_SW_WAR
	.align		4
.L_554:
        /*007c*/ 	.byte	0x04, 0x36
        /*007e*/ 	.short	(.L_556 - .L_555)
.L_555:
        /*0080*/ 	.word	0x00000008
.L_556:


//--------------------- .nv.info._Z10initializePffi --------------------------
	.section	.nv.info._Z10initializePffi,"",@"SHT_CUDA_INFO"
	.sectionflags	@""
	.align	4


	//----- nvinfo : EIATTR_CUDA_API_VERSION
	.align		4
        /*0000*/ 	.byte	0x04, 0x37
        /*0002*/ 	.short	(.L_558 - .L_557)
.L_557:
        /*0004*/ 	.word	0x00000082


	//----- nvinfo : EIATTR_KPARAM_INFO
	.align		4
.L_558:
        /*0008*/ 	.byte	0x04, 0x17
        /*000a*/ 	.short	(.L_560 - .L_559)
.L_559:
        /*000c*/ 	.word	0x00000000
        /*0010*/ 	.short	0x0002
        /*0012*/ 	.short	0x000c
        /*0014*/ 	.byte	0x00, 0xf0, 0x11, 0x00


	//----- nvinfo : EIATTR_KPARAM_INFO
	.align		4
.L_560:
        /*0018*/ 	.byte	0x04, 0x17
        /*001a*/ 	.short	(.L_562 - .L_561)
.L_561:
        /*001c*/ 	.word	0x00000000
        /*0020*/ 	.short	0x0001
        /*0022*/ 	.short	0x0008
        /*0024*/ 	.byte	0x00, 0xf0, 0x11, 0x00


	//----- nvinfo : EIATTR_KPARAM_INFO
	.align		4
.L_562:
        /*0028*/ 	.byte	0x04, 0x17
        /*002a*/ 	.short	(.L_564 - .L_563)
.L_563:
        /*002c*/ 	.word	0x00000000
        /*0030*/ 	.short	0x0000
        /*0032*/ 	.short	0x0000
        /*0034*/ 	.byte	0x00, 0xf5, 0x21, 0x00


	//----- nvinfo : EIATTR_SPARSE_MMA_MASK
	.align		4
.L_564:
        /*0038*/ 	.byte	0x03, 0x50
        /*003a*/ 	.short	0x0000


	//----- nvinfo : EIATTR_MAXREG_COUNT
	.align		4
        /*003c*/ 	.byte	0x03, 0x1b
        /*003e*/ 	.short	0x00ff


	//----- nvinfo : EIATTR_MERCURY_ISA_VERSION
	.align		4
        /*0040*/ 	.byte	0x03, 0x5f
        /*0042*/ 	.short	0x0101


	//----- nvinfo : EIATTR_VRC_CTA_INIT_COUNT
	.align		4
        /*0044*/ 	.byte	0x02, 0x4a
	.zero		1
	.zero		1


	//----- nvinfo : EIATTR_EXIT_INSTR_OFFSETS
	.align		4
        /*0048*/ 	.byte	0x04, 0x1c
        /*004a*/ 	.short	(.L_566 - .L_565)


	//   ....[0]....
.L_565:
        /*004c*/ 	.word	0x00000070


	//   ....[1]....
        /*0050*/ 	.word	0x000000d0


	//----- nvinfo : EIATTR_CBANK_PARAM_SIZE
	.align		4
.L_566:
        /*0054*/ 	.byte	0x03, 0x19
        /*0056*/ 	.short	0x0010


	//----- nvinfo : EIATTR_PARAM_CBANK
	.align		4
        /*0058*/ 	.byte	0x04, 0x0a
        /*005a*/ 	.short	(.L_568 - .L_567)
	.align		4
.L_567:
        /*005c*/ 	.word	index@(.nv.constant0._Z10initializePffi)
        /*0060*/ 	.short	0x0380
        /*0062*/ 	.short	0x0010


	//----- nvinfo : EIATTR_SW_WAR
	.align		4
.L_568:
        /*0064*/ 	.byte	0x04, 0x36
        /*0066*/ 	.short	(.L_570 - .L_569)
.L_569:
        /*0068*/ 	.word	0x00000008
.L_570:


//--------------------- .nv.info._Z22update_instance_inputsPiPfiiifS0_i --------------------------
	.section	.nv.info._Z22update_instance_inputsPiPfiiifS0_i,"",@"SHT_CUDA_INFO"
	.sectionflags	@""
	.align	4


	//----- nvinfo : EIATTR_CUDA_API_VERSION
	.align		4
        /*0000*/ 	.byte	0x04, 0x37
        /*0002*/ 	.short	(.L_572 - .L_571)
.L_571:
        /*0004*/ 	.word	0x00000082


	//----- nvinfo : EIATTR_KPARAM_INFO
	.align		4
.L_572:
        /*0008*/ 	.byte	0x04, 0x17
        /*000a*/ 	.short	(.L_574 - .L_573)
.L_573:
        /*000c*/ 	.word	0x00000000
        /*0010*/ 	.short	0x0007
        /*0012*/ 	.short	0x0028
        /*0014*/ 	.byte	0x00, 0xf0, 0x11, 0x00


	//----- nvinfo : EIATTR_KPARAM_INFO
	.align		4
.L_574:
        /*0018*/ 	.byte	0x04, 0x17
        /*001a*/ 	.short	(.L_576 - .L_575)
.L_575:
        /*001c*/ 	.word	0x00000000
        /*0020*/ 	.short	0x0006
        /*0022*/ 	.short	0x0020
        /*0024*/ 	.byte	0x00, 0xf5, 0x21, 0x00


	//----- nvinfo : EIATTR_KPARAM_INFO
	.align		4
.L_576:
        /*0028*/ 	.byte	0x04, 0x17
        /*002a*/ 	.short	(.L_578 - .L_577)
.L_577:
        /*002c*/ 	.word	0x00000000
        /*0030*/ 	.short	0x0005
        /*0032*/ 	.short	0x001c
        /*0034*/ 	.byte	0x00, 0xf0, 0x11, 0x00


	//----- nvinfo : EIATTR_KPARAM_INFO
	.align		4
.L_578:
        /*0038*/ 	.byte	0x04, 0x17
        /*003a*/ 	.short	(.L_580 - .L_579)
.L_579:
        /*003c*/ 	.word	0x00000000
        /*0040*/ 	.short	0x0004
        /*0042*/ 	.short	0x0018
        /*0044*/ 	.byte	0x00, 0xf0, 0x11, 0x00


	//----- nvinfo : EIATTR_KPARAM_INFO
	.align		4
.L_580:
        /*0048*/ 	.byte	0x04, 0x17
        /*004a*/ 	.short	(.L_582 - .L_581)
.L_581:
        /*004c*/ 	.word	0x00000000
        /*0050*/ 	.short	0x0003
        /*0052*/ 	.short	0x0014
        /*0054*/ 	.byte	0x00, 0xf0, 0x11, 0x00


	//----- nvinfo : EIATTR_KPARAM_INFO
	.align		4
.L_582:
        /*0058*/ 	.byte	0x04, 0x17
        /*005a*/ 	.short	(.L_584 - .L_583)
.L_583:
        /*005c*/ 	.word	0x00000000
        /*0060*/ 	.short	0x0002
        /*0062*/ 	.short	0x0010
        /*0064*/ 	.byte	0x00, 0xf0, 0x11, 0x00


	//----- nvinfo : EIATTR_KPARAM_INFO
	.align		4
.L_584:
        /*0068*/ 	.byte	0x04, 0x17
        /*006a*/ 	.short	(.L_586 - .L_585)
.L_585:
        /*006c*/ 	.word	0x00000000
        /*0070*/ 	.short	0x0001
        /*0072*/ 	.short	0x0008
        /*0074*/ 	.byte	0x00, 0xf5, 0x21, 0x00


	//----- nvinfo : EIATTR_KPARAM_INFO
	.align		4
.L_586:
        /*0078*/ 	.byte	0x04, 0x17
        /*007a*/ 	.short	(.L_588 - .L_587)
.L_587:
        /*007c*/ 	.word	0x00000000
        /*0080*/ 	.short	0x0000
        /*0082*/ 	.short	0x0000
        /*0084*/ 	.byte	0x00, 0xf5, 0x21, 0x00


	//----- nvinfo : EIATTR_SPARSE_MMA_MASK
	.align		4
.L_588:
        /*0088*/ 	.byte	0x03, 0x50
        /*008a*/ 	.short	0x0000


	//----- nvinfo : EIATTR_MAXREG_COUNT
	.align		4
        /*008c*/ 	.byte	0x03, 0x1b
        /*008e*/ 	.short	0x00ff


	//----- nvinfo : EIATTR_MERCURY_ISA_VERSION
	.align		4
        /*0090*/ 	.byte	0x03, 0x5f
        /*0092*/ 	.short	0x0101


	//----- nvinfo : EIATTR_VRC_CTA_INIT_COUNT
	.align		4
        /*0094*/ 	.byte	0x02, 0x4a
	.zero		1
	.zero		1


	//----- nvinfo : EIATTR_EXIT_INSTR_OFFSETS
	.align		4
        /*0098*/ 	.byte	0x04, 0x1c
        /*009a*/ 	.short	(.L_590 - .L_589)


	//   ....[0]....
.L_589:
        /*009c*/ 	.word	0x00000070


	//   ....[1]....
        /*00a0*/ 	.word	0x00000520


	//----- nvinfo : EIATTR_CRS_STACK_SIZE
	.align		4
.L_590:
        /*00a4*/ 	.byte	0x04, 0x1e
        /*00a6*/ 	.short	(.L_592 - .L_591)
.L_591:
        /*00a8*/ 	.word	0x00000000


	//----- nvinfo : EIATTR_CBANK_PARAM_SIZE
	.align		4
.L_592:
        /*00ac*/ 	.byte	0x03, 0x19
        /*00ae*/ 	.short	0x002c


	//----- nvinfo : EIATTR_PARAM_CBANK
	.align		4
        /*00b0*/ 	.byte	0x04, 0x0a
        /*00b2*/ 	.short	(.L_594 - .L_593)
	.align		4
.L_593:
        /*00b4*/ 	.word	index@(.nv.constant0._Z22update_instance_inputsPiPfiiifS0_i)
        /*00b8*/ 	.short	0x0380
        /*00ba*/ 	.short	0x002c


	//----- nvinfo : EIATTR_SW_WAR
	.align		4
.L_594:
        /*00bc*/ 	.byte	0x04, 0x36
        /*00be*/ 	.short	(.L_596 - .L_595)
.L_595:
        /*00c0*/ 	.word	0x00000008
.L_596:


//--------------------- .nv.info._Z11update_stepPfS_S_Pii --------------------------
	.section	.nv.info._Z11update_stepPfS_S_Pii,"",@"SHT_CUDA_INFO"
	.sectionflags	@""
	.align	4


	//----- nvinfo : EIATTR_CUDA_API_VERSION
	.align		4
        /*0000*/ 	.byte	0x04, 0x37
        /*0002*/ 	.short	(.L_598 - .L_597)
.L_597:
        /*0004*/ 	.word	0x00000082


	//----- nvinfo : EIATTR_KPARAM_INFO
	.align		4
.L_598:
        /*0008*/ 	.byte	0x04, 0x17
        /*000a*/ 	.short	(.L_600 - .L_599)
.L_599:
        /*000c*/ 	.word	0x00000000
        /*0010*/ 	.short	0x0004
        /*0012*/ 	.short	0x0020
        /*0014*/ 	.byte	0x00, 0xf0, 0x11, 0x00


	//----- nvinfo : EIATTR_KPARAM_INFO
	.align		4
.L_600:
        /*0018*/ 	.byte	0x04, 0x17
        /*001a*/ 	.short	(.L_602 - .L_601)
.L_601:
        /*001c*/ 	.word	0x00000000
        /*0020*/ 	.short	0x0003
        /*0022*/ 	.short	0x0018
        /*0024*/ 	.byte	0x00, 0xf5, 0x21, 0x00


	//----- nvinfo : EIATTR_KPARAM_INFO
	.align		4
.L_602:
        /*0028*/ 	.byte	0x04, 0x17
        /*002a*/ 	.short	(.L_604 - .L_603)
.L_603:
        /*002c*/ 	.word	0x00000000
        /*0030*/ 	.short	0x0002
        /*0032*/ 	.short	0x0010
        /*0034*/ 	.byte	0x00, 0xf5, 0x21, 0x00


	//----- nvinfo : EIATTR_KPARAM_INFO
	.align		4
.L_604:
        /*0038*/ 	.byte	0x04, 0x17
        /*003a*/ 	.short	(.L_606 - .L_605)
.L_605:
        /*003c*/ 	.word	0x00000000
        /*0040*/ 	.short	0x0001
        /*0042*/ 	.short	0x0008
        /*0044*/ 	.byte	0x00, 0xf5, 0x21, 0x00


	//----- nvinfo : EIATTR_KPARAM_INFO
	.align		4
.L_606:
        /*0048*/ 	.byte	0x04, 0x17
        /*004a*/ 	.short	(.L_608 - .L_607)
.L_607:
        /*004c*/ 	.word	0x00000000
        /*0050*/ 	.short	0x0000
        /*0052*/ 	.short	0x0000
        /*0054*/ 	.byte	0x00, 0xf5, 0x21, 0x00


	//----- nvinfo : EIATTR_SPARSE_MMA_MASK
	.align		4
.L_608:
        /*0058*/ 	.byte	0x03, 0x50
        /*005a*/ 	.short	0x0000


	//----- nvinfo : EIATTR_MAXREG_COUNT
	.align		4
        /*005c*/ 	.byte	0x03, 0x1b
        /*005e*/ 	.short	0x00ff


	//----- nvinfo : EIATTR_MERCURY_ISA_VERSION
	.align		4
        /*0060*/ 	.byte	0x03, 0x5f
        /*0062*/ 	.short	0x0101


	//----- nvinfo : EIATTR_VRC_CTA_INIT_COUNT
	.align		4
        /*0064*/ 	.byte	0x02, 0x4a
	.zero		1
	.zero		1


	//----- nvinfo : EIATTR_EXIT_INSTR_OFFSETS
	.align		4
        /*0068*/ 	.byte	0x04, 0x1c
        /*006a*/ 	.short	(.L_610 - .L_609)


	//   ....[0]....
.L_609:
        /*006c*/ 	.word	0x00000070


	//   ....[1]....
        /*0070*/ 	.word	0x00000230


	//----- nvinfo : EIATTR_CRS_STACK_SIZE
	.align		4
.L_610:
        /*0074*/ 	.byte	0x04, 0x1e
        /*0076*/ 	.short	(.L_612 - .L_611)
.L_611:
        /*0078*/ 	.word	0x00000000


	//----- nvinfo : EIATTR_CBANK_PARAM_SIZE
	.align		4
.L_612:
        /*007c*/ 	.byte	0x03, 0x19
        /*007e*/ 	.short	0x0024


	//----- nvinfo : EIATTR_PARAM_CBANK
	.align		4
        /*0080*/ 	.byte	0x04, 0x0a
        /*0082*/ 	.short	(.L_614 - .L_613)
	.align		4
.L_613:
        /*0084*/ 	.word	index@(.nv.constant0._Z11update_stepPfS_S_Pii)
        /*0088*/ 	.short	0x0380
        /*008a*/ 	.short	0x0024


	//----- nvinfo : EIATTR_SW_WAR
	.align		4
.L_614:
        /*008c*/ 	.byte	0x04, 0x36
        /*008e*/ 	.short	(.L_616 - .L_615)
.L_615:
        /*0090*/ 	.word	0x00000008
.L_616:


//--------------------- .nv.info._Z16update_colisionsPbPiPffiiiii --------------------------
	.section	.nv.info._Z16update_colisionsPbPiPffiiiii,"",@"SHT_CUDA_INFO"
	.sectionflags	@""
	.align	4


	//----- nvinfo : EIATTR_CUDA_API_VERSION
	.align		4
        /*0000*/ 	.byte	0x04, 0x37
        /*0002*/ 	.short	(.L_618 - .L_617)
.L_617:
        /*0004*/ 	.word	0x00000082


	//----- nvinfo : EIATTR_KPARAM_INFO
	.align		4
.L_618:
        /*0008*/ 	.byte	0x04, 0x17
        /*000a*/ 	.short	(.L_620 - .L_619)
.L_619:
        /*000c*/ 	.word	0x00000000
        /*0010*/ 	.short	0x0008
        /*0012*/ 	.short	0x002c
        /*0014*/ 	.byte	0x00, 0xf0, 0x11, 0x00


	//----- nvinfo : EIATTR_KPARAM_INFO
	.align		4
.L_620:
        /*0018*/ 	.byte	0x04, 0x17
        /*001a*/ 	.short	(.L_622 - .L_621)
.L_621:
        /*001c*/ 	.word	0x00000000
        /*0020*/ 	.short	0x0007
        /*0022*/ 	.short	0x0028
        /*0024*/ 	.byte	0x00, 0xf0, 0x11, 0x00


	//----- nvinfo : EIATTR_KPARAM_INFO
	.align		4
.L_622:
        /*0028*/ 	.byte	0x04, 0x17
        /*002a*/ 	.short	(.L_624 - .L_623)
.L_623:
        /*002c*/ 	.word	0x00000000
        /*0030*/ 	.short	0x0006
        /*0032*/ 	.short	0x0024
        /*0034*/ 	.byte	0x00, 0xf0, 0x11, 0x00


	//----- nvinfo : EIATTR_KPARAM_INFO
	.align		4
.L_624:
        /*0038*/ 	.byte	0x04, 0x17
        /*003a*/ 	.short	(.L_626 - .L_625)
.L_625:
        /*003c*/ 	.word	0x00000000
        /*0040*/ 	.short	0x0005
        /*0042*/ 	.short	0x0020
        /*0044*/ 	.byte	0x00, 0xf0, 0x11, 0x00


	//----- nvinfo : EIATTR_KPARAM_INFO
	.align		4
.L_626:
        /*0048*/ 	.byte	0x04, 0x17
        /*004a*/ 	.short	(.L_628 - .L_627)
.L_627:
        /*004c*/ 	.word	0x00000000
        /*0050*/ 	.short	0x0004
        /*0052*/ 	.short	0x001c
        /*0054*/ 	.byte	0x00, 0xf0, 0x11, 0x00


	//----- nvinfo : EIATTR_KPARAM_INFO
	.align		4
.L_628:
        /*0058*/ 	.byte	0x04, 0x17
        /*005a*/ 	.short	(.L_630 - .L_629)
.L_629:
        /*005c*/ 	.word	0x00000000
        /*0060*/ 	.short	0x0003
        /*0062*/ 	.short	0x0018
        /*0064*/ 	.byte	0x00, 0xf0, 0x11, 0x00


	//----- nvinfo : EIATTR_KPARAM_INFO
	.align		4
.L_630:
        /*0068*/ 	.byte	0x04, 0x17
        /*006a*/ 	.short	(.L_632 - .L_631)
.L_631:
        /*006c*/ 	.word	0x00000000
        /*0070*/ 	.short	0x0002
        /*0072*/ 	.short	0x0010
        /*0074*/ 	.byte	0x00, 0xf5, 0x21, 0x00


	//----- nvinfo : EIATTR_KPARAM_INFO
	.align		4
.L_632:
        /*0078*/ 	.byte	0x04, 0x17
        /*007a*/ 	.short	(.L_634 - .L_633)
.L_633:
        /*007c*/ 	.word	0x00000000
        /*0080*/ 	.short	0x0001
        /*0082*/ 	.short	0x0008
        /*0084*/ 	.byte	0x00, 0xf5, 0x21, 0x00


	//----- nvinfo : EIATTR_KPARAM_INFO
	.align		4
.L_634:
        /*0088*/ 	.byte	0x04, 0x17
        /*008a*/ 	.short	(.L_636 - .L_635)
.L_635:
        /*008c*/ 	.word	0x00000000
        /*0090*/ 	.short	0x0000
        /*0092*/ 	.short	0x0000
        /*0094*/ 	.byte	0x00, 0xf5, 0x21, 0x00


	//----- nvinfo : EIATTR_SPARSE_MMA_MASK
	.align		4
.L_636:
        /*0098*/ 	.byte	0x03, 0x50
        /*009a*/ 	.short	0x0000


	//----- nvinfo : EIATTR_MAXREG_COUNT
	.align		4
        /*009c*/ 	.byte	0x03, 0x1b
        /*009e*/ 	.short	0x00ff


	//----- nvinfo : EIATTR_MERCURY_ISA_VERSION
	.align		4
        /*00a0*/ 	.byte	0x03, 0x5f
        /*00a2*/ 	.short	0x0101


	//----- nvinfo : EIATTR_VRC_CTA_INIT_COUNT
	.align		4
        /*00a4*/ 	.byte	0x02, 0x4a
	.zero		1
	.zero		1


	//----- nvinfo : EIATTR_EXIT_INSTR_OFFSETS
	.align		4
        /*00a8*/ 	.byte	0x04, 0x1c
        /*00aa*/ 	.short	(.L_638 - .L_637)


	//   ....[0]....
.L_637:
        /*00ac*/ 	.word	0x00000070


	//   ....[1]....
        /*00b0*/ 	.word	0x00000350


	//   ....[2]....
        /*00b4*/ 	.word	0x000005a0


	//----- nvinfo : EIATTR_CRS_STACK_SIZE
	.align		4
.L_638:
        /*00b8*/ 	.byte	0x04, 0x1e
        /*00ba*/ 	.short	(.L_640 - .L_639)
.L_639:
        /*00bc*/ 	.word	0x00000000


	//----- nvinfo : EIATTR_CBANK_PARAM_SIZE
	.align		4
.L_640:
        /*00c0*/ 	.byte	0x03, 0x19
        /*00c2*/ 	.short	0x0030


	//----- nvinfo : EIATTR_PARAM_CBANK
	.align		4
        /*00c4*/ 	.byte	0x04, 0x0a
        /*00c6*/ 	.short	(.L_642 - .L_641)
	.align		4
.L_641:
        /*00c8*/ 	.word	index@(.nv.constant0._Z16update_colisionsPbPiPffiiiii)
        /*00cc*/ 	.short	0x0380
        /*00ce*/ 	.short	0x0030


	//----- nvinfo : EIATTR_SW_WAR
	.align		4
.L_642:
        /*00d0*/ 	.byte	0x04, 0x36
        /*00d2*/ 	.short	(.L_644 - .L_643)
.L_643:
        /*00d4*/ 	.word	0x00000008
.L_644:


//--------------------- .nv.info._Z21updateCol_idx_weightsPiPfS_S_S0_S_S_S_iPb --------------------------
	.section	.nv.info._Z21updateCol_idx_weightsPiPfS_S_S0_S_S_S_iPb,"",@"SHT_CUDA_INFO"
	.sectionflags	@""
	.align	4


	//----- nvinfo : EIATTR_CUDA_API_VERSION
	.align		4
        /*0000*/ 	.byte	0x04, 0x37
        /*0002*/ 	.short	(.L_646 - .L_645)
.L_645:
        /*0004*/ 	.word	0x00000082


	//----- nvinfo : EIATTR_KPARAM_INFO
	.align		4
.L_646:
        /*0008*/ 	.byte	0x04, 0x17
        /*000a*/ 	.short	(.L_648 - .L_647)
.L_647:
        /*000c*/ 	.word	0x00000000
        /*0010*/ 	.short	0x0009
        /*0012*/ 	.short	0x0048
        /*0014*/ 	.byte	0x00, 0xf5, 0x21, 0x00


	//----- nvinfo : EIATTR_KPARAM_INFO
	.align		4
.L_648:
        /*0018*/ 	.byte	0x04, 0x17
        /*001a*/ 	.short	(.L_650 - .L_649)
.L_649:
        /*001c*/ 	.word	0x00000000
        /*0020*/ 	.short	0x0008
        /*0022*/ 	.short	0x0040
        /*0024*/ 	.byte	0x00, 0xf0, 0x11, 0x00


	//----- nvinfo : EIATTR_KPARAM_INFO
	.align		4
.L_650:
        /*0028*/ 	.byte	0x04, 0x17
        /*002a*/ 	.short	(.L_652 - .L_651)
.L_651:
        /*002c*/ 	.word	0x00000000
        /*0030*/ 	.short	0x0007
        /*0032*/ 	.short	0x0038
        /*0034*/ 	.byte	0x00, 0xf5, 0x21, 0x00


	//----- nvinfo : EIATTR_KPARAM_INFO
	.align		4
.L_652:
        /*0038*/ 	.byte	0x04, 0x17
        /*003a*/ 	.short	(.L_654 - .L_653)
.L_653:
        /*003c*/ 	.word	0x00000000
        /*0040*/ 	.short	0x0006
        /*0042*/ 	.short	0x0030
        /*0044*/ 	.byte	0x00, 0xf5, 0x21, 0x00


	//----- nvinfo : EIATTR_KPARAM_INFO
	.align		4
.L_654:
        /*0048*/ 	.byte	0x04, 0x17
        /*004a*/ 	.short	(.L_656 - .L_655)
.L_655:
        /*004c*/ 	.word	0x00000000
        /*0050*/ 	.short	0x0005
        /*0052*/ 	.short	0x0028
        /*0054*/ 	.byte	0x00, 0xf5, 0x21, 0x00


	//----- nvinfo : EIATTR_KPARAM_INFO
	.align		4
.L_656:
        /*0058*/ 	.byte	0x04, 0x17
        /*005a*/ 	.short	(.L_658 - .L_657)
.L_657:
        /*005c*/ 	.word	0x00000000
        /*0060*/ 	.short	0x0004
        /*0062*/ 	.short	0x0020
        /*0064*/ 	.byte	0x00, 0xf5, 0x21, 0x00


	//----- nvinfo : EIATTR_KPARAM_INFO
	.align		4
.L_658:
        /*0068*/ 	.byte	0x04, 0x17
        /*006a*/ 	.short	(.L_660 - .L_659)
.L_659:
        /*006c*/ 	.word	0x00000000
        /*0070*/ 	.short	0x0003
        /*0072*/ 	.short	0x0018
        /*0074*/ 	.byte	0x00, 0xf5, 0x21, 0x00


	//----- nvinfo : EIATTR_KPARAM_INFO
	.align		4
.L_660:
        /*0078*/ 	.byte	0x04, 0x17
        /*007a*/ 	.short	(.L_662 - .L_661)
.L_661:
        /*007c*/ 	.word	0x00000000
        /*0080*/ 	.short	0x0002
        /*0082*/ 	.short	0x0010
        /*0084*/ 	.byte	0x00, 0xf5, 0x21, 0x00


	//----- nvinfo : EIATTR_KPARAM_INFO
	.align		4
.L_662:
        /*0088*/ 	.byte	0x04, 0x17
        /*008a*/ 	.short	(.L_664 - .L_663)
.L_663:
        /*008c*/ 	.word	0x00000000
        /*0090*/ 	.short	0x0001
        /*0092*/ 	.short	0x0008
        /*0094*/ 	.byte	0x00, 0xf5, 0x21, 0x00


	//----- nvinfo : EIATTR_KPARAM_INFO
	.align		4
.L_664:
        /*0098*/ 	.byte	0x04, 0x17
        /*009a*/ 	.short	(.L_666 - .L_665)
.L_665:
        /*009c*/ 	.word	0x00000000
        /*00a0*/ 	.short	0x0000
        /*00a2*/ 	.short	0x0000
        /*00a4*/ 	.byte	0x00, 0xf5, 0x21, 0x00


	//----- nvinfo : EIATTR_SPARSE_MMA_MASK
	.align		4
.L_666:
        /*00a8*/ 	.byte	0x03, 0x50
        /*00aa*/ 	.short	0x0000


	//----- nvinfo : EIATTR_MAXREG_COUNT
	.align		4
        /*00ac*/ 	.byte	0x03, 0x1b
        /*00ae*/ 	.short	0x00ff


	//----- nvinfo : EIATTR_MERCURY_ISA_VERSION
	.align		4
        /*00b0*/ 	.byte	0x03, 0x5f
        /*00b2*/ 	.short	0x0101


	//----- nvinfo : EIATTR_VRC_CTA_INIT_COUNT
	.align		4
        /*00b4*/ 	.byte	0x02, 0x4a
	.zero		1
	.zero		1


	//----- nvinfo : EIATTR_EXIT_INSTR_OFFSETS
	.align		4
        /*00b8*/ 	.byte	0x04, 0x1c
        /*00ba*/ 	.short	(.L_668 - .L_667)


	//   ....[0]....
.L_667:
        /*00bc*/ 	.word	0x00000070


	//   ....[1]....
        /*00c0*/ 	.word	0x000003d0


	//----- nvinfo : EIATTR_CRS_STACK_SIZE
	.align		4
.L_668:
        /*00c4*/ 	.byte	0x04, 0x1e
        /*00c6*/ 	.short	(.L_670 - .L_669)
.L_669:
        /*00c8*/ 	.word	0x00000000


	//----- nvinfo : EIATTR_CBANK_PARAM_SIZE
	.align		4
.L_670:
        /*00cc*/ 	.byte	0x03, 0x19
        /*00ce*/ 	.short	0x0050


	//----- nvinfo : EIATTR_PARAM_CBANK
	.align		4
        /*00d0*/ 	.byte	0x04, 0x0a
        /*00d2*/ 	.short	(.L_672 - .L_671)
	.align		4
.L_671:
        /*00d4*/ 	.word	index@(.nv.constant0._Z21updateCol_idx_weightsPiPfS_S_S0_S_S_S_iPb)
        /*00d8*/ 	.short	0x0380
        /*00da*/ 	.short	0x0050


	//----- nvinfo : EIATTR_SW_WAR
	.align		4
.L_672:
        /*00dc*/ 	.byte	0x04, 0x36
        /*00de*/ 	.short	(.L_674 - .L_673)
.L_673:
        /*00e0*/ 	.word	0x00000008
.L_674:


//--------------------- .nv.info._Z17updateRowPointersPiS_S_S_iPb --------------------------
	.section	.nv.info._Z17updateRowPointersPiS_S_S_iPb,"",@"SHT_CUDA_INFO"
	.sectionflags	@""
	.align	4


	//----- nvinfo : EIATTR_CUDA_API_VERSION
	.align		4
        /*0000*/ 	.byte	0x04, 0x37
        /*0002*/ 	.short	(.L_676 - .L_675)
.L_675:
        /*0004*/ 	.word	0x00000082


	//----- nvinfo : EIATTR_KPARAM_INFO
	.align		4
.L_676:
        /*0008*/ 	.byte	0x04, 0x17
        /*000a*/ 	.short	(.L_678 - .L_677)
.L_677:
        /*000c*/ 	.word	0x00000000
        /*0010*/ 	.short	0x0005
        /*0012*/ 	.short	0x0028
        /*0014*/ 	.byte	0x00, 0xf5, 0x21, 0x00


	//----- nvinfo : EIATTR_KPARAM_INFO
	.align		4
.L_678:
        /*0018*/ 	.byte	0x04, 0x17
        /*001a*/ 	.short	(.L_680 - .L_679)
.L_679:
        /*001c*/ 	.word	0x00000000
        /*0020*/ 	.short	0x0004
        /*0022*/ 	.short	0x0020
        /*0024*/ 	.byte	0x00, 0xf0, 0x11, 0x00


	//----- nvinfo : EIATTR_KPARAM_INFO
	.align		4
.L_680:
        /*0028*/ 	.byte	0x04, 0x17
        /*002a*/ 	.short	(.L_682 - .L_681)
.L_681:
        /*002c*/ 	.word	0x00000000
        /*0030*/ 	.short	0x0003
        /*0032*/ 	.short	0x0018
        /*0034*/ 	.byte	0x00, 0xf5, 0x21, 0x00


	//----- nvinfo : EIATTR_KPARAM_INFO
	.align		4
.L_682:
        /*0038*/ 	.byte	0x04, 0x17
        /*003a*/ 	.short	(.L_684 - .L_683)
.L_683:
        /*003c*/ 	.word	0x00000000
        /*0040*/ 	.short	0x0002
        /*0042*/ 	.short	0x0010
        /*0044*/ 	.byte	0x00, 0xf5, 0x21, 0x00


	//----- nvinfo : EIATTR_KPARAM_INFO
	.align		4
.L_684:
        /*0048*/ 	.byte	0x04, 0x17
        /*004a*/ 	.short	(.L_686 - .L_685)
.L_685:
        /*004c*/ 	.word	0x00000000
        /*0050*/ 	.short	0x0001
        /*0052*/ 	.short	0x0008
        /*0054*/ 	.byte	0x00, 0xf5, 0x21, 0x00


	//----- nvinfo : EIATTR_KPARAM_INFO
	.align		4
.L_686:
        /*0058*/ 	.byte	0x04, 0x17
        /*005a*/ 	.short	(.L_688 - .L_687)
.L_687:
        /*005c*/ 	.word	0x00000000
        /*0060*/ 	.short	0x0000
        /*0062*/ 	.short	0x0000
        /*0064*/ 	.byte	0x00, 0xf5, 0x21, 0x00


	//----- nvinfo : EIATTR_SPARSE_MMA_MASK
	.align		4
.L_688:
        /*0068*/ 	.byte	0x03, 0x50
        /*006a*/ 	.short	0x0000


	//----- nvinfo : EIATTR_MAXREG_COUNT
	.align		4
        /*006c*/ 	.byte	0x03, 0x1b
        /*006e*/ 	.short	0x00ff


	//----- nvinfo : EIATTR_MERCURY_ISA_VERSION
	.align		4
        /*0070*/ 	.byte	0x03, 0x5f
        /*0072*/ 	.short	0x0101


	//----- nvinfo : EIATTR_VRC_CTA_INIT_COUNT
	.align		4
        /*0074*/ 	.byte	0x02, 0x4a
	.zero		1
	.zero		1


	//----- nvinfo : EIATTR_EXIT_INSTR_OFFSETS
	.align		4
        /*0078*/ 	.byte	0x04, 0x1c
        /*007a*/ 	.short	(.L_690 - .L_689)


	//   ....[0]....
.L_689:
        /*007c*/ 	.word	0x00000070


	//   ....[1]....
        /*0080*/ 	.word	0x00000320


	//----- nvinfo : EIATTR_CRS_STACK_SIZE
	.align		4
.L_690:
        /*0084*/ 	.byte	0x04, 0x1e
        /*0086*/ 	.short	(.L_692 - .L_691)
.L_691:
        /*0088*/ 	.word	0x00000000


	//----- nvinfo : EIATTR_CBANK_PARAM_SIZE
	.align		4
.L_692:
        /*008c*/ 	.byte	0x03, 0x19
        /*008e*/ 	.short	0x0030


	//----- nvinfo : EIATTR_PARAM_CBANK
	.align		4
        /*0090*/ 	.byte	0x04, 0x0a
        /*0092*/ 	.short	(.L_694 - .L_693)
	.align		4
.L_693:
        /*0094*/ 	.word	index@(.nv.constant0._Z17updateRowPointersPiS_S_S_iPb)
        /*0098*/ 	.short	0x0380
        /*009a*/ 	.short	0x0030


	//----- nvinfo : EIATTR_SW_WAR
	.align		4
.L_694:
        /*009c*/ 	.byte	0x04, 0x36
        /*009e*/ 	.short	(.L_696 - .L_695)
.L_695:
        /*00a0*/ 	.word	0x00000008
.L_696:


//--------------------- .nv.info._Z9SparseMULPiS_PfS0_iS0_i --------------------------
	.section	.nv.info._Z9SparseMULPiS_PfS0_iS0_i,"",@"SHT_CUDA_INFO"
	.sectionflags	@""
	.align	4


	//----- nvinfo : EIATTR_CUDA_API_VERSION
	.align		4
        /*0000*/ 	.byte	0x04, 0x37
        /*0002*/ 	.short	(.L_698 - .L_697)
.L_697:
        /*0004*/ 	.word	0x00000082


	//----- nvinfo : EIATTR_KPARAM_INFO
	.align		4
.L_698:
        /*0008*/ 	.byte	0x04, 0x17
        /*000a*/ 	.short	(.L_700 - .L_699)
.L_699:
        /*000c*/ 	.word	0x00000000
        /*0010*/ 	.short	0x0006
        /*0012*/ 	.short	0x0030
        /*0014*/ 	.byte	0x00, 0xf0, 0x11, 0x00


	//----- nvinfo : EIATTR_KPARAM_INFO
	.align		4
.L_700:
        /*0018*/ 	.byte	0x04, 0x17
        /*001a*/ 	.short	(.L_702 - .L_701)
.L_701:
        /*001c*/ 	.word	0x00000000
        /*0020*/ 	.short	0x0005
        /*0022*/ 	.short	0x0028
        /*0024*/ 	.byte	0x00, 0xf5, 0x21, 0x00


	//----- nvinfo : EIATTR_KPARAM_INFO
	.align		4
.L_702:
        /*0028*/ 	.byte	0x04, 0x17
        /*002a*/ 	.short	(.L_704 - .L_703)
.L_703:
        /*002c*/ 	.word	0x00000000
        /*0030*/ 	.short	0x0004
        /*0032*/ 	.short	0x0020
        /*0034*/ 	.byte	0x00, 0xf0, 0x11, 0x00


	//----- nvinfo : EIATTR_KPARAM_INFO
	.align		4
.L_704:
        /*0038*/ 	.byte	0x04, 0x17
        /*003a*/ 	.short	(.L_706 - .L_705)
.L_705:
        /*003c*/ 	.word	0x00000000
        /*0040*/ 	.short	0x0003
        /*0042*/ 	.short	0x0018
        /*0044*/ 	.byte	0x00, 0xf5, 0x21, 0x00


	//----- nvinfo : EIATTR_KPARAM_INFO
	.align		4
.L_706:
        /*0048*/ 	.byte	0x04, 0x17
        /*004a*/ 	.short	(.L_708 - .L_707)
.L_707:
        /*004c*/ 	.word	0x00000000
        /*0050*/ 	.short	0x0002
        /*0052*/ 	.short	0x0010
        /*0054*/ 	.byte	0x00, 0xf5, 0x21, 0x00


	//----- nvinfo : EIATTR_KPARAM_INFO
	.align		4
.L_708:
        /*0058*/ 	.byte	0x04, 0x17
        /*005a*/ 	.short	(.L_710 - .L_709)
.L_709:
        /*005c*/ 	.word	0x00000000
        /*0060*/ 	.short	0x0001
        /*0062*/ 	.short	0x0008
        /*0064*/ 	.byte	0x00, 0xf5, 0x21, 0x00


	//----- nvinfo : EIATTR_KPARAM_INFO
	.align		4
.L_710:
        /*0068*/ 	.byte	0x04, 0x17
        /*006a*/ 	.short	(.L_712 - .L_711)
.L_711:
        /*006c*/ 	.word	0x00000000
        /*0070*/ 	.short	0x0000
        /*0072*/ 	.short	0x0000
        /*0074*/ 	.byte	0x00, 0xf5, 0x21, 0x00


	//----- nvinfo : EIATTR_SPARSE_MMA_MASK
	.align		4
.L_712:
        /*0078*/ 	.byte	0x03, 0x50
        /*007a*/ 	.short	0x0000


	//----- nvinfo : EIATTR_MAXREG_COUNT
	.align		4
        /*007c*/ 	.byte	0x03, 0x1b
        /*007e*/ 	.short	0x00ff


	//----- nvinfo : EIATTR_MERCURY_ISA_VERSION
	.align		4
        /*0080*/ 	.byte	0x03, 0x5f
        /*0082*/ 	.short	0x0101


	//----- nvinfo : EIATTR_VRC_CTA_INIT_COUNT
	.align		4
        /*0084*/ 	.byte	0x02, 0x4a
	.zero		1
	.zero		1


	//----- nvinfo : EIATTR_EXIT_INSTR_OFFSETS
	.align		4
        /*0088*/ 	.byte	0x04, 0x1c
        /*008a*/ 	.short	(.L_714 - .L_713)


	//   ....[0]....
.L_713:
        /*008c*/ 	.word	0x00000070


	//   ....[1]....
        /*0090*/ 	.word	0x00001110


	//----- nvinfo : EIATTR_CRS_STACK_SIZE
	.align		4
.L_714:
        /*0094*/ 	.byte	0x04, 0x1e
        /*0096*/ 	.short	(.L_716 - .L_715)
.L_715:
        /*0098*/ 	.word	0x00000000


	//----- nvinfo : EIATTR_CBANK_PARAM_SIZE
	.align		4
.L_716:
        /*009c*/ 	.byte	0x03, 0x19
        /*009e*/ 	.short	0x0034


	//----- nvinfo : EIATTR_PARAM_CBANK
	.align		4
        /*00a0*/ 	.byte	0x04, 0x0a
        /*00a2*/ 	.short	(.L_718 - .L_717)
	.align		4
.L_717:
        /*00a4*/ 	.word	index@(.nv.constant0._Z9SparseMULPiS_PfS0_iS0_i)
        /*00a8*/ 	.short	0x0380
        /*00aa*/ 	.short	0x0034


	//----- nvinfo : EIATTR_SW_WAR
	.align		4
.L_718:
        /*00ac*/ 	.byte	0x04, 0x36
        /*00ae*/ 	.short	(.L_720 - .L_719)
.L_719:
        /*00b0*/ 	.word	0x00000008
.L_720:


//--------------------- .nv.info._Z25reductionKernelOp_MAX_IDXPiS_S_i --------------------------
	.section	.nv.info._Z25reductionKernelOp_MAX_IDXPiS_S_i,"",@"SHT_CUDA_INFO"
	.sectionflags	@""
	.align	4


	//----- nvinfo : EIATTR_CUDA_API_VERSION
	.align		4
        /*0000*/ 	.byte	0x04, 0x37
        /*0002*/ 	.short	(.L_722 - .L_721)
.L_721:
        /*0004*/ 	.word	0x00000082


	//----- nvinfo : EIATTR_KPARAM_INFO
	.align		4
.L_722:
        /*0008*/ 	.byte	0x04, 0x17
        /*000a*/ 	.short	(.L_724 - .L_723)
.L_723:
        /*000c*/ 	.word	0x00000000
        /*0010*/ 	.short	0x0003
        /*0012*/ 	.short	0x0018
        /*0014*/ 	.byte	0x00, 0xf0, 0x11, 0x00


	//----- nvinfo : EIATTR_KPARAM_INFO
	.align		4
.L_724:
        /*0018*/ 	.byte	0x04, 0x17
        /*001a*/ 	.short	(.L_726 - .L_725)
.L_725:
        /*001c*/ 	.word	0x00000000
        /*0020*/ 	.short	0x0002
        /*0022*/ 	.short	0x0010
        /*0024*/ 	.byte	0x00, 0xf5, 0x21, 0x00


	//----- nvinfo : EIATTR_KPARAM_INFO
	.align		4
.L_726:
        /*0028*/ 	.byte	0x04, 0x17
        /*002a*/ 	.short	(.L_728 - .L_727)
.L_727:
        /*002c*/ 	.word	0x00000000
        /*0030*/ 	.short	0x0001
        /*0032*/ 	.short	0x0008
        /*0034*/ 	.byte	0x00, 0xf5, 0x21, 0x00


	//----- nvinfo : EIATTR_KPARAM_INFO
	.align		4
.L_728:
        /*0038*/ 	.byte	0x04, 0x17
        /*003a*/ 	.short	(.L_730 - .L_729)
.L_729:
        /*003c*/ 	.word	0x00000000
        /*0040*/ 	.short	0x0000
        /*0042*/ 	.short	0x0000
        /*0044*/ 	.byte	0x00, 0xf5, 0x21, 0x00


	//----- nvinfo : EIATTR_SPARSE_MMA_MASK
	.align		4
.L_730:
        /*0048*/ 	.byte	0x03, 0x50
        /*004a*/ 	.short	0x0000


	//----- nvinfo : EIATTR_MAXREG_COUNT
	.align		4
        /*004c*/ 	.byte	0x03, 0x1b
        /*004e*/ 	.short	0x00ff


	//----- nvinfo : EIATTR_NUM_BARRIERS
	.align		4
        /*0050*/ 	.byte	0x02, 0x4c
        /*0052*/ 	.byte	0x01
	.zero		1


	//----- nvinfo : EIATTR_MERCURY_ISA_VERSION
	.align		4
        /*0054*/ 	.byte	0x03, 0x5f
        /*0056*/ 	.short	0x0101


	//----- nvinfo : EIATTR_VRC_CTA_INIT_COUNT
	.align		4
        /*0058*/ 	.byte	0x02, 0x4a
	.zero		1
	.zero		1


	//----- nvinfo : EIATTR_EXIT_INSTR_OFFSETS
	.align		4
        /*005c*/ 	.byte	0x04, 0x1c
        /*005e*/ 	.short	(.L_732 - .L_731)


	//   ....[0]....
.L_731:
        /*0060*/ 	.word	0x000007c0


	//   ....[1]....
        /*0064*/ 	.word	0x00000850


	//----- nvinfo : EIATTR_CRS_STACK_SIZE
	.align		4
.L_732:
        /*0068*/ 	.byte	0x04, 0x1e
        /*006a*/ 	.short	(.L_734 - .L_733)
.L_733:
        /*006c*/ 	.word	0x00000000


	//----- nvinfo : EIATTR_CBANK_PARAM_SIZE
	.align		4
.L_734:
        /*0070*/ 	.byte	0x03, 0x19
        /*0072*/ 	.short	0x001c


	//----- nvinfo : EIATTR_PARAM_CBANK
	.align		4
        /*0074*/ 	.byte	0x04, 0x0a
        /*0076*/ 	.short	(.L_736 - .L_735)
	.align		4
.L_735:
        /*0078*/ 	.word	index@(.nv.constant0._Z25reductionKernelOp_MAX_IDXPiS_S_i)
        /*007c*/ 	.short	0x0380
        /*007e*/ 	.short	0x001c


	//----- nvinfo : EIATTR_SW_WAR
	.align		4
.L_736:
        /*0080*/ 	.byte	0x04, 0x36
        /*0082*/ 	.short	(.L_738 - .L_737)
.L_737:
        /*0084*/ 	.word	0x00000008
.L_738:


//--------------------- .nv.info._Z21reductionKernelOp_MAXPiS_i --------------------------
	.section	.nv.info._Z21reductionKernelOp_MAXPiS_i,"",@"SHT_CUDA_INFO"
	.sectionflags	@""
	.align	4


	//----- nvinfo : EIATTR_CUDA_API_VERSION
	.align		4
        /*0000*/ 	.byte	0x04, 0x37
        /*0002*/ 	.short	(.L_740 - .L_739)
.L_739:
        /*0004*/ 	.word	0x00000082


	//----- nvinfo : EIATTR_KPARAM_INFO
	.align		4
.L_740:
        /*0008*/ 	.byte	0x04, 0x17
        /*000a*/ 	.short	(.L_742 - .L_741)
.L_741:
        /*000c*/ 	.word	0x00000000
        /*0010*/ 	.short	0x0002
        /*0012*/ 	.short	0x0010
        /*0014*/ 	.byte	0x00, 0xf0, 0x11, 0x00


	//----- nvinfo : EIATTR_KPARAM_INFO
	.align		4
.L_742:
        /*0018*/ 	.byte	0x04, 0x17
        /*001a*/ 	.short	(.L_744 - .L_743)
.L_743:
        /*001c*/ 	.word	0x00000000
        /*0020*/ 	.short	0x0001
        /*0022*/ 	.short	0x0008
        /*0024*/ 	.byte	0x00, 0xf5, 0x21, 0x00


	//----- nvinfo : EIATTR_KPARAM_INFO
	.align		4
.L_744:
        /*0028*/ 	.byte	0x04, 0x17
        /*002a*/ 	.short	(.L_746 - .L_745)
.L_745:
        /*002c*/ 	.word	0x00000000
        /*0030*/ 	.short	0x0000
        /*0032*/ 	.short	0x0000
        /*0034*/ 	.byte	0x00, 0xf5, 0x21, 0x00


	//----- nvinfo : EIATTR_SPARSE_MMA_MASK
	.align		4
.L_746:
        /*0038*/ 	.byte	0x03, 0x50
        /*003a*/ 	.short	0x0000


	//----- nvinfo : EIATTR_MAXREG_COUNT
	.align		4
        /*003c*/ 	.byte	0x03, 0x1b
        /*003e*/ 	.short	0x00ff


	//----- nvinfo : EIATTR_NUM_BARRIERS
	.align		4
        /*0040*/ 	.byte	0x02, 0x4c
        /*0042*/ 	.byte	0x01
	.zero		1


	//----- nvinfo : EIATTR_MERCURY_ISA_VERSION
	.align		4
        /*0044*/ 	.byte	0x03, 0x5f
        /*0046*/ 	.short	0x0101


	//----- nvinfo : EIATTR_VRC_CTA_INIT_COUNT
	.align		4
        /*0048*/ 	.byte	0x02, 0x4a
	.zero		1
	.zero		1


	//----- nvinfo : EIATTR_EXIT_INSTR_OFFSETS
	.align		4
        /*004c*/ 	.byte	0x04, 0x1c
        /*004e*/ 	.short	(.L_748 - .L_747)


	//   ....[0]....
.L_747:
        /*0050*/ 	.word	0x00000590


	//   ....[1]....
        /*0054*/ 	.word	0x000005e0


	//----- nvinfo : EIATTR_CBANK_PARAM_SIZE
	.align		4
.L_748:
        /*0058*/ 	.byte	0x03, 0x19
        /*005a*/ 	.short	0x0014


	//----- nvinfo : EIATTR_PARAM_CBANK
	.align		4
        /*005c*/ 	.byte	0x04, 0x0a
        /*005e*/ 	.short	(.L_750 - .L_749)
	.align		4
.L_749:
        /*0060*/ 	.word	index@(.nv.constant0._Z21reductionKernelOp_MAXPiS_i)
        /*0064*/ 	.short	0x0380
        /*0066*/ 	.short	0x0014


	//----- nvinfo : EIATTR_SW_WAR
	.align		4
.L_750:
        /*0068*/ 	.byte	0x04, 0x36
        /*006a*/ 	.short	(.L_752 - .L_751)
.L_751:
        /*006c*/ 	.word	0x00000008
.L_752:


//--------------------- .nv.info._Z32reductionKernelOp_STOP_cryterionPbS_i --------------------------
	.section	.nv.info._Z32reductionKernelOp_STOP_cryterionPbS_i,"",@"SHT_CUDA_INFO"
	.sectionflags	@""
	.align	4


	//----- nvinfo : EIATTR_CUDA_API_VERSION
	.align		4
        /*0000*/ 	.byte	0x04, 0x37
        /*0002*/ 	.short	(.L_754 - .L_753)
.L_753:
        /*0004*/ 	.word	0x00000082


	//----- nvinfo : EIATTR_KPARAM_INFO
	.align		4
.L_754:
        /*0008*/ 	.byte	0x04, 0x17
        /*000a*/ 	.short	(.L_756 - .L_755)
.L_755:
        /*000c*/ 	.word	0x00000000
        /*0010*/ 	.short	0x0002
        /*0012*/ 	.short	0x0010
        /*0014*/ 	.byte	0x00, 0xf0, 0x11, 0x00


	//----- nvinfo : EIATTR_KPARAM_INFO
	.align		4
.L_756:
        /*0018*/ 	.byte	0x04, 0x17
        /*001a*/ 	.short	(.L_758 - .L_757)
.L_757:
        /*001c*/ 	.word	0x00000000
        /*0020*/ 	.short	0x0001
        /*0022*/ 	.short	0x0008
        /*0024*/ 	.byte	0x00, 0xf5, 0x21, 0x00


	//----- nvinfo : EIATTR_KPARAM_INFO
	.align		4
.L_758:
        /*0028*/ 	.byte	0x04, 0x17
        /*002a*/ 	.short	(.L_760 - .L_759)
.L_759:
        /*002c*/ 	.word	0x00000000
        /*0030*/ 	.short	0x0000
        /*0032*/ 	.short	0x0000
        /*0034*/ 	.byte	0x00, 0xf5, 0x21, 0x00


	//----- nvinfo : EIATTR_SPARSE_MMA_MASK
	.align		4
.L_760:
        /*0038*/ 	.byte	0x03, 0x50
        /*003a*/ 	.short	0x0000


	//----- nvinfo : EIATTR_MAXREG_COUNT
	.align		4
        /*003c*/ 	.byte	0x03, 0x1b
        /*003e*/ 	.short	0x00ff


	//----- nvinfo : EIATTR_NUM_BARRIERS
	.align		4
        /*0040*/ 	.byte	0x02, 0x4c
        /*0042*/ 	.byte	0x01
	.zero		1


	//----- nvinfo : EIATTR_MERCURY_ISA_VERSION
	.align		4
        /*0044*/ 	.byte	0x03, 0x5f
        /*0046*/ 	.short	0x0101


	//----- nvinfo : EIATTR_VRC_CTA_INIT_COUNT
	.align		4
        /*0048*/ 	.byte	0x02, 0x4a
	.zero		1
	.zero		1


	//----- nvinfo : EIATTR_EXIT_INSTR_OFFSETS
	.align		4
        /*004c*/ 	.byte	0x04, 0x1c
        /*004e*/ 	.short	(.L_762 - .L_761)


	//   ....[0]....
.L_761:
        /*0050*/ 	.word	0x00000660


	//   ....[1]....
        /*0054*/ 	.word	0x000006c0


	//----- nvinfo : EIATTR_CRS_STACK_SIZE
	.align		4
.L_762:
        /*0058*/ 	.byte	0x04, 0x1e
        /*005a*/ 	.short	(.L_764 - .L_763)
.L_763:
        /*005c*/ 	.word	0x00000000


	//----- nvinfo : EIATTR_CBANK_PARAM_SIZE
	.align		4
.L_764:
        /*0060*/ 	.byte	0x03, 0x19
        /*0062*/ 	.short	0x0014


	//----- nvinfo : EIATTR_PARAM_CBANK
	.align		4
        /*0064*/ 	.byte	0x04, 0x0a
        /*0066*/ 	.short	(.L_766 - .L_765)
	.align		4
.L_765:
        /*0068*/ 	.word	index@(.nv.constant0._Z32reductionKernelOp_STOP_cryterionPbS_i)
        /*006c*/ 	.short	0x0380
        /*006e*/ 	.short	0x0014


	//----- nvinfo : EIATTR_SW_WAR
	.align		4
.L_766:
        /*0070*/ 	.byte	0x04, 0x36
        /*0072*/ 	.short	(.L_768 - .L_767)
.L_767:
        /*0074*/ 	.word	0x00000008
.L_768:


//--------------------- .nv.info._Z32reductionKernelOp_count_col_sizePbPii --------------------------
	.section	.nv.info._Z32reductionKernelOp_count_col_sizePbPii,"",@"SHT_CUDA_INFO"
	.sectionflags	@""
	.align	4


	//----- nvinfo : EIATTR_CUDA_API_VERSION
	.align		4
        /*0000*/ 	.byte	0x04, 0x37
        /*0002*/ 	.short	(.L_770 - .L_769)
.L_769:
        /*0004*/ 	.word	0x00000082


	//----- nvinfo : EIATTR_KPARAM_INFO
	.align		4
.L_770:
        /*0008*/ 	.byte	0x04, 0x17
        /*000a*/ 	.short	(.L_772 - .L_771)
.L_771:
        /*000c*/ 	.word	0x00000000
        /*0010*/ 	.short	0x0002
        /*0012*/ 	.short	0x0010
        /*0014*/ 	.byte	0x00, 0xf0, 0x11, 0x00


	//----- nvinfo : EIATTR_KPARAM_INFO
	.align		4
.L_772:
        /*0018*/ 	.byte	0x04, 0x17
        /*001a*/ 	.short	(.L_774 - .L_773)
.L_773:
        /*001c*/ 	.word	0x00000000
        /*0020*/ 	.short	0x0001
        /*0022*/ 	.short	0x0008
        /*0024*/ 	.byte	0x00, 0xf5, 0x21, 0x00


	//----- nvinfo : EIATTR_KPARAM_INFO
	.align		4
.L_774:
        /*0028*/ 	.byte	0x04, 0x17
        /*002a*/ 	.short	(.L_776 - .L_775)
.L_775:
        /*002c*/ 	.word	0x00000000
        /*0030*/ 	.short	0x0000
        /*0032*/ 	.short	0x0000
        /*0034*/ 	.byte	0x00, 0xf5, 0x21, 0x00


	//----- nvinfo : EIATTR_SPARSE_MMA_MASK
	.align		4
.L_776:
        /*0038*/ 	.byte	0x03, 0x50
        /*003a*/ 	.short	0x0000


	//----- nvinfo : EIATTR_MAXREG_COUNT
	.align		4
        /*003c*/ 	.byte	0x03, 0x1b
        /*003e*/ 	.short	0x00ff


	//----- nvinfo : EIATTR_NUM_BARRIERS
	.align		4
        /*0040*/ 	.byte	0x02, 0x4c
        /*0042*/ 	.byte	0x01
	.zero		1


	//----- nvinfo : EIATTR_MERCURY_ISA_VERSION
	.align		4
        /*0044*/ 	.byte	0x03, 0x5f
        /*0046*/ 	.short	0x0101


	//----- nvinfo : EIATTR_VRC_CTA_INIT_COUNT
	.align		4
        /*0048*/ 	.byte	0x02, 0x4a
	.zero		1
	.zero		1


	//----- nvinfo : EIATTR_EXIT_INSTR_OFFSETS
	.align		4
        /*004c*/ 	.byte	0x04, 0x1c
        /*004e*/ 	.short	(.L_778 - .L_777)


	//   ....[0]....
.L_777:
        /*0050*/ 	.word	0x00000450


	//   ....[1]....
        /*0054*/ 	.word	0x000004a0


	//----- nvinfo : EIATTR_CBANK_PARAM_SIZE
	.align		4
.L_778:
        /*0058*/ 	.byte	0x03, 0x19
        /*005a*/ 	.short	0x0014


	//----- nvinfo : EIATTR_PARAM_CBANK
	.align		4
        /*005c*/ 	.byte	0x04, 0x0a
        /*005e*/ 	.short	(.L_780 - .L_779)
	.align		4
.L_779:
        /*0060*/ 	.word	index@(.nv.constant0._Z32reductionKernelOp_count_col_sizePbPii)
        /*0064*/ 	.short	0x0380
        /*0066*/ 	.short	0x0014


	//----- nvinfo : EIATTR_SW_WAR
	.align		4
.L_780:
        /*0068*/ 	.byte	0x04, 0x36
        /*006a*/ 	.short	(.L_782 - .L_781)
.L_781:
        /*006c*/ 	.word	0x00000008
.L_782:


//--------------------- .nv.info._Z23updateYKernel_with_copyPiS_S_i --------------------------
	.section	.nv.info._Z23updateYKernel_with_copyPiS_S_i,"",@"SHT_CUDA_INFO"
	.sectionflags	@""
	.align	4


	//----- nvinfo : EIATTR_CUDA_API_VERSION
	.align		4
        /*0000*/ 	.byte	0x04, 0x37
        /*0002*/ 	.short	(.L_784 - .L_783)
.L_783:
        /*0004*/ 	.word	0x00000082


	//----- nvinfo : EIATTR_KPARAM_INFO
	.align		4
.L_784:
        /*0008*/ 	.byte	0x04, 0x17
        /*000a*/ 	.short	(.L_786 - .L_785)
.L_785:
        /*000c*/ 	.word	0x00000000
        /*0010*/ 	.short	0x0003
        /*0012*/ 	.short	0x0018
        /*0014*/ 	.byte	0x00, 0xf0, 0x11, 0x00


	//----- nvinfo : EIATTR_KPARAM_INFO
	.align		4
.L_786:
        /*0018*/ 	.byte	0x04, 0x17
        /*001a*/ 	.short	(.L_788 - .L_787)
.L_787:
        /*001c*/ 	.word	0x00000000
        /*0020*/ 	.short	0x0002
        /*0022*/ 	.short	0x0010
        /*0024*/ 	.byte	0x00, 0xf5, 0x21, 0x00


	//----- nvinfo : EIATTR_KPARAM_INFO
	.align		4
.L_788:
        /*0028*/ 	.byte	0x04, 0x17
        /*002a*/ 	.short	(.L_790 - .L_789)
.L_789:
        /*002c*/ 	.word	0x00000000
        /*0030*/ 	.short	0x0001
        /*0032*/ 	.short	0x0008
        /*0034*/ 	.byte	0x00, 0xf5, 0x21, 0x00


	//----- nvinfo : EIATTR_KPARAM_INFO
	.align		4
.L_790:
        /*0038*/ 	.byte	0x04, 0x17
        /*003a*/ 	.short	(.L_792 - .L_791)
.L_791:
        /*003c*/ 	.word	0x00000000
        /*0040*/ 	.short	0x0000
        /*0042*/ 	.short	0x0000
        /*0044*/ 	.byte	0x00, 0xf5, 0x21, 0x00


	//----- nvinfo : EIATTR_SPARSE_MMA_MASK
	.align		4
.L_792:
        /*0048*/ 	.byte	0x03, 0x50
        /*004a*/ 	.short	0x0000


	//----- nvinfo : EIATTR_MAXREG_COUNT
	.align		4
        /*004c*/ 	.byte	0x03, 0x1b
        /*004e*/ 	.short	0x00ff


	//----- nvinfo : EIATTR_MERCURY_ISA_VERSION
	.align		4
        /*0050*/ 	.byte	0x03, 0x5f
        /*0052*/ 	.short	0x0101


	//----- nvinfo : EIATTR_VRC_CTA_INIT_COUNT
	.align		4
        /*0054*/ 	.byte	0x02, 0x4a
	.zero		1
	.zero		1


	//----- nvinfo : EIATTR_EXIT_INSTR_OFFSETS
	.align		4
        /*0058*/ 	.byte	0x04, 0x1c
        /*005a*/ 	.short	(.L_794 - .L_793)


	//   ....[0]....
.L_793:
        /*005c*/ 	.word	0x00000030


	//   ....[1]....
        /*0060*/ 	.word	0x00000090


	//   ....[2]....
        /*0064*/ 	.word	0x00000170


	//----- nvinfo : EIATTR_CBANK_PARAM_SIZE
	.align		4
.L_794:
        /*0068*/ 	.byte	0x03, 0x19
        /*006a*/ 	.short	0x001c


	//----- nvinfo : EIATTR_PARAM_CBANK
	.align		4
        /*006c*/ 	.byte	0x04, 0x0a
        /*006e*/ 	.short	(.L_796 - .L_795)
	.align		4
.L_795:
        /*0070*/ 	.word	index@(.nv.constant0._Z23updateYKernel_with_copyPiS_S_i)
        /*0074*/ 	.short	0x0380
        /*0076*/ 	.short	0x001c


	//----- nvinfo : EIATTR_SW_WAR
	.align		4
.L_796:
        /*0078*/ 	.byte	0x04, 0x36
        /*007a*/ 	.short	(.L_798 - .L_797)
.L_797:
        /*007c*/ 	.word	0x00000008
.L_798:


//--------------------- .nv.info._Z21scanKernelS_with_copyPii --------------------------
	.section	.nv.info._Z21scanKernelS_with_copyPii,"",@"SHT_CUDA_INFO"
	.sectionflags	@""
	.align	4


	//----- nvinfo : EIATTR_CUDA_API_VERSION
	.align		4
        /*0000*/ 	.byte	0x04, 0x37
        /*0002*/ 	.short	(.L_800 - .L_799)
.L_799:
        /*0004*/ 	.word	0x00000082


	//----- nvinfo : EIATTR_KPARAM_INFO
	.align		4
.L_800:
        /*0008*/ 	.byte	0x04, 0x17
        /*000a*/ 	.short	(.L_802 - .L_801)
.L_801:
        /*000c*/ 	.word	0x00000000
        /*0010*/ 	.short	0x0001
        /*0012*/ 	.short	0x0008
        /*0014*/ 	.byte	0x00, 0xf0, 0x11, 0x00


	//----- nvinfo : EIATTR_KPARAM_INFO
	.align		4
.L_802:
        /*0018*/ 	.byte	0x04, 0x17
        /*001a*/ 	.short	(.L_804 - .L_803)
.L_803:
        /*001c*/ 	.word	0x00000000
        /*0020*/ 	.short	0x0000
        /*0022*/ 	.short	0x0000
        /*0024*/ 	.byte	0x00, 0xf5, 0x21, 0x00


	//----- nvinfo : EIATTR_SPARSE_MMA_MASK
	.align		4
.L_804:
        /*0028*/ 	.byte	0x03, 0x50
        /*002a*/ 	.short	0x0000


	//----- nvinfo : EIATTR_MAXREG_COUNT
	.align		4
        /*002c*/ 	.byte	0x03, 0x1b
        /*002e*/ 	.short	0x00ff


	//----- nvinfo : EIATTR_NUM_BARRIERS
	.align		4
        /*0030*/ 	.byte	0x02, 0x4c
        /*0032*/ 	.byte	0x01
	.zero		1


	//----- nvinfo : EIATTR_MERCURY_ISA_VERSION
	.align		4
        /*0034*/ 	.byte	0x03, 0x5f
        /*0036*/ 	.short	0x0101


	//----- nvinfo : EIATTR_VRC_CTA_INIT_COUNT
	.align		4
        /*0038*/ 	.byte	0x02, 0x4a
	.zero		1
	.zero		1


	//----- nvinfo : EIATTR_EXIT_INSTR_OFFSETS
	.align		4
        /*003c*/ 	.byte	0x04, 0x1c
        /*003e*/ 	.short	(.L_806 - .L_805)


	//   ....[0]....
.L_805:
        /*0040*/ 	.word	0x00000240


	//   ....[1]....
        /*0044*/ 	.word	0x00000290


	//----- nvinfo : EIATTR_CBANK_PARAM_SIZE
	.align		4
.L_806:
        /*0048*/ 	.byte	0x03, 0x19
        /*004a*/ 	.short	0x000c


	//----- nvinfo : EIATTR_PARAM_CBANK
	.align		4
        /*004c*/ 	.byte	0x04, 0x0a
        /*004e*/ 	.short	(.L_808 - .L_807)
	.align		4
.L_807:
        /*0050*/ 	.word	index@(.nv.constant0._Z21scanKernelS_with_copyPii)
        /*0054*/ 	.short	0x0380
        /*0056*/ 	.short	0x000c


	//----- nvinfo : EIATTR_SW_WAR
	.align		4
.L_808:
        /*0058*/ 	.byte	0x04, 0x36
        /*005a*/ 	.short	(.L_810 - .L_809)
.L_809:
        /*005c*/ 	.word	0x00000008
.L_810:


//--------------------- .nv.info._Z21scanKernelX_with_copyPiS_S_S_i --------------------------
	.section	.nv.info._Z21scanKernelX_with_copyPiS_S_S_i,"",@"SHT_CUDA_INFO"
	.sectionflags	@""
	.align	4


	//----- nvinfo : EIATTR_CUDA_API_VERSION
	.align		4
        /*0000*/ 	.byte	0x04, 0x37
        /*0002*/ 	.short	(.L_812 - .L_811)
.L_811:
        /*0004*/ 	.word	0x00000082


	//----- nvinfo : EIATTR_KPARAM_INFO
	.align		4
.L_812:
        /*0008*/ 	.byte	0x04, 0x17
        /*000a*/ 	.short	(.L_814 - .L_813)
.L_813:
        /*000c*/ 	.word	0x00000000
        /*0010*/ 	.short	0x0004
        /*0012*/ 	.short	0x0020
        /*0014*/ 	.byte	0x00, 0xf0, 0x11, 0x00


	//----- nvinfo : EIATTR_KPARAM_INFO
	.align		4
.L_814:
        /*0018*/ 	.byte	0x04, 0x17
        /*001a*/ 	.short	(.L_816 - .L_815)
.L_815:
        /*001c*/ 	.word	0x00000000
        /*0020*/ 	.short	0x0003
        /*0022*/ 	.short	0x0018
        /*0024*/ 	.byte	0x00, 0xf5, 0x21, 0x00


	//----- nvinfo : EIATTR_KPARAM_INFO
	.align		4
.L_816:
        /*0028*/ 	.byte	0x04, 0x17
        /*002a*/ 	.short	(.L_818 - .L_817)
.L_817:
        /*002c*/ 	.word	0x00000000
        /*0030*/ 	.short	0x0002
        /*0032*/ 	.short	0x0010
        /*0034*/ 	.byte	0x00, 0xf5, 0x21, 0x00


	//----- nvinfo : EIATTR_KPARAM_INFO
	.align		4
.L_818:
        /*0038*/ 	.byte	0x04, 0x17
        /*003a*/ 	.short	(.L_820 - .L_819)
.L_819:
        /*003c*/ 	.word	0x00000000
        /*0040*/ 	.short	0x0001
        /*0042*/ 	.short	0x0008
        /*0044*/ 	.byte	0x00, 0xf5, 0x21, 0x00


	//----- nvinfo : EIATTR_KPARAM_INFO
	.align		4
.L_820:
        /*0048*/ 	.byte	0x04, 0x17
        /*004a*/ 	.short	(.L_822 - .L_821)
.L_821:
        /*004c*/ 	.word	0x00000000
        /*0050*/ 	.short	0x0000
        /*0052*/ 	.short	0x0000
        /*0054*/ 	.byte	0x00, 0xf5, 0x21, 0x00


	//----- nvinfo : EIATTR_SPARSE_MMA_MASK
	.align		4
.L_822:
        /*0058*/ 	.byte	0x03, 0x50
        /*005a*/ 	.short	0x0000


	//----- nvinfo : EIATTR_MAXREG_COUNT
	.align		4
        /*005c*/ 	.byte	0x03, 0x1b
        /*005e*/ 	.short	0x00ff


	//----- nvinfo : EIATTR_NUM_BARRIERS
	.align		4
        /*0060*/ 	.byte	0x02, 0x4c
        /*0062*/ 	.byte	0x01
	.zero		1


	//----- nvinfo : EIATTR_MERCURY_ISA_VERSION
	.align		4
        /*0064*/ 	.byte	0x03, 0x5f
        /*0066*/ 	.short	0x0101


	//----- nvinfo : EIATTR_VRC_CTA_INIT_COUNT
	.align		4
        /*0068*/ 	.byte	0x02, 0x4a
	.zero		1
	.zero		1


	//----- nvinfo : EIATTR_EXIT_INSTR_OFFSETS
	.align		4
        /*006c*/ 	.byte	0x04, 0x1c
        /*006e*/ 	.short	(.L_824 - .L_823)


	//   ....[0]....
.L_823:
        /*0070*/ 	.word	0x00000290


	//   ....[1]....
        /*0074*/ 	.word	0x00000330


	//   ....[2]....
        /*0078*/ 	.word	0x00000370


	//----- nvinfo : EIATTR_CBANK_PARAM_SIZE
	.align		4
.L_824:
        /*007c*/ 	.byte	0x03, 0x19
        /*007e*/ 	.short	0x0024


	//----- nvinfo : EIATTR_PARAM_CBANK
	.align		4
        /*0080*/ 	.byte	0x04, 0x0a
        /*0082*/ 	.short	(.L_826 - .L_825)
	.align		4
.L_825:
        /*0084*/ 	.word	index@(.nv.constant0._Z21scanKernelX_with_copyPiS_S_S_i)
        /*0088*/ 	.short	0x0380
        /*008a*/ 	.short	0x0024


	//----- nvinfo : EIATTR_SW_WAR
	.align		4
.L_826:
        /*008c*/ 	.byte	0x04, 0x36
        /*008e*/ 	.short	(.L_828 - .L_827)
.L_827:
        /*0090*/ 	.word	0x00000008
.L_828:


//--------------------- .nv.callgraph             --------------------------
	.section	.nv.callgraph,"",@"SHT_CUDA_CALLGRAPH"
	.align	4
	.sectionentsize	8
	.align		4
        /*0000*/ 	.word	0x00000000
	.align		4
        /*0004*/ 	.word	0xffffffff
	.align		4
        /*0008*/ 	.word	index@(_Z10MutateT1T2P17curandStateXORWOWPiS1_S1_S1_S1_iS1_S1_PfPbS1_S1_S1_S2_S3_S1_S1_S1_ii)
	.align		4
        /*000c*/ 	.word	index@(vprintf)
	.align		4
        /*0010*/ 	.word	index@(_Z9crossoverPiS_S_S_iS_S_PfPbS_S_S_iS_S_S0_S1_S_S_S_S_S_)
	.align		4
        /*0014*/ 	.word	index@(vprintf)
	.align		4
        /*0018*/ 	.word	0x00000000
	.align		4
        /*001c*/ 	.word	0xfffffffe
	.align		4
        /*0020*/ 	.word	0x00000000
	.align		4
        /*0024*/ 	.word	0xfffffffd
	.align		4
        /*0028*/ 	.word	0x00000000
	.align		4
        /*002c*/ 	.word	0xfffffffc


//--------------------- .nv.constant4             --------------------------
	.section	.nv.constant4,"a",@progbits
	.align	8
	.align		8
.nv.constant4:
        /*0000*/ 	.dword	precalc_xorwow_matrix
	.align		8
        /*0008*/ 	.dword	precalc_xorwow_offset_matrix
	.align		8
        /*0010*/ 	.dword	mrg32k3aM1
	.align		8
        /*0018*/ 	.dword	mrg32k3aM2
	.align		8
        /*0020*/ 	.dword	mrg32k3aM1SubSeq
	.align		8
        /*0028*/ 	.dword	mrg32k3aM2SubSeq
	.align		8
        /*0030*/ 	.dword	mrg32k3aM1Seq
	.align		8
        /*0038*/ 	.dword	mrg32k3aM2Seq
	.align		8
        /*0040*/ 	.dword	$str
	.align		8
        /*0048*/ 	.dword	$str$1
	.align		8
        /*0050*/ 	.dword	vprintf


//--------------------- .nv.constant3             --------------------------
	.section	.nv.constant3,"a",@progbits
	.align	8
.nv.constant3:
	.type		__cr_lgamma_table,@object
	.size		__cr_lgamma_table,(.L_8 - __cr_lgamma_table)
__cr_lgamma_table:
        /*0000*/ 	.byte	0x00, 0x00, 0x00, 0x00, 0x00, 0x00, 0x00, 0x00, 0x00, 0x00, 0x00, 0x00, 0x00, 0x00, 0x00, 0x00
        /*0010*/ 	.byte	0xef, 0x39, 0xfa, 0xfe, 0x42, 0x2e, 0xe6, 0x3f, 0x02, 0x20, 0x2a, 0xfa, 0x0b, 0xab, 0xfc, 0x3f
        /*0020*/ 	.byte	0xf9, 0x2c, 0x92, 0x7c, 0xa7, 0x6c, 0x09, 0x40, 0xc9, 0x79, 0x44, 0x3c, 0x64, 0x26, 0x13, 0x40
        /*0030*/ 	.byte	0xca, 0x01, 0xcf, 0x3a, 0x27, 0x51, 0x1a, 0x40, 0x30, 0xcc, 0x2d, 0xf3, 0xe1, 0x0c, 0x21, 0x40
        /*0040*/ 	.byte	0x0d, 0xb7, 0xfc, 0x82, 0x8e, 0x35, 0x25, 0x40
.L_8:


//--------------------- .text._Z14mutate_weightsP17curandStateXORWOWPfi --------------------------
	.section	.text._Z14mutate_weightsP17curandStateXORWOWPfi,"ax",@progbits
	.align	128
        .global         _Z14mutate_weightsP17curandStateXORWOWPfi
        .type           _Z14mutate_weightsP17curandStateXORWOWPfi,@function
        .size           _Z14mutate_weightsP17curandStateXORWOWPfi,(.L_x_214 - _Z14mutate_weightsP17curandStateXORWOWPfi)
        .other          _Z14mutate_weightsP17curandStateXORWOWPfi,@"STO_CUDA_ENTRY STV_DEFAULT"
_Z14mutate_weightsP17curandStateXORWOWPfi:
.text._Z14mutate_weightsP17curandStateXORWOWPfi:
[----:B------:R-:W-:Y:S01]  /*0000*/  LDC R1, c[0x0][0x37c] ;  /* 0x0000df00ff017b82 */ /* 0x000fe20000000800 */
[----:B------:R-:W0:Y:S01]  /*0010*/  S2R R7, SR_TID.X ;  /* 0x0000000000077919 */ /* 0x000e220000002100 */
[----:B------:R-:W0:Y:S01]  /*0020*/  LDCU UR4, c[0x0][0x360] ;  /* 0x00006c00ff0477ac */ /* 0x000e220008000800 */
[----:B------:R-:W0:Y:S01]  /*0030*/  S2R R0, SR_CTAID.X ;  /* 0x0000000000007919 */ /* 0x000e220000002500 */
[----:B------:R-:W1:Y:S01]  /*0040*/  LDCU UR5, c[0x0][0x390] ;  /* 0x00007200ff0577ac */ /* 0x000e620008000800 */
[----:B0-----:R-:W-:-:S05]  /*0050*/  IMAD R7, R0, UR4, R7 ;  /* 0x0000000400077c24 */ /* 0x001fca000f8e0207 */
[----:B-1----:R-:W-:-:S13]  /*0060*/  ISETP.GE.AND P0, PT, R7, UR5, PT ;  /* 0x0000000507007c0c */ /* 0x002fda000bf06270 */
[----:B------:R-:W-:Y:S05]  /*0070*/  @P0 EXIT ;  /* 0x000000000000094d */ /* 0x000fea0003800000 */
[----:B------:R-:W0:Y:S01]  /*0080*/  LDC.64 R2, c[0x0][0x380] ;  /* 0x0000e000ff027b82 */ /* 0x000e220000000a00 */
[----:B------:R-:W1:Y:S01]  /*0090*/  LDCU UR5, c[0x0][0x370] ;  /* 0x00006e00ff0577ac */ /* 0x000e620008000800 */
[----:B------:R-:W2:Y:S06]  /*00a0*/  LDCU.64 UR6, c[0x0][0x358] ;  /* 0x00006b00ff0677ac */ /* 0x000eac0008000a00 */
[----:B------:R-:W3:Y:S01]  /*00b0*/  LDC.64 R4, c[0x0][0x388] ;  /* 0x0000e200ff047b82 */ /* 0x000ee20000000a00 */
[----:B------:R-:W4:Y:S01]  /*00c0*/  LDCU UR10, c[0x0][0x390] ;  /* 0x00007200ff0a77ac */ /* 0x000f220008000800 */
[----:B-1----:R-:W-:-:S12]  /*00d0*/  UIMAD UR4, UR4, UR5, URZ ;  /* 0x00000005040472a4 */ /* 0x002fd8000f8e02ff */
.L_x_2:
[----:B01----:R-:W-:-:S05]  /*00e0*/  IMAD.WIDE R8, R7, 0x30, R2 ;  /* 0x0000003007087825 */ /* 0x003fca00078e0202 */
[----:B--2---:R-:W2:Y:S04]  /*00f0*/  LDG.E.64 R12, desc[UR6][R8.64] ;  /* 0x00000006080c7981 */ /* 0x004ea8000c1e1b00 */
[----:B------:R-:W5:Y:S04]  /*0100*/  LDG.E.64 R10, desc[UR6][R8.64+0x10] ;  /* 0x00001006080a7981 */ /* 0x000f68000c1e1b00 */
[----:B------:R-:W4:Y:S01]  /*0110*/  LDG.E.64 R14, desc[UR6][R8.64+0x8] ;  /* 0x00000806080e7981 */ /* 0x000f22000c1e1b00 */
[----:B------:R-:W-:Y:S01]  /*0120*/  UMOV UR8, 0x9999999a ;  /* 0x9999999a00087882 */ /* 0x000fe20000000000 */
[----:B------:R-:W-:Y:S01]  /*0130*/  UMOV UR9, 0x3fa99999 ;  /* 0x3fa9999900097882 */ /* 0x000fe20000000000 */
[----:B------:R-:W-:Y:S01]  /*0140*/  BSSY.RECONVERGENT B0, `(.L_x_0) ;  /* 0x000002d000007945 */ /* 0x000fe20003800200 */
[----:B--2---:R-:W-:-:S02]  /*0150*/  SHF.R.U32.HI R0, RZ, 0x2, R13 ;  /* 0x00000002ff007819 */ /* 0x004fc4000001160d */
[----:B------:R-:W-:Y:S02]  /*0160*/  IADD3 R16, PT, PT, R12, 0x587c5, RZ ;  /* 0x000587c50c107810 */ /* 0x000fe40007ffe0ff */
[----:B------:R-:W-:Y:S01]  /*0170*/  LOP3.LUT R0, R0, R13, RZ, 0x3c, !PT ;  /* 0x0000000d00007212 */ /* 0x000fe200078e3cff */
[----:B-----5:R-:W-:Y:S02]  /*0180*/  IMAD.SHL.U32 R13, R11, 0x10, RZ ;  /* 0x000000100b0d7824 */ /* 0x020fe400078e00ff */
[----:B------:R-:W-:Y:S01]  /*0190*/  IMAD.MOV.U32 R18, RZ, RZ, R11 ;  /* 0x000000ffff127224 */ /* 0x000fe200078e000b */
[----:B----4-:R-:W-:Y:S01]  /*01a0*/  MOV R17, R14 ;  /* 0x0000000e00117202 */ /* 0x010fe20000000f00 */
[----:B------:R-:W-:-:S04]  /*01b0*/  IMAD.SHL.U32 R6, R0, 0x2, RZ ;  /* 0x0000000200067824 */ /* 0x000fc800078e00ff */
[----:B------:R0:W-:Y:S01]  /*01c0*/  STG.E.64 desc[UR6][R8.64], R16 ;  /* 0x0000001008007986 */ /* 0x0001e2000c101b06 */
[----:B------:R-:W-:Y:S01]  /*01d0*/  LOP3.LUT R6, R0, R6, R13, 0x96, !PT ;  /* 0x0000000600067212 */ /* 0x000fe200078e960d */
[----:B------:R-:W-:-:S03]  /*01e0*/  IMAD.MOV.U32 R0, RZ, RZ, 0x2f800000 ;  /* 0x2f800000ff007424 */ /* 0x000fc600078e00ff */
[----:B------:R-:W-:-:S05]  /*01f0*/  LOP3.LUT R19, R6, R11, RZ, 0x3c, !PT ;  /* 0x0000000b06137212 */ /* 0x000fca00078e3cff */
[----:B------:R-:W-:Y:S01]  /*0200*/  IMAD.IADD R6, R19, 0x1, R16 ;  /* 0x0000000113067824 */ /* 0x000fe200078e0210 */
[----:B------:R0:W-:Y:S04]  /*0210*/  STG.E.64 desc[UR6][R8.64+0x10], R18 ;  /* 0x0000101208007986 */ /* 0x0001e8000c101b06 */
[----:B------:R-:W-:-:S05]  /*0220*/  I2FP.F32.U32 R13, R6 ;  /* 0x00000006000d7245 */ /* 0x000fca0000201000 */
[----:B------:R-:W-:-:S04]  /*0230*/  FFMA R13, R13, R0, 1.1641532182693481445e-10 ;  /* 0x2f0000000d0d7423 */ /* 0x000fc80000000000 */
[----:B------:R-:W1:Y:S02]  /*0240*/  F2F.F64.F32 R20, R13 ;  /* 0x0000000d00147310 */ /* 0x000e640000201800 */
[----:B-1----:R-:W-:Y:S01]  /*0250*/  DSETP.GEU.AND P0, PT, R20, UR8, PT ;  /* 0x0000000814007e2a */ /* 0x002fe2000bf0e000 */
[----:B------:R-:W-:Y:S01]  /*0260*/  MOV R21, R10 ;  /* 0x0000000a00157202 */ /* 0x000fe20000000f00 */
[----:B------:R-:W-:-:S05]  /*0270*/  IMAD.MOV.U32 R20, RZ, RZ, R15 ;  /* 0x000000ffff147224 */ /* 0x000fca00078e000f */
[----:B------:R0:W-:Y:S07]  /*0280*/  STG.E.64 desc[UR6][R8.64+0x8], R20 ;  /* 0x0000081408007986 */ /* 0x0001ee000c101b06 */
[----:B------:R-:W-:Y:S05]  /*0290*/  @P0 BRA `(.L_x_1) ;  /* 0x00000000005c0947 */ /* 0x000fea0003800000 */
[----:B------:R-:W-:Y:S01]  /*02a0*/  SHF.R.U32.HI R13, RZ, 0x2, R14 ;  /* 0x00000002ff0d7819 */ /* 0x000fe2000001160e */
[----:B------:R-:W-:Y:S01]  /*02b0*/  IMAD.SHL.U32 R6, R19, 0x10, RZ ;  /* 0x0000001013067824 */ /* 0x000fe200078e00ff */
[----:B0-----:R-:W-:Y:S01]  /*02c0*/  IADD3 R20, PT, PT, R12, 0xb0f8a, RZ ;  /* 0x000b0f8a0c147810 */ /* 0x001fe20007ffe0ff */
[----:B------:R-:W-:Y:S01]  /*02d0*/  IMAD.MOV.U32 R21, RZ, RZ, R15 ;  /* 0x000000ffff157224 */ /* 0x000fe200078e000f */
[----:B------:R-:W-:Y:S01]  /*02e0*/  LOP3.LUT R13, R13, R14, RZ, 0x3c, !PT ;  /* 0x0000000e0d0d7212 */ /* 0x000fe200078e3cff */
[----:B------:R1:W-:Y:S01]  /*02f0*/  STG.E.64 desc[UR6][R8.64+0x8], R10 ;  /* 0x0000080a08007986 */ /* 0x0003e2000c101b06 */
[----:B------:R-:W-:-:S03]  /*0300*/  MOV R22, R19 ;  /* 0x0000001300167202 */ /* 0x000fc60000000f00 */
[C---:B------:R-:W-:Y:S01]  /*0310*/  IMAD.SHL.U32 R14, R13.reuse, 0x2, RZ ;  /* 0x000000020d0e7824 */ /* 0x040fe200078e00ff */
[----:B------:R1:W-:Y:S04]  /*0320*/  STG.E.64 desc[UR6][R8.64], R20 ;  /* 0x0000001408007986 */ /* 0x0003e8000c101b06 */
[----:B------:R-:W-:Y:S01]  /*0330*/  LOP3.LUT R6, R13, R14, R6, 0x96, !PT ;  /* 0x0000000e0d067212 */ /* 0x000fe200078e9606 */
[----:B---3--:R-:W-:-:S03]  /*0340*/  IMAD.WIDE R12, R7, 0x4, R4 ;  /* 0x00000004070c7825 */ /* 0x008fc600078e0204 */
[----:B------:R-:W-:-:S05]  /*0350*/  LOP3.LUT R23, R6, R19, RZ, 0x3c, !PT ;  /* 0x0000001306177212 */ /* 0x000fca00078e3cff */
[----:B------:R1:W-:Y:S04]  /*0360*/  STG.E.64 desc[UR6][R8.64+0x10], R22 ;  /* 0x0000101608007986 */ /* 0x0003e8000c101b06 */
[----:B------:R-:W2:Y:S01]  /*0370*/  LDG.E R16, desc[UR6][R12.64] ;  /* 0x000000060c107981 */ /* 0x000ea2000c1e1900 */
[----:B------:R-:W-:-:S05]  /*0380*/  IMAD.IADD R6, R23, 0x1, R20 ;  /* 0x0000000117067824 */ /* 0x000fca00078e0214 */
[----:B------:R-:W-:-:S05]  /*0390*/  I2FP.F32.U32 R15, R6 ;  /* 0x00000006000f7245 */ /* 0x000fca0000201000 */
[----:B------:R-:W-:-:S04]  /*03a0*/  FFMA R0, R15, R0, 1.1641532182693481445e-10 ;  /* 0x2f0000000f007423 */ /* 0x000fc80000000000 */
[----:B------:R-:W0:Y:S02]  /*03b0*/  F2F.F64.F32 R14, R0 ;  /* 0x00000000000e7310 */ /* 0x000e240000201800 */
[----:B0-----:R-:W-:-:S06]  /*03c0*/  DADD R14, R14, -0.5 ;  /* 0xbfe000000e0e7429 */ /* 0x001fcc0000000000 */
[----:B--2---:R-:W0:Y:S02]  /*03d0*/  F2F.F64.F32 R16, R16 ;  /* 0x0000001000107310 */ /* 0x004e240000201800 */
[----:B0-----:R-:W-:-:S10]  /*03e0*/  DADD R14, R14, R16 ;  /* 0x000000000e0e7229 */ /* 0x001fd40000000010 */
[----:B------:R-:W0:Y:S02]  /*03f0*/  F2F.F32.F64 R15, R14 ;  /* 0x0000000e000f7310 */ /* 0x000e240000301000 */
[----:B0-----:R1:W-:Y:S02]  /*0400*/  STG.E desc[UR6][R12.64], R15 ;  /* 0x0000000f0c007986 */ /* 0x0013e4000c101906 */
.L_x_1:
[----:B------:R-:W-:Y:S05]  /*0410*/  BSYNC.RECONVERGENT B0 ;  /* 0x0000000000007941 */ /* 0x000fea0003800200 */
.L_x_0:
[----:B------:R-:W-:-:S04]  /*0420*/  IADD3 R7, PT, PT, R7, UR4, RZ ;  /* 0x0000000407077c10 */ /* 0x000fc8000fffe0ff */
[----:B------:R-:W-:-:S13]  /*0430*/  ISETP.GE.AND P0, PT, R7, UR10, PT ;  /* 0x0000000a07007c0c */ /* 0x000fda000bf06270 */
[----:B------:R-:W-:Y:S05]  /*0440*/  @!P0 BRA `(.L_x_2) ;  /* 0xfffffffc00248947 */ /* 0x000fea000383ffff */
[----:B------:R-:W-:Y:S05]  /*0450*/  EXIT ;  /* 0x000000000000794d */ /* 0x000fea0003800000 */
.L_x_3:
[----:B------:R-:W-:-:S00]  /*0460*/  BRA `(.L_x_3) ;  /* 0xfffffffc00fc7947 */ /* 0x000fc0000383ffff */
[----:B------:R-:W-:-:S00]  /*0470*/  NOP ;  /* 0x0000000000007918 */ /* 0x000fc00000000000 */
        /* <DEDUP_REMOVED lines=8> */
.L_x_214:


//--------------------- .text._Z10MutateT1T2P17curandStateXORWOWPiS1_S1_S1_S1_iS1_S1_PfPbS1_S1_S1_S2_S3_S1_S1_S1_ii --------------------------
	.section	.text._Z10MutateT1T2P17curandStateXORWOWPiS1_S1_S1_S1_iS1_S1_PfPbS1_S1_S1_S2_S3_S1_S1_S1_ii,"ax",@progbits
	.align	128
        .global         _Z10MutateT1T2P17curandStateXORWOWPiS1_S1_S1_S1_iS1_S1_PfPbS1_S1_S1_S2_S3_S1_S1_S1_ii
        .type           _Z10MutateT1T2P17curandStateXORWOWPiS1_S1_S1_S1_iS1_S1_PfPbS1_S1_S1_S2_S3_S1_S1_S1_ii,@function
        .size           _Z10MutateT1T2P17curandStateXORWOWPiS1_S1_S1_S1_iS1_S1_PfPbS1_S1_S1_S2_S3_S1_S1_S1_ii,(.L_x_215 - _Z10MutateT1T2P17curandStateXORWOWPiS1_S1_S1_S1_iS1_S1_PfPbS1_S1_S1_S2_S3_S1_S1_S1_ii)
        .other          _Z10MutateT1T2P17curandStateXORWOWPiS1_S1_S1_S1_iS1_S1_PfPbS1_S1_S1_S2_S3_S1_S1_S1_ii,@"STO_CUDA_ENTRY STV_DEFAULT"
_Z10MutateT1T2P17curandStateXORWOWPiS1_S1_S1_S1_iS1_S1_PfPbS1_S1_S1_S2_S3_S1_S1_S1_ii:
.text._Z10MutateT1T2P17curandStateXORWOWPiS1_S1_S1_S1_iS1_S1_PfPbS1_S1_S1_S2_S3_S1_S1_S1_ii:
[----:B------:R-:W0:Y:S01]  /*0000*/  LDC R1, c[0x0][0x37c] ;  /* 0x0000df00ff017b82 */ /* 0x000e220000000800 */
[----:B------:R-:W1:Y:S01]  /*0010*/  S2R R2, SR_TID.X ;  /* 0x0000000000027919 */ /* 0x000e620000002100 */
[----:B------:R-:W1:Y:S01]  /*0020*/  LDCU UR40, c[0x0][0x360] ;  /* 0x00006c00ff2877ac */ /* 0x000e620008000800 */
[----:B------:R-:W1:Y:S02]  /*0030*/  S2R R3, SR_CTAID.X ;  /* 0x0000000000037919 */ /* 0x000e640000002500 */
[----:B-1----:R-:W-:-:S05]  /*0040*/  IMAD R2, R3, UR40, R2 ;  /* 0x0000002803027c24 */ /* 0x002fca000f8e0202 */
[----:B------:R-:W-:-:S13]  /*0050*/  ISETP.GT.AND P0, PT, R2, 0x2e, PT ;  /* 0x0000002e0200780c */ /* 0x000fda0003f04270 */
[----:B0-----:R-:W-:Y:S05]  /*0060*/  @P0 EXIT ;  /* 0x000000000000094d */ /* 0x001fea0003800000 */
[----:B------:R-:W0:Y:S01]  /*0070*/  LDCU UR4, c[0x0][0x370] ;  /* 0x00006e00ff0477ac */ /* 0x000e220008000800 */
[----:B------:R-:W1:Y:S01]  /*0080*/  LDCU.64 UR38, c[0x0][0x358] ;  /* 0x00006b00ff2677ac */ /* 0x000e620008000a00 */
[----:B------:R-:W2:Y:S01]  /*0090*/  LDCU.64 UR36, c[0x0][0x398] ;  /* 0x00007300ff2477ac */ /* 0x000ea20008000a00 */
[----:B------:R-:W3:Y:S01]  /*00a0*/  LDCU.64 UR42, c[0x0][0x3f8] ;  /* 0x00007f00ff2a77ac */ /* 0x000ee20008000a00 */
[----:B------:R-:W4:Y:S01]  /*00b0*/  LDCU.64 UR44, c[0x0][0x3f8] ;  /* 0x00007f00ff2c77ac */ /* 0x000f220008000a00 */
[----:B------:R-:W1:Y:S01]  /*00c0*/  LDCU.64 UR46, c[0x0][0x3d0] ;  /* 0x00007a00ff2e77ac */ /* 0x000e620008000a00 */
[----:B0-----:R-:W-:-:S12]  /*00d0*/  UIMAD UR40, UR40, UR4, URZ ;  /* 0x00000004282872a4 */ /* 0x001fd8000f8e02ff */
.L_x_25:
[----:B------:R-:W-:Y:S01]  /*00e0*/  ISETP.GT.AND P0, PT, R2, 0xb, PT ;  /* 0x0000000b0200780c */ /* 0x000fe20003f04270 */
[----:B------:R-:W-:-:S12]  /*00f0*/  BSSY.RECONVERGENT B9, `(.L_x_4) ;  /* 0x00001ff000097945 */ /* 0x000fd80003800200 */
[----:B0-----:R-:W-:Y:S05]  /*0100*/  @P0 BRA `(.L_x_5) ;  /* 0x0000001000a00947 */ /* 0x001fea0003800000 */
[----:B------:R-:W0:Y:S01]  /*0110*/  LDC.64 R22, c[0x0][0x388] ;  /* 0x0000e200ff167b82 */ /* 0x000e220000000a00 */
[----:B------:R-:W5:Y:S07]  /*0120*/  LDCU.64 UR4, c[0x0][0x398] ;  /* 0x00007300ff0477ac */ /* 0x000f6e0008000a00 */
[----:B------:R-:W2:Y:S08]  /*0130*/  LDC.64 R10, c[0x0][0x380] ;  /* 0x0000e000ff0a7b82 */ /* 0x000eb00000000a00 */
[----:B------:R-:W3:Y:S01]  /*0140*/  LDC.64 R18, c[0x0][0x3a8] ;  /* 0x0000ea00ff127b82 */ /* 0x000ee20000000a00 */
[----:B0-----:R-:W-:-:S05]  /*0150*/  IMAD.WIDE R22, R2, 0x4, R22 ;  /* 0x0000000402167825 */ /* 0x001fca00078e0216 */
[----:B-1----:R-:W4:Y:S01]  /*0160*/  LDG.E R25, desc[UR38][R22.64] ;  /* 0x0000002616197981 */ /* 0x002f22000c1e1900 */
[----:B--2---:R-:W-:-:S05]  /*0170*/  IMAD.WIDE R10, R2, 0x30, R10 ;  /* 0x00000030020a7825 */ /* 0x004fca00078e020a */
[----:B------:R-:W2:Y:S04]  /*0180*/  LDG.E.64 R8, desc[UR38][R10.64] ;  /* 0x000000260a087981 */ /* 0x000ea8000c1e1b00 */
[----:B------:R-:W2:Y:S04]  /*0190*/  LDG.E.64 R12, desc[UR38][R10.64+0x10] ;  /* 0x000010260a0c7981 */ /* 0x000ea8000c1e1b00 */
[----:B------:R-:W2:Y:S01]  /*01a0*/  LDG.E.64 R14, desc[UR38][R10.64+0x8] ;  /* 0x000008260a0e7981 */ /* 0x000ea2000c1e1b00 */
[----:B-----5:R-:W-:Y:S01]  /*01b0*/  MOV R4, UR4 ;  /* 0x0000000400047c02 */ /* 0x020fe20008000f00 */
[----:B------:R-:W0:Y:S01]  /*01c0*/  LDCU UR4, c[0x0][0x3b0] ;  /* 0x00007600ff0477ac */ /* 0x000e220008000800 */
[----:B------:R-:W-:Y:S01]  /*01d0*/  MOV R5, UR5 ;  /* 0x0000000500057c02 */ /* 0x000fe20008000f00 */
[----:B0-----:R-:W-:-:S04]  /*01e0*/  VIADD R16, R2, UR4 ;  /* 0x0000000402107c36 */ /* 0x001fc80008000000 */
[----:B---3--:R-:W-:-:S04]  /*01f0*/  IMAD.WIDE R18, R16, 0x4, R18 ;  /* 0x0000000410127825 */ /* 0x008fc800078e0212 */
[----:B----4-:R-:W-:-:S05]  /*0200*/  IMAD.WIDE R24, R25, 0x4, R4 ;  /* 0x0000000419187825 */ /* 0x010fca00078e0204 */
[----:B------:R-:W3:Y:S01]  /*0210*/  LDG.E R0, desc[UR38][R24.64+0x4] ;  /* 0x0000042618007981 */ /* 0x000ee2000c1e1900 */
[----:B--2---:R-:W-:-:S03]  /*0220*/  SHF.R.U32.HI R6, RZ, 0x2, R9 ;  /* 0x00000002ff067819 */ /* 0x004fc60000011609 */
[----:B------:R-:W3:Y:S01]  /*0230*/  LDG.E R17, desc[UR38][R24.64] ;  /* 0x0000002618117981 */ /* 0x000ee2000c1e1900 */
[----:B------:R-:W-:Y:S01]  /*0240*/  LOP3.LUT R6, R6, R9, RZ, 0x3c, !PT ;  /* 0x0000000906067212 */ /* 0x000fe200078e3cff */
[----:B------:R-:W-:-:S03]  /*0250*/  IMAD.SHL.U32 R3, R13, 0x10, RZ ;  /* 0x000000100d037824 */ /* 0x000fc600078e00ff */
[----:B------:R-:W-:-:S04]  /*0260*/  SHF.L.U32 R7, R6, 0x1, RZ ;  /* 0x0000000106077819 */ /* 0x000fc800000006ff */
[----:B------:R-:W-:Y:S01]  /*0270*/  LOP3.LUT R6, R6, R7, R3, 0x96, !PT ;  /* 0x0000000706067212 */ /* 0x000fe200078e9603 */
[----:B------:R-:W-:Y:S01]  /*0280*/  IMAD.MOV.U32 R21, RZ, RZ, R12 ;  /* 0x000000ffff157224 */ /* 0x000fe200078e000c */
[----:B------:R-:W-:Y:S01]  /*0290*/  IADD3 R8, PT, PT, R8, 0x587c5, RZ ;  /* 0x000587c508087810 */ /* 0x000fe20007ffe0ff */
[----:B------:R-:W-:Y:S01]  /*02a0*/  IMAD.MOV.U32 R20, RZ, RZ, R15 ;  /* 0x000000ffff147224 */ /* 0x000fe200078e000f */
[-C--:B------:R-:W-:Y:S02]  /*02b0*/  LOP3.LUT R7, R6, R13.reuse, RZ, 0x3c, !PT ;  /* 0x0000000d06077212 */ /* 0x080fe400078e3cff */
[----:B------:R-:W-:Y:S02]  /*02c0*/  MOV R6, R13 ;  /* 0x0000000d00067202 */ /* 0x000fe40000000f00 */
[----:B------:R-:W-:Y:S01]  /*02d0*/  MOV R9, R14 ;  /* 0x0000000e00097202 */ /* 0x000fe20000000f00 */
[----:B------:R-:W-:Y:S04]  /*02e0*/  STG.E.64 desc[UR38][R10.64+0x8], R20 ;  /* 0x000008140a007986 */ /* 0x000fe8000c101b26 */
[----:B------:R0:W-:Y:S04]  /*02f0*/  STG.E.64 desc[UR38][R10.64+0x10], R6 ;  /* 0x000010060a007986 */ /* 0x0001e8000c101b26 */
[----:B------:R1:W-:Y:S04]  /*0300*/  STG.E.64 desc[UR38][R10.64], R8 ;  /* 0x000000080a007986 */ /* 0x0003e8000c101b26 */
[----:B------:R-:W1:Y:S04]  /*0310*/  LDG.E R3, desc[UR38][R18.64+0x4] ;  /* 0x0000042612037981 */ /* 0x000e68000c1e1900 */
[----:B------:R-:W1:Y:S01]  /*0320*/  LDG.E R26, desc[UR38][R18.64] ;  /* 0x00000026121a7981 */ /* 0x000e62000c1e1900 */
[----:B------:R-:W-:-:S02]  /*0330*/  IMAD.IADD R12, R7, 0x1, R8 ;  /* 0x00000001070c7824 */ /* 0x000fc400078e0208 */
[----:B------:R-:W-:-:S03]  /*0340*/  HFMA2 R13, -RZ, RZ, 0.1171875, 0 ;  /* 0x2f800000ff0d7431 */ /* 0x000fc600000001ff */
[----:B------:R-:W-:-:S05]  /*0350*/  I2FP.F32.U32 R12, R12 ;  /* 0x0000000c000c7245 */ /* 0x000fca0000201000 */
[----:B------:R-:W-:-:S04]  /*0360*/  FFMA R14, R12, R13, 1.1641532182693481445e-10 ;  /* 0x2f0000000c0e7423 */ /* 0x000fc8000000000d */
[----:B------:R-:W2:Y:S02]  /*0370*/  F2F.F64.F32 R12, R14 ;  /* 0x0000000e000c7310 */ /* 0x000ea40000201800 */
[----:B--2---:R-:W-:Y:S01]  /*0380*/  DADD R12, -R12, 1 ;  /* 0x3ff000000c0c7429 */ /* 0x004fe20000000100 */
[----:B------:R-:W-:Y:S01]  /*0390*/  BSSY.RECONVERGENT B8, `(.L_x_6) ;  /* 0x0000069000087945 */ /* 0x000fe20003800200 */
[----:B---3--:R-:W-:-:S04]  /*03a0*/  IMAD.IADD R0, R0, 0x1, -R17 ;  /* 0x0000000100007824 */ /* 0x008fc800078e0a11 */
[----:B0-----:R-:W0:Y:S02]  /*03b0*/  I2F.F64 R6, R0 ;  /* 0x0000000000067312 */ /* 0x001e240000201c00 */
[----:B0-----:R-:W-:-:S06]  /*03c0*/  DMUL R6, R12, R6 ;  /* 0x000000060c067228 */ /* 0x001fcc0000000000 */
[----:B------:R0:W2:Y:S01]  /*03d0*/  F2I.F64.TRUNC R24, R6 ;  /* 0x0000000600187311 */ /* 0x0000a2000030d100 */
[----:B-1----:R-:W-:-:S04]  /*03e0*/  IADD3 R8, PT, PT, R3, -0x2, -R26 ;  /* 0xfffffffe03087810 */ /* 0x002fc80007ffe81a */
[----:B------:R-:W-:-:S13]  /*03f0*/  ISETP.GE.AND P0, PT, R8, 0x1, PT ;  /* 0x000000010800780c */ /* 0x000fda0003f06270 */
[----:B0-2---:R-:W-:Y:S05]  /*0400*/  @!P0 BRA `(.L_x_7) ;  /* 0x0000000400848947 */ /* 0x005fea0003800000 */
[----:B------:R-:W-:Y:S01]  /*0410*/  BSSY.RECONVERGENT B7, `(.L_x_7) ;  /* 0x0000060000077945 */ /* 0x000fe20003800200 */
[----:B------:R-:W-:-:S07]  /*0420*/  MOV R17, RZ ;  /* 0x000000ff00117202 */ /* 0x000fce0000000f00 */
.L_x_11:
[----:B------:R-:W2:Y:S01]  /*0430*/  LDG.E R9, desc[UR38][R22.64] ;  /* 0x0000002616097981 */ /* 0x000ea2000c1e1900 */
[----:B------:R-:W-:Y:S01]  /*0440*/  MOV R5, UR37 ;  /* 0x0000002500057c02 */ /* 0x000fe20008000f00 */
[----:B------:R-:W-:Y:S01]  /*0450*/  IMAD.U32 R4, RZ, RZ, UR36 ;  /* 0x00000024ff047e24 */ /* 0x000fe2000f8e00ff */
[----:B------:R-:W0:Y:S08]  /*0460*/  LDC.64 R6, c[0x0][0x3b8] ;  /* 0x0000ee00ff067b82 */ /* 0x000e300000000a00 */
[----:B------:R-:W1:Y:S01]  /*0470*/  LDC.64 R12, c[0x0][0x3e0] ;  /* 0x0000f800ff0c7b82 */ /* 0x000e620000000a00 */
[----:B--2---:R-:W-:-:S06]  /*0480*/  IMAD.WIDE R8, R9, 0x4, R4 ;  /* 0x0000000409087825 */ /* 0x004fcc00078e0204 */
[----:B------:R-:W2:Y:S02]  /*0490*/  LDG.E R8, desc[UR38][R8.64] ;  /* 0x0000002608087981 */ /* 0x000ea4000c1e1900 */
[----:B--2---:R-:W-:-:S04]  /*04a0*/  IMAD.IADD R11, R8, 0x1, R17 ;  /* 0x00000001080b7824 */ /* 0x004fc800078e0211 */
[----:B0-----:R-:W-:-:S06]  /*04b0*/  IMAD.WIDE R10, R11, 0x4, R6 ;  /* 0x000000040b0a7825 */ /* 0x001fcc00078e0206 */
[----:B------:R-:W2:Y:S01]  /*04c0*/  LDG.E R11, desc[UR38][R10.64] ;  /* 0x000000260a0b7981 */ /* 0x000ea2000c1e1900 */
[----:B------:R-:W-:-:S05]  /*04d0*/  IADD3 R3, PT, PT, R17, R26, RZ ;  /* 0x0000001a11037210 */ /* 0x000fca0007ffe0ff */
[----:B-1----:R-:W-:-:S05]  /*04e0*/  IMAD.WIDE R12, R3, 0x4, R12 ;  /* 0x00000004030c7825 */ /* 0x002fca00078e020c */
[----:B--2---:R0:W-:Y:S04]  /*04f0*/  STG.E desc[UR38][R12.64], R11 ;  /* 0x0000000b0c007986 */ /* 0x0041e8000c101926 */
[----:B------:R-:W2:Y:S02]  /*0500*/  LDG.E R15, desc[UR38][R22.64] ;  /* 0x00000026160f7981 */ /* 0x000ea4000c1e1900 */
[----:B--2---:R-:W-:-:S06]  /*0510*/  IMAD.WIDE R14, R15, 0x4, R4 ;  /* 0x000000040f0e7825 */ /* 0x004fcc00078e0204 */
[----:B------:R-:W2:Y:S02]  /*0520*/  LDG.E R14, desc[UR38][R14.64] ;  /* 0x000000260e0e7981 */ /* 0x000ea4000c1e1900 */
[----:B--2---:R-:W-:-:S04]  /*0530*/  IMAD.IADD R3, R14, 0x1, R17 ;  /* 0x000000010e037824 */ /* 0x004fc800078e0211 */
[----:B------:R-:W-:-:S06]  /*0540*/  IMAD.WIDE R6, R3, 0x4, R6 ;  /* 0x0000000403067825 */ /* 0x000fcc00078e0206 */
[----:B------:R-:W2:Y:S01]  /*0550*/  LDG.E R6, desc[UR38][R6.64] ;  /* 0x0000002606067981 */ /* 0x000ea2000c1e1900 */
[----:B------:R-:W-:Y:S01]  /*0560*/  BSSY.RECONVERGENT B6, `(.L_x_8) ;  /* 0x0000010000067945 */ /* 0x000fe20003800200 */
[----:B--2---:R-:W-:-:S13]  /*0570*/  ISETP.GT.AND P0, PT, R6, -0x1, PT ;  /* 0xffffffff0600780c */ /* 0x004fda0003f04270 */
[----:B0-----:R-:W-:Y:S05]  /*0580*/  @P0 BRA `(.L_x_9) ;  /* 0x0000000000340947 */ /* 0x001fea0003800000 */
[----:B------:R-:W-:Y:S01]  /*0590*/  MOV R0, 0x50 ;  /* 0x0000005000007802 */ /* 0x000fe20000000f00 */
[----:B------:R-:W0:Y:S01]  /*05a0*/  LDCU.64 UR4, c[0x4][0x48] ;  /* 0x01000900ff0477ac */ /* 0x000e220008000a00 */
[----:B------:R-:W-:Y:S02]  /*05b0*/  CS2R R6, SRZ ;  /* 0x0000000000067805 */ /* 0x000fe4000001ff00 */
[----:B------:R1:W2:Y:S01]  /*05c0*/  LDC.64 R8, c[0x4][R0] ;  /* 0x0100000000087b82 */ /* 0x0002a20000000a00 */
[----:B0-----:R-:W-:Y:S01]  /*05d0*/  MOV R4, UR4 ;  /* 0x0000000400047c02 */ /* 0x001fe20008000f00 */
[----:B-1----:R-:W-:-:S07]  /*05e0*/  IMAD.U32 R5, RZ, RZ, UR5 ;  /* 0x00000005ff057e24 */ /* 0x002fce000f8e00ff */
[----:B------:R-:W-:-:S07]  /*05f0*/  LEPC R20, `(.L_x_10) ;  /* 0x000000001014794e */ /* 0x000fce0000000000 */
[----:B--2---:R-:W-:Y:S05]  /*0600*/  CALL.ABS.NOINC R8 ;  /* 0x0000000008007343 */ /* 0x004fea0003c00000 */
.L_x_10:
[----:B------:R-:W2:Y:S01]  /*0610*/  LDG.E R7, desc[UR38][R22.64] ;  /* 0x0000002616077981 */ /* 0x000ea2000c1e1900 */
[----:B------:R-:W-:Y:S01]  /*0620*/  MOV R4, UR36 ;  /* 0x0000002400047c02 */ /* 0x000fe20008000f00 */
[----:B------:R-:W-:-:S04]  /*0630*/  IMAD.U32 R5, RZ, RZ, UR37 ;  /* 0x00000025ff057e24 */ /* 0x000fc8000f8e00ff */
[----:B--2---:R-:W-:-:S05]  /*0640*/  IMAD.WIDE R6, R7, 0x4, R4 ;  /* 0x0000000407067825 */ /* 0x004fca00078e0204 */
[----:B------:R0:W5:Y:S02]  /*0650*/  LDG.E R14, desc[UR38][R6.64] ;  /* 0x00000026060e7981 */ /* 0x000164000c1e1900 */
.L_x_9:
[----:B------:R-:W-:Y:S05]  /*0660*/  BSYNC.RECONVERGENT B6 ;  /* 0x0000000000067941 */ /* 0x000fea0003800200 */
.L_x_8:
[----:B0-----:R-:W0:Y:S01]  /*0670*/  LDC.64 R6, c[0x0][0x3c0] ;  /* 0x0000f000ff067b82 */ /* 0x001e220000000a00 */
[----:B-----5:R-:W-:Y:S01]  /*0680*/  IADD3 R3, PT, PT, R14, R17, RZ ;  /* 0x000000110e037210 */ /* 0x020fe20007ffe0ff */
[----:B------:R-:W2:Y:S06]  /*0690*/  LDG.E R0, desc[UR38][R18.64] ;  /* 0x0000002612007981 */ /* 0x000eac000c1e1900 */
[----:B------:R-:W1:Y:S01]  /*06a0*/  LDC.64 R8, c[0x0][0x3e8] ;  /* 0x0000fa00ff087b82 */ /* 0x000e620000000a00 */
[----:B0-----:R-:W-:-:S05]  /*06b0*/  IMAD.WIDE R6, R3, 0x4, R6 ;  /* 0x0000000403067825 */ /* 0x001fca00078e0206 */
[----:B------:R-:W3:Y:S01]  /*06c0*/  LDG.E R3, desc[UR38][R6.64] ;  /* 0x0000002606037981 */ /* 0x000ee2000c1e1900 */
[----:B------:R-:W-:-:S13]  /*06d0*/  ISETP.NE.AND P0, PT, R24, R17, PT ;  /* 0x000000111800720c */ /* 0x000fda0003f05270 */
[----:B------:R-:W0:Y:S01]  /*06e0*/  @P0 LDC.64 R14, c[0x0][0x3d0] ;  /* 0x0000f400ff0e0b82 */ /* 0x000e220000000a00 */
[----:B--2---:R-:W-:-:S04]  /*06f0*/  IMAD.IADD R11, R0, 0x1, R17 ;  /* 0x00000001000b7824 */ /* 0x004fc800078e0211 */
[----:B-1----:R-:W-:-:S05]  /*0700*/  IMAD.WIDE R8, R11, 0x4, R8 ;  /* 0x000000040b087825 */ /* 0x002fca00078e0208 */
[----:B---3--:R1:W-:Y:S04]  /*0710*/  STG.E desc[UR38][R8.64], R3 ;  /* 0x0000000308007986 */ /* 0x0083e8000c101926 */
[----:B------:R-:W2:Y:S04]  /*0720*/  @P0 LDG.E R11, desc[UR38][R22.64] ;  /* 0x00000026160b0981 */ /* 0x000ea8000c1e1900 */
[----:B------:R-:W3:Y:S01]  /*0730*/  @P0 LDG.E R12, desc[UR38][R18.64] ;  /* 0x00000026120c0981 */ /* 0x000ee2000c1e1900 */
[----:B--2---:R-:W-:-:S06]  /*0740*/  @P0 IMAD.WIDE R10, R11, 0x4, R4 ;  /* 0x000000040b0a0825 */ /* 0x004fcc00078e0204 */
[----:B------:R-:W2:Y:S01]  /*0750*/  @P0 LDG.E R10, desc[UR38][R10.64] ;  /* 0x000000260a0a0981 */ /* 0x000ea2000c1e1900 */
[----:B---3--:R-:W-:Y:S01]  /*0760*/  @P0 IMAD.IADD R12, R12, 0x1, R17 ;  /* 0x000000010c0c0824 */ /* 0x008fe200078e0211 */
[----:B--2---:R-:W-:-:S04]  /*0770*/  @P0 IADD3 R0, PT, PT, R10, R17, RZ ;  /* 0x000000110a000210 */ /* 0x004fc80007ffe0ff */
[----:B0-----:R-:W-:-:S04]  /*0780*/  @P0 IADD3 R6, P1, PT, R0, R14, RZ ;  /* 0x0000000e00060210 */ /* 0x001fc80007f3e0ff */
[----:B------:R-:W-:-:S05]  /*0790*/  @P0 LEA.HI.X.SX32 R7, R0, R15, 0x1, P1 ;  /* 0x0000000f00070211 */ /* 0x000fca00008f0eff */
[----:B------:R-:W2:Y:S01]  /*07a0*/  @P0 LDG.E.U8 R15, desc[UR38][R6.64] ;  /* 0x00000026060f0981 */ /* 0x000ea2000c1e1100 */
[----:B-1----:R-:W-:-:S04]  /*07b0*/  @P0 IADD3 R8, P1, PT, R12, UR42, RZ ;  /* 0x0000002a0c080c10 */ /* 0x002fc8000ff3e0ff */
[----:B------:R-:W-:Y:S02]  /*07c0*/  @P0 LEA.HI.X.SX32 R9, R12, UR43, 0x1, P1 ;  /* 0x0000002b0c090c11 */ /* 0x000fe400088f0eff */
[----:B------:R-:W0:Y:S03]  /*07d0*/  LDC.64 R12, c[0x0][0x3d8] ;  /* 0x0000f600ff0c7b82 */ /* 0x000e260000000a00 */
[----:B--2---:R1:W-:Y:S04]  /*07e0*/  @P0 STG.E.U8 desc[UR38][R8.64], R15 ;  /* 0x0000000f08000986 */ /* 0x0043e8000c101126 */
[----:B------:R-:W2:Y:S02]  /*07f0*/  @!P0 LDG.E R3, desc[UR38][R18.64] ;  /* 0x0000002612038981 */ /* 0x000ea4000c1e1900 */
[----:B--2---:R-:W-:-:S04]  /*0800*/  @!P0 IADD3 R3, PT, PT, R24, R3, RZ ;  /* 0x0000000318038210 */ /* 0x004fc80007ffe0ff */
[----:B------:R-:W-:-:S04]  /*0810*/  @!P0 IADD3 R10, P1, PT, R3, UR42, RZ ;  /* 0x0000002a030a8c10 */ /* 0x000fc8000ff3e0ff */
[----:B------:R-:W-:-:S05]  /*0820*/  @!P0 LEA.HI.X.SX32 R11, R3, UR43, 0x1, P1 ;  /* 0x0000002b030b8c11 */ /* 0x000fca00088f0eff */
[----:B------:R2:W-:Y:S04]  /*0830*/  @!P0 STG.E.U8 desc[UR38][R10.64], RZ ;  /* 0x000000ff0a008986 */ /* 0x0005e8000c101126 */
[----:B------:R-:W3:Y:S04]  /*0840*/  LDG.E R3, desc[UR38][R22.64] ;  /* 0x0000002616037981 */ /* 0x000ee8000c1e1900 */
[----:B------:R-:W1:Y:S01]  /*0850*/  LDG.E R0, desc[UR38][R18.64] ;  /* 0x0000002612007981 */ /* 0x000e62000c1e1900 */
[----:B---3--:R-:W-:-:S06]  /*0860*/  IMAD.WIDE R6, R3, 0x4, R4 ;  /* 0x0000000403067825 */ /* 0x008fcc00078e0204 */
[----:B------:R-:W3:Y:S01]  /*0870*/  LDG.E R6, desc[UR38][R6.64] ;  /* 0x0000002606067981 */ /* 0x000ee2000c1e1900 */
[----:B-1----:R-:W-:Y:S01]  /*0880*/  IADD3 R15, PT, PT, R0, R17, RZ ;  /* 0x00000011000f7210 */ /* 0x002fe20007ffe0ff */
[----:B---3--:R-:W-:-:S04]  /*0890*/  IMAD.IADD R9, R6, 0x1, R17 ;  /* 0x0000000106097824 */ /* 0x008fc800078e0211 */
[----:B0-----:R-:W-:Y:S02]  /*08a0*/  IMAD.WIDE R8, R9, 0x4, R12 ;  /* 0x0000000409087825 */ /* 0x001fe400078e020c */
[----:B------:R-:W2:Y:S03]  /*08b0*/  LDC.64 R12, c[0x0][0x400] ;  /* 0x00010000ff0c7b82 */ /* 0x000ea60000000a00 */
[----:B------:R-:W3:Y:S01]  /*08c0*/  LDG.E R3, desc[UR38][R8.64] ;  /* 0x0000002608037981 */ /* 0x000ee2000c1e1900 */
[----:B--2---:R-:W-:-:S05]  /*08d0*/  IMAD.WIDE R10, R15, 0x4, R12 ;  /* 0x000000040f0a7825 */ /* 0x004fca00078e020c */
[----:B---3--:R0:W-:Y:S04]  /*08e0*/  STG.E desc[UR38][R10.64], R3 ;  /* 0x000000030a007986 */ /* 0x0081e8000c101926 */
[----:B------:R-:W2:Y:S04]  /*08f0*/  LDG.E R13, desc[UR38][R22.64] ;  /* 0x00000026160d7981 */ /* 0x000ea8000c1e1900 */
[----:B------:R-:W3:Y:S01]  /*0900*/  LDG.E R0, desc[UR38][R18.64] ;  /* 0x0000002612007981 */ /* 0x000ee2000c1e1900 */
[----:B--2---:R-:W-:Y:S02]  /*0910*/  IMAD.WIDE R6, R13, 0x4, R4 ;  /* 0x000000040d067825 */ /* 0x004fe400078e0204 */
[----:B------:R-:W1:Y:S04]  /*0920*/  LDC.64 R12, c[0x0][0x3c8] ;  /* 0x0000f200ff0c7b82 */ /* 0x000e680000000a00 */
[----:B------:R-:W2:Y:S02]  /*0930*/  LDG.E R6, desc[UR38][R6.64] ;  /* 0x0000002606067981 */ /* 0x000ea4000c1e1900 */
[----:B--2---:R-:W-:-:S04]  /*0940*/  IMAD.IADD R15, R6, 0x1, R17 ;  /* 0x00000001060f7824 */ /* 0x004fc800078e0211 */
[----:B-1----:R-:W-:Y:S02]  /*0950*/  IMAD.WIDE R8, R15, 0x4, R12 ;  /* 0x000000040f087825 */ /* 0x002fe400078e020c */
[----:B------:R-:W0:Y:S04]  /*0960*/  LDC.64 R12, c[0x0][0x3f0] ;  /* 0x0000fc00ff0c7b82 */ /* 0x000e280000000a00 */
[----:B------:R-:W2:Y:S01]  /*0970*/  LDG.E R9, desc[UR38][R8.64] ;  /* 0x0000002608097981 */ /* 0x000ea2000c1e1900 */
[----:B---3--:R-:W-:-:S05]  /*0980*/  IADD3 R15, PT, PT, R0, R17, RZ ;  /* 0x00000011000f7210 */ /* 0x008fca0007ffe0ff */
[----:B0-----:R-:W-:-:S05]  /*0990*/  IMAD.WIDE R10, R15, 0x4, R12 ;  /* 0x000000040f0a7825 */ /* 0x001fca00078e020c */
[----:B--2---:R0:W-:Y:S04]  /*09a0*/  STG.E desc[UR38][R10.64], R9 ;  /* 0x000000090a007986 */ /* 0x0041e8000c101926 */
[----:B------:R-:W2:Y:S04]  /*09b0*/  LDG.E R3, desc[UR38][R18.64+0x4] ;  /* 0x0000042612037981 */ /* 0x000ea8000c1e1900 */
[----:B------:R-:W2:Y:S01]  /*09c0*/  LDG.E R26, desc[UR38][R18.64] ;  /* 0x00000026121a7981 */ /* 0x000ea2000c1e1900 */
[----:B------:R-:W-:Y:S01]  /*09d0*/  VIADD R17, R17, 0x1 ;  /* 0x0000000111117836 */ /* 0x000fe20000000000 */
[----:B--2---:R-:W-:-:S04]  /*09e0*/  IADD3 R0, PT, PT, R3, -0x2, -R26 ;  /* 0xfffffffe03007810 */ /* 0x004fc80007ffe81a */
[----:B------:R-:W-:-:S13]  /*09f0*/  ISETP.GE.AND P0, PT, R17, R0, PT ;  /* 0x000000001100720c */ /* 0x000fda0003f06270 */
[----:B0-----:R-:W-:Y:S05]  /*0a00*/  @!P0 BRA `(.L_x_11) ;  /* 0xfffffff800888947 */ /* 0x001fea000383ffff */
[----:B------:R-:W-:Y:S05]  /*0a10*/  BSYNC.RECONVERGENT B7 ;  /* 0x0000000000077941 */ /* 0x000fea0003800200 */
.L_x_7:
[----:B------:R-:W-:Y:S05]  /*0a20*/  BSYNC.RECONVERGENT B8 ;  /* 0x0000000000087941 */ /* 0x000fea0003800200 */
.L_x_6:
[----:B------:R-:W2:Y:S01]  /*0a30*/  LDG.E R9, desc[UR38][R22.64] ;  /* 0x0000002616097981 */ /* 0x000ea2000c1e1900 */
[----:B------:R-:W0:Y:S08]  /*0a40*/  LDC.64 R6, c[0x0][0x3b8] ;  /* 0x0000ee00ff067b82 */ /* 0x000e300000000a00 */
[----:B------:R-:W1:Y:S08]  /*0a50*/  LDC.64 R12, c[0x0][0x3e0] ;  /* 0x0000f800ff0c7b82 */ /* 0x000e700000000a00 */
[----:B------:R-:W3:Y:S01]  /*0a60*/  LDC.64 R14, c[0x0][0x3a0] ;  /* 0x0000e800ff0e7b82 */ /* 0x000ee20000000a00 */
[----:B------:R-:W-:Y:S01]  /*0a70*/  VIADD R3, R3, 0xfffffffe ;  /* 0xfffffffe03037836 */ /* 0x000fe20000000000 */
[----:B------:R-:W4:Y:S01]  /*0a80*/  LDCU.64 UR4, c[0x0][0x3f8] ;  /* 0x00007f00ff0477ac */ /* 0x000f220008000a00 */
[----:B--2---:R-:W-:-:S06]  /*0a90*/  IMAD.WIDE R8, R9, 0x4, R4 ;  /* 0x0000000409087825 */ /* 0x004fcc00078e0204 */
[----:B------:R-:W2:Y:S02]  /*0aa0*/  LDG.E R9, desc[UR38][R8.64] ;  /* 0x0000002608097981 */ /* 0x000ea4000c1e1900 */
[----:B--2---:R-:W-:Y:S01]  /*0ab0*/  IADD3 R11, PT, PT, R24, R9, RZ ;  /* 0x00000009180b7210 */ /* 0x004fe20007ffe0ff */
[----:B-1----:R-:W-:Y:S01]  /*0ac0*/  IMAD.WIDE R12, R3, 0x4, R12 ;  /* 0x00000004030c7825 */ /* 0x002fe200078e020c */
[----:B------:R-:W1:Y:S03]  /*0ad0*/  LDC.64 R8, c[0x0][0x3e8] ;  /* 0x0000fa00ff087b82 */ /* 0x000e660000000a00 */
[----:B0-----:R-:W-:-:S06]  /*0ae0*/  IMAD.WIDE R10, R11, 0x4, R6 ;  /* 0x000000040b0a7825 */ /* 0x001fcc00078e0206 */
[----:B------:R-:W2:Y:S01]  /*0af0*/  LDG.E R11, desc[UR38][R10.64] ;  /* 0x000000260a0b7981 */ /* 0x000ea2000c1e1900 */
[----:B---3--:R-:W-:-:S03]  /*0b00*/  IMAD.WIDE R16, R16, 0x4, R14 ;  /* 0x0000000410107825 */ /* 0x008fc600078e020e */
[----:B--2---:R0:W-:Y:S04]  /*0b10*/  STG.E desc[UR38][R12.64], R11 ;  /* 0x0000000b0c007986 */ /* 0x0041e8000c101926 */
[----:B------:R-:W2:Y:S04]  /*0b20*/  LDG.E R3, desc[UR38][R16.64] ;  /* 0x0000002610037981 */ /* 0x000ea8000c1e1900 */
[----:B------:R-:W3:Y:S04]  /*0b30*/  LDG.E R14, desc[UR38][R18.64+0x4] ;  /* 0x00000426120e7981 */ /* 0x000ee8000c1e1900 */
[----:B------:R-:W5:Y:S01]  /*0b40*/  LDG.E R0, desc[UR38][R16.64+0x4] ;  /* 0x0000042610007981 */ /* 0x000f62000c1e1900 */
[----:B0-----:R-:W0:Y:S01]  /*0b50*/  LDC.64 R10, c[0x0][0x400] ;  /* 0x00010000ff0a7b82 */ /* 0x001e220000000a00 */
[----:B--2---:R-:W-:-:S02]  /*0b60*/  LOP3.LUT R3, RZ, R3, RZ, 0x33, !PT ;  /* 0x00000003ff037212 */ /* 0x004fc400078e33ff */
[----:B---3--:R-:W-:-:S03]  /*0b70*/  IADD3 R15, PT, PT, R14, -0x2, RZ ;  /* 0xfffffffe0e0f7810 */ /* 0x008fc60007ffe0ff */
[----:B-----5:R-:W-:Y:S02]  /*0b80*/  IMAD.IADD R3, R0, 0x1, R3 ;  /* 0x0000000100037824 */ /* 0x020fe400078e0203 */
[----:B-1----:R-:W-:-:S05]  /*0b90*/  IMAD.WIDE R8, R15, 0x4, R8 ;  /* 0x000000040f087825 */ /* 0x002fca00078e0208 */
[----:B------:R-:W-:Y:S04]  /*0ba0*/  STG.E desc[UR38][R8.64], R3 ;  /* 0x0000000308007986 */ /* 0x000fe8000c101926 */
[----:B------:R-:W2:Y:S01]  /*0bb0*/  LDG.E R0, desc[UR38][R18.64+0x4] ;  /* 0x0000042612007981 */ /* 0x000ea2000c1e1900 */
[----:B------:R-:W-:Y:S01]  /*0bc0*/  IMAD.MOV.U32 R14, RZ, RZ, 0x1 ;  /* 0x00000001ff0e7424 */ /* 0x000fe200078e00ff */
[----:B--2---:R-:W-:-:S04]  /*0bd0*/  IADD3 R0, PT, PT, R0, -0x2, RZ ;  /* 0xfffffffe00007810 */ /* 0x004fc80007ffe0ff */
[C---:B----4-:R-:W-:Y:S01]  /*0be0*/  IADD3 R12, P0, PT, R0.reuse, UR4, RZ ;  /* 0x00000004000c7c10 */ /* 0x050fe2000ff1e0ff */
[----:B------:R-:W1:Y:S03]  /*0bf0*/  LDCU UR4, c[0x0][0x418] ;  /* 0x00008300ff0477ac */ /* 0x000e660008000800 */
[----:B------:R-:W-:-:S05]  /*0c00*/  LEA.HI.X.SX32 R13, R0, UR5, 0x1, P0 ;  /* 0x00000005000d7c11 */ /* 0x000fca00080f0eff */
[----:B------:R2:W-:Y:S04]  /*0c10*/  STG.E.U8 desc[UR38][R12.64], R14 ;  /* 0x0000000e0c007986 */ /* 0x0005e8000c101126 */
[----:B------:R-:W3:Y:S01]  /*0c20*/  LDG.E R0, desc[UR38][R18.64+0x4] ;  /* 0x0000042612007981 */ /* 0x000ee2000c1e1900 */
[----:B-1----:R-:W-:Y:S01]  /*0c30*/  LEA R25, R2, UR4, 0x1 ;  /* 0x0000000402197c11 */ /* 0x002fe2000f8e08ff */
[----:B--2---:R-:W1:Y:S08]  /*0c40*/  LDC.64 R12, c[0x0][0x3c8] ;  /* 0x0000f200ff0c7b82 */ /* 0x004e700000000a00 */
[----:B------:R-:W2:Y:S01]  /*0c50*/  LDC.64 R14, c[0x0][0x3f0] ;  /* 0x0000fc00ff0e7b82 */ /* 0x000ea20000000a00 */
[----:B---3--:R-:W-:-:S05]  /*0c60*/  IADD3 R9, PT, PT, R0, -0x2, RZ ;  /* 0xfffffffe00097810 */ /* 0x008fca0007ffe0ff */
[----:B0-----:R-:W-:-:S05]  /*0c70*/  IMAD.WIDE R8, R9, 0x4, R10 ;  /* 0x0000000409087825 */ /* 0x001fca00078e020a */
[----:B------:R2:W-:Y:S04]  /*0c80*/  STG.E desc[UR38][R8.64], R25 ;  /* 0x0000001908007986 */ /* 0x0005e8000c101926 */
[----:B------:R-:W3:Y:S04]  /*0c90*/  LDG.E R11, desc[UR38][R22.64] ;  /* 0x00000026160b7981 */ /* 0x000ee8000c1e1900 */
[----:B------:R-:W4:Y:S01]  /*0ca0*/  LDG.E R0, desc[UR38][R18.64+0x4] ;  /* 0x0000042612007981 */ /* 0x000f22000c1e1900 */
[----:B---3--:R-:W-:-:S06]  /*0cb0*/  IMAD.WIDE R10, R11, 0x4, R4 ;  /* 0x000000040b0a7825 */ /* 0x008fcc00078e0204 */
[----:B------:R-:W3:Y:S02]  /*0cc0*/  LDG.E R11, desc[UR38][R10.64] ;  /* 0x000000260a0b7981 */ /* 0x000ee4000c1e1900 */
[----:B---3--:R-:W-:-:S04]  /*0cd0*/  IMAD.IADD R3, R24, 0x1, R11 ;  /* 0x0000000118037824 */ /* 0x008fc800078e020b */
[----:B-1----:R-:W-:-:S06]  /*0ce0*/  IMAD.WIDE R12, R3, 0x4, R12 ;  /* 0x00000004030c7825 */ /* 0x002fcc00078e020c */
[----:B------:R-:W3:Y:S01]  /*0cf0*/  LDG.E R13, desc[UR38][R12.64] ;  /* 0x000000260c0d7981 */ /* 0x000ee2000c1e1900 */
[----:B----4-:R-:W-:-:S05]  /*0d00*/  IADD3 R3, PT, PT, R0, -0x2, RZ ;  /* 0xfffffffe00037810 */ /* 0x010fca0007ffe0ff */
[----:B--2---:R-:W-:-:S05]  /*0d10*/  IMAD.WIDE R8, R3, 0x4, R14 ;  /* 0x0000000403087825 */ /* 0x004fca00078e020e */
[----:B---3--:R0:W-:Y:S04]  /*0d20*/  STG.E desc[UR38][R8.64], R13 ;  /* 0x0000000d08007986 */ /* 0x0081e8000c101926 */
        /* <DEDUP_REMOVED lines=17> */
.L_x_13:
[----:B------:R-:W-:Y:S05]  /*0e40*/  BSYNC.RECONVERGENT B6 ;  /* 0x0000000000067941 */ /* 0x000fea0003800200 */
.L_x_12:
[----:B------:R-:W2:Y:S01]  /*0e50*/  LDG.E R3, desc[UR38][R16.64] ;  /* 0x0000002610037981 */ /* 0x000ea2000c1e1900 */
[----:B------:R-:W0:Y:S01]  /*0e60*/  LDC.64 R6, c[0x0][0x3e0] ;  /* 0x0000f800ff067b82 */ /* 0x000e220000000a00 */
[----:B------:R-:W1:Y:S02]  /*0e70*/  LDCU.64 UR4, c[0x0][0x3f8] ;  /* 0x00007f00ff0477ac */ /* 0x000e640008000a00 */
[----:B------:R-:W3:Y:S04]  /*0e80*/  LDG.E R4, desc[UR38][R18.64+0x4] ;  /* 0x0000042612047981 */ /* 0x000ee8000c1e1900 */
[----:B------:R-:W4:Y:S01]  /*0e90*/  LDG.E R0, desc[UR38][R16.64+0x4] ;  /* 0x0000042610007981 */ /* 0x000f22000c1e1900 */
[----:B------:R-:W5:Y:S01]  /*0ea0*/  LDC.64 R10, c[0x0][0x3c0] ;  /* 0x0000f000ff0a7b82 */ /* 0x000f620000000a00 */
[----:B--2---:R-:W-:-:S02]  /*0eb0*/  LOP3.LUT R3, RZ, R3, RZ, 0x33, !PT ;  /* 0x00000003ff037212 */ /* 0x004fc400078e33ff */
[----:B---3--:R-:W-:-:S03]  /*0ec0*/  IADD3 R5, PT, PT, R4, -0x1, RZ ;  /* 0xffffffff04057810 */ /* 0x008fc60007ffe0ff */
[----:B----4-:R-:W-:Y:S02]  /*0ed0*/  IMAD.IADD R3, R0, 0x1, R3 ;  /* 0x0000000100037824 */ /* 0x010fe400078e0203 */
[----:B0-----:R-:W-:Y:S02]  /*0ee0*/  IMAD.WIDE R6, R5, 0x4, R6 ;  /* 0x0000000405067825 */ /* 0x001fe400078e0206 */
[----:B------:R-:W0:Y:S03]  /*0ef0*/  LDC.64 R4, c[0x0][0x398] ;  /* 0x0000e600ff047b82 */ /* 0x000e260000000a00 */
[----:B------:R2:W-:Y:S04]  /*0f00*/  STG.E desc[UR38][R6.64], R3 ;  /* 0x0000000306007986 */ /* 0x0005e8000c101926 */
[----:B------:R-:W0:Y:S04]  /*0f10*/  LDG.E R9, desc[UR38][R22.64] ;  /* 0x0000002616097981 */ /* 0x000e28000c1e1900 */
[----:B------:R-:W2:Y:S01]  /*0f20*/  LDG.E R0, desc[UR38][R18.64+0x4] ;  /* 0x0000042612007981 */ /* 0x000ea2000c1e1900 */
[----:B0-----:R-:W-:-:S06]  /*0f30*/  IMAD.WIDE R8, R9, 0x4, R4 ;  /* 0x0000000409087825 */ /* 0x001fcc00078e0204 */
[----:B------:R-:W3:Y:S02]  /*0f40*/  LDG.E R9, desc[UR38][R8.64] ;  /* 0x0000002608097981 */ /* 0x000ee4000c1e1900 */
[----:B---3--:R-:W-:-:S05]  /*0f50*/  IADD3 R13, PT, PT, R24, R9, RZ ;  /* 0x00000009180d7210 */ /* 0x008fca0007ffe0ff */
[----:B-----5:R-:W-:Y:S02]  /*0f60*/  IMAD.WIDE R10, R13, 0x4, R10 ;  /* 0x000000040d0a7825 */ /* 0x020fe400078e020a */
[----:B------:R-:W0:Y:S03]  /*0f70*/  LDC.64 R12, c[0x0][0x3e8] ;  /* 0x0000fa00ff0c7b82 */ /* 0x000e260000000a00 */
[----:B------:R-:W3:Y:S01]  /*0f80*/  LDG.E R15, desc[UR38][R10.64] ;  /* 0x000000260a0f7981 */ /* 0x000ee2000c1e1900 */
[----:B--2---:R-:W-:-:S04]  /*0f90*/  VIADD R7, R0, 0xffffffff ;  /* 0xffffffff00077836 */ /* 0x004fc80000000000 */
[----:B0-----:R-:W-:-:S05]  /*0fa0*/  IMAD.WIDE R6, R7, 0x4, R12 ;  /* 0x0000000407067825 */ /* 0x001fca00078e020c */
[----:B---3--:R-:W-:Y:S04]  /*0fb0*/  STG.E desc[UR38][R6.64], R15 ;  /* 0x0000000f06007986 */ /* 0x008fe8000c101926 */
[----:B------:R-:W2:Y:S01]  /*0fc0*/  LDG.E R0, desc[UR38][R18.64+0x4] ;  /* 0x0000042612007981 */ /* 0x000ea2000c1e1900 */
[----:B------:R-:W-:-:S05]  /*0fd0*/  IMAD.MOV.U32 R3, RZ, RZ, 0x1 ;  /* 0x00000001ff037424 */ /* 0x000fca00078e00ff */
[----:B------:R-:W-:Y:S02]  /*0fe0*/  PRMT R11, R3, 0x7610, R11 ;  /* 0x00007610030b7816 */ /* 0x000fe4000000000b */
[----:B--2---:R-:W-:-:S04]  /*0ff0*/  IADD3 R0, PT, PT, R0, -0x1, RZ ;  /* 0xffffffff00007810 */ /* 0x004fc80007ffe0ff */
[----:B-1----:R-:W-:-:S04]  /*1000*/  IADD3 R8, P0, PT, R0, UR4, RZ ;  /* 0x0000000400087c10 */ /* 0x002fc8000ff1e0ff */
[----:B------:R-:W-:-:S05]  /*1010*/  LEA.HI.X.SX32 R9, R0, UR5, 0x1, P0 ;  /* 0x0000000500097c11 */ /* 0x000fca00080f0eff */
[----:B------:R0:W-:Y:S04]  /*1020*/  STG.E.U8 desc[UR38][R8.64], R11 ;  /* 0x0000000b08007986 */ /* 0x0001e8000c101126 */
[----:B------:R-:W2:Y:S01]  /*1030*/  LDG.E R0, desc[UR38][R18.64+0x4] ;  /* 0x0000042612007981 */ /* 0x000ea2000c1e1900 */
[----:B0-----:R-:W0:Y:S01]  /*1040*/  LDC.64 R10, c[0x0][0x400] ;  /* 0x00010000ff0a7b82 */ /* 0x001e220000000a00 */
[----:B------:R-:W-:Y:S01]  /*1050*/  VIADD R25, R25, 0x1 ;  /* 0x0000000119197836 */ /* 0x000fe20000000000 */
[----:B--2---:R-:W-:-:S05]  /*1060*/  IADD3 R7, PT, PT, R0, -0x1, RZ ;  /* 0xffffffff00077810 */ /* 0x004fca0007ffe0ff */
[----:B0-----:R-:W-:Y:S02]  /*1070*/  IMAD.WIDE R6, R7, 0x4, R10 ;  /* 0x0000000407067825 */ /* 0x001fe400078e020a */
[----:B------:R-:W0:Y:S03]  /*1080*/  LDC.64 R10, c[0x0][0x3c8] ;  /* 0x0000f200ff0a7b82 */ /* 0x000e260000000a00 */
[----:B------:R1:W-:Y:S04]  /*1090*/  STG.E desc[UR38][R6.64], R25 ;  /* 0x0000001906007986 */ /* 0x0003e8000c101926 */
[----:B------:R-:W2:Y:S04]  /*10a0*/  LDG.E R3, desc[UR38][R22.64] ;  /* 0x0000002616037981 */ /* 0x000ea8000c1e1900 */
[----:B------:R-:W3:Y:S01]  /*10b0*/  LDG.E R0, desc[UR38][R18.64+0x4] ;  /* 0x0000042612007981 */ /* 0x000ee2000c1e1900 */
[----:B--2---:R-:W-:-:S06]  /*10c0*/  IMAD.WIDE R4, R3, 0x4, R4 ;  /* 0x0000000403047825 */ /* 0x004fcc00078e0204 */
[----:B------:R-:W2:Y:S02]  /*10d0*/  LDG.E R5, desc[UR38][R4.64] ;  /* 0x0000002604057981 */ /* 0x000ea4000c1e1900 */
[----:B--2---:R-:W-:-:S05]  /*10e0*/  IADD3 R9, PT, PT, R24, R5, RZ ;  /* 0x0000000518097210 */ /* 0x004fca0007ffe0ff */
[----:B0-----:R-:W-:Y:S02]  /*10f0*/  IMAD.WIDE R8, R9, 0x4, R10 ;  /* 0x0000000409087825 */ /* 0x001fe400078e020a */
[----:B------:R-:W1:Y:S04]  /*1100*/  LDC.64 R10, c[0x0][0x3f0] ;  /* 0x0000fc00ff0a7b82 */ /* 0x000e680000000a00 */
[----:B------:R-:W2:Y:S01]  /*1110*/  LDG.E R9, desc[UR38][R8.64] ;  /* 0x0000002608097981 */ /* 0x000ea2000c1e1900 */
[----:B---3--:R-:W-:-:S04]  /*1120*/  VIADD R3, R0, 0xffffffff ;  /* 0xffffffff00037836 */ /* 0x008fc80000000000 */
[----:B-1----:R-:W-:-:S05]  /*1130*/  IMAD.WIDE R6, R3, 0x4, R10 ;  /* 0x0000000403067825 */ /* 0x002fca00078e020a */
[----:B--2---:R0:W-:Y:S04]  /*1140*/  STG.E desc[UR38][R6.64], R9 ;  /* 0x0000000906007986 */ /* 0x0041e8000c101926 */
[----:B------:R-:W2:Y:S04]  /*1150*/  LDG.E R11, desc[UR38][R16.64+0x4] ;  /* 0x00000426100b7981 */ /* 0x000ea8000c1e1900 */
[----:B------:R-:W2:Y:S01]  /*1160*/  LDG.E R0, desc[UR38][R16.64] ;  /* 0x0000002610007981 */ /* 0x000ea2000c1e1900 */
[----:B------:R-:W-:Y:S01]  /*1170*/  BSSY.RECONVERGENT B0, `(.L_x_14) ;  /* 0x000001a000007945 */ /* 0x000fe20003800200 */
[----:B--2---:R-:W-:-:S04]  /*1180*/  IADD3 R3, PT, PT, -R11, R0, RZ ;  /* 0x000000000b037210 */ /* 0x004fc80007ffe1ff */
[----:B------:R-:W-:-:S13]  /*1190*/  ISETP.GT.AND P0, PT, R3, -0x2, PT ;  /* 0xfffffffe0300780c */ /* 0x000fda0003f04270 */
[----:B0-----:R-:W-:Y:S05]  /*11a0*/  @P0 BRA `(.L_x_15) ;  /* 0x0000000000580947 */ /* 0x001fea0003800000 */
[----:B------:R-:W-:Y:S01]  /*11b0*/  BSSY.RECONVERGENT B1, `(.L_x_15) ;  /* 0x0000015000017945 */ /* 0x000fe20003800200 */
[----:B------:R-:W-:-:S07]  /*11c0*/  IMAD.MOV.U32 R3, RZ, RZ, RZ ;  /* 0x000000ffff037224 */ /* 0x000fce00078e00ff */
.L_x_16:
[----:B------:R-:W2:Y:S01]  /*11d0*/  LDG.E R7, desc[UR38][R22.64] ;  /* 0x0000002616077981 */ /* 0x000ea2000c1e1900 */
[----:B------:R-:W2:Y:S02]  /*11e0*/  LDC.64 R4, c[0x0][0x390] ;  /* 0x0000e400ff047b82 */ /* 0x000ea40000000a00 */
[----:B--2---:R-:W-:-:S06]  /*11f0*/  IMAD.WIDE R4, R7, 0x4, R4 ;  /* 0x0000000407047825 */ /* 0x004fcc00078e0204 */
[----:B------:R-:W0:Y:S01]  /*1200*/  LDC.64 R6, c[0x0][0x410] ;  /* 0x00010400ff067b82 */ /* 0x000e220000000a00 */
[----:B------:R-:W2:Y:S02]  /*1210*/  LDG.E R4, desc[UR38][R4.64] ;  /* 0x0000002604047981 */ /* 0x000ea4000c1e1900 */
[----:B--2---:R-:W-:-:S05]  /*1220*/  IADD3 R9, PT, PT, R4, R3, RZ ;  /* 0x0000000304097210 */ /* 0x004fca0007ffe0ff */
[----:B0-----:R-:W-:Y:S02]  /*1230*/  IMAD.WIDE R6, R9, 0x4, R6 ;  /* 0x0000000409067825 */ /* 0x001fe400078e0206 */
[----:B------:R-:W0:Y:S04]  /*1240*/  LDC.64 R8, c[0x0][0x408] ;  /* 0x00010200ff087b82 */ /* 0x000e280000000a00 */
[----:B------:R-:W2:Y:S01]  /*1250*/  LDG.E R7, desc[UR38][R6.64] ;  /* 0x0000002606077981 */ /* 0x000ea2000c1e1900 */
[----:B------:R-:W-:-:S04]  /*1260*/  IMAD.IADD R11, R3, 0x1, R0 ;  /* 0x00000001030b7824 */ /* 0x000fc800078e0200 */
[----:B0-----:R-:W-:-:S05]  /*1270*/  IMAD.WIDE R8, R11, 0x4, R8 ;  /* 0x000000040b087825 */ /* 0x001fca00078e0208 */
[----:B--2---:R0:W-:Y:S04]  /*1280*/  STG.E desc[UR38][R8.64], R7 ;  /* 0x0000000708007986 */ /* 0x0041e8000c101926 */
[----:B------:R-:W2:Y:S04]  /*1290*/  LDG.E R0, desc[UR38][R16.64] ;  /* 0x0000002610007981 */ /* 0x000ea8000c1e1900 */
[----:B------:R-:W3:Y:S01]  /*12a0*/  LDG.E R11, desc[UR38][R16.64+0x4] ;  /* 0x00000426100b7981 */ /* 0x000ee2000c1e1900 */
[----:B------:R-:W-:Y:S02]  /*12b0*/  IADD3 R3, PT, PT, R3, 0x1, RZ ;  /* 0x0000000103037810 */ /* 0x000fe40007ffe0ff */
[----:B--2---:R-:W-:-:S05]  /*12c0*/  LOP3.LUT R4, RZ, R0, RZ, 0x33, !PT ;  /* 0x00000000ff047212 */ /* 0x004fca00078e33ff */
[----:B---3--:R-:W-:-:S05]  /*12d0*/  IMAD.IADD R4, R11, 0x1, R4 ;  /* 0x000000010b047824 */ /* 0x008fca00078e0204 */
[----:B------:R-:W-:-:S13]  /*12e0*/  ISETP.GE.AND P0, PT, R3, R4, PT ;  /* 0x000000040300720c */ /* 0x000fda0003f06270 */
[----:B0-----:R-:W-:Y:S05]  /*12f0*/  @!P0 BRA `(.L_x_16) ;  /* 0xfffffffc00b48947 */ /* 0x001fea000383ffff */
[----:B------:R-:W-:Y:S05]  /*1300*/  BSYNC.RECONVERGENT B1 ;  /* 0x0000000000017941 */ /* 0x000fea0003800200 */
.L_x_15:
[----:B------:R-:W-:Y:S05]  /*1310*/  BSYNC.RECONVERGENT B0 ;  /* 0x0000000000007941 */ /* 0x000fea0003800200 */
.L_x_14:
[----:B------:R-:W0:Y:S01]  /*1320*/  LDC.64 R4, c[0x0][0x408] ;  /* 0x00010200ff047b82 */ /* 0x000e220000000a00 */
[----:B------:R-:W1:Y:S01]  /*1330*/  LDCU UR4, c[0x0][0x41c] ;  /* 0x00008380ff0477ac */ /* 0x000e620008000800 */
[----:B------:R-:W-:Y:S01]  /*1340*/  IADD3 R11, PT, PT, R11, -0x1, RZ ;  /* 0xffffffff0b0b7810 */ /* 0x000fe20007ffe0ff */
[----:B-1----:R-:W-:-:S04]  /*1350*/  VIADD R3, R2, UR4 ;  /* 0x0000000402037c36 */ /* 0x002fc80008000000 */
[----:B0-----:R-:W-:-:S05]  /*1360*/  IMAD.WIDE R4, R11, 0x4, R4 ;  /* 0x000000040b047825 */ /* 0x001fca00078e0204 */
[----:B------:R0:W-:Y:S01]  /*1370*/  STG.E desc[UR38][R4.64], R3 ;  /* 0x0000000304007986 */ /* 0x0001e2000c101926 */
[----:B------:R-:W-:Y:S05]  /*1380*/  BRA `(.L_x_17) ;  /* 0x0000000c00547947 */ /* 0x000fea0003800000 */
.L_x_5:
[----:B------:R-:W0:Y:S01]  /*1390*/  LDC.64 R4, c[0x0][0x380] ;  /* 0x0000e000ff047b82 */ /* 0x000e220000000a00 */
[----:B------:R-:W5:Y:S07]  /*13a0*/  LDCU UR4, c[0x0][0x3b0] ;  /* 0x00007600ff0477ac */ /* 0x000f6e0008000800 */
[----:B------:R-:W2:Y:S08]  /*13b0*/  LDC.64 R18, c[0x0][0x3a0] ;  /* 0x0000e800ff127b82 */ /* 0x000eb00000000a00 */
[----:B------:R-:W3:Y:S01]  /*13c0*/  LDC.64 R6, c[0x0][0x3a8] ;  /* 0x0000ea00ff067b82 */ /* 0x000ee20000000a00 */
[----:B0-----:R-:W-:-:S05]  /*13d0*/  IMAD.WIDE.U32 R4, R2, 0x30, R4 ;  /* 0x0000003002047825 */ /* 0x001fca00078e0004 */
[----:B-1----:R-:W4:Y:S04]  /*13e0*/  LDG.E.64 R8, desc[UR38][R4.64] ;  /* 0x0000002604087981 */ /* 0x002f28000c1e1b00 */
[----:B------:R-:W4:Y:S04]  /*13f0*/  LDG.E.64 R16, desc[UR38][R4.64+0x10] ;  /* 0x0000102604107981 */ /* 0x000f28000c1e1b00 */
[----:B------:R-:W4:Y:S01]  /*1400*/  LDG.E.64 R10, desc[UR38][R4.64+0x8] ;  /* 0x00000826040a7981 */ /* 0x000f22000c1e1b00 */
[----:B-----5:R-:W-:-:S05]  /*1410*/  IADD3 R3, PT, PT, R2, UR4, RZ ;  /* 0x0000000402037c10 */ /* 0x020fca000fffe0ff */
[----:B--2---:R-:W-:-:S05]  /*1420*/  IMAD.WIDE R18, R3, 0x4, R18 ;  /* 0x0000000403127825 */ /* 0x004fca00078e0212 */
[----:B------:R-:W2:Y:S04]  /*1430*/  LDG.E R20, desc[UR38][R18.64+0x4] ;  /* 0x0000042612147981 */ /* 0x000ea8000c1e1900 */
[----:B------:R-:W2:Y:S01]  /*1440*/  LDG.E R15, desc[UR38][R18.64] ;  /* 0x00000026120f7981 */ /* 0x000ea2000c1e1900 */
[----:B---3--:R-:W-:Y:S01]  /*1450*/  IMAD.WIDE R6, R3, 0x4, R6 ;  /* 0x0000000403067825 */ /* 0x008fe200078e0206 */
[----:B----4-:R-:W-:-:S04]  /*1460*/  SHF.R.U32.HI R0, RZ, 0x2, R9 ;  /* 0x00000002ff007819 */ /* 0x010fc80000011609 */
[----:B------:R-:W-:Y:S01]  /*1470*/  LOP3.LUT R0, R0, R9, RZ, 0x3c, !PT ;  /* 0x0000000900007212 */ /* 0x000fe200078e3cff */
[----:B------:R-:W-:-:S03]  /*1480*/  IMAD.SHL.U32 R9, R17, 0x10, RZ ;  /* 0x0000001011097824 */ /* 0x000fc600078e00ff */
[C---:B------:R-:W-:Y:S02]  /*1490*/  SHF.L.U32 R12, R0.reuse, 0x1, RZ ;  /* 0x00000001000c7819 */ /* 0x040fe400000006ff */
[----:B------:R-:W-:Y:S02]  /*14a0*/  SHF.R.U32.HI R13, RZ, 0x2, R10 ;  /* 0x00000002ff0d7819 */ /* 0x000fe4000001160a */
[----:B------:R-:W-:Y:S02]  /*14b0*/  LOP3.LUT R12, R0, R12, R9, 0x96, !PT ;  /* 0x0000000c000c7212 */ /* 0x000fe400078e9609 */
[----:B------:R-:W-:Y:S02]  /*14c0*/  LOP3.LUT R13, R13, R10, RZ, 0x3c, !PT ;  /* 0x0000000a0d0d7212 */ /* 0x000fe400078e3cff */
[----:B------:R-:W-:-:S03]  /*14d0*/  LOP3.LUT R12, R12, R17, RZ, 0x3c, !PT ;  /* 0x000000110c0c7212 */ /* 0x000fc600078e3cff */
[----:B------:R-:W-:Y:S01]  /*14e0*/  IMAD.SHL.U32 R9, R13, 0x2, RZ ;  /* 0x000000020d097824 */ /* 0x000fe200078e00ff */
[----:B------:R-:W-:-:S04]  /*14f0*/  SHF.L.U32 R0, R12, 0x4, RZ ;  /* 0x000000040c007819 */ /* 0x000fc800000006ff */
[----:B------:R-:W-:Y:S01]  /*1500*/  LOP3.LUT R13, R13, R9, R0, 0x96, !PT ;  /* 0x000000090d0d7212 */ /* 0x000fe200078e9600 */
[----:B------:R-:W-:-:S03]  /*1510*/  VIADD R10, R8, 0xb0f8a ;  /* 0x000b0f8a080a7836 */ /* 0x000fc60000000000 */
[----:B------:R-:W-:Y:S01]  /*1520*/  LOP3.LUT R13, R13, R12, RZ, 0x3c, !PT ;  /* 0x0000000c0d0d7212 */ /* 0x000fe200078e3cff */
[----:B------:R0:W-:Y:S04]  /*1530*/  STG.E.64 desc[UR38][R4.64+0x8], R16 ;  /* 0x0000081004007986 */ /* 0x0001e8000c101b26 */
[----:B------:R2:W-:Y:S04]  /*1540*/  STG.E.64 desc[UR38][R4.64], R10 ;  /* 0x0000000a04007986 */ /* 0x0005e8000c101b26 */
[----:B------:R1:W-:Y:S04]  /*1550*/  STG.E.64 desc[UR38][R4.64+0x10], R12 ;  /* 0x0000100c04007986 */ /* 0x0003e8000c101b26 */
[----:B------:R-:W3:Y:S04]  /*1560*/  LDG.E R3, desc[UR38][R6.64+0x4] ;  /* 0x0000042606037981 */ /* 0x000ee8000c1e1900 */
[----:B------:R-:W3:Y:S01]  /*1570*/  LDG.E R14, desc[UR38][R6.64] ;  /* 0x00000026060e7981 */ /* 0x000ee2000c1e1900 */
[----:B------:R-:W-:Y:S01]  /*1580*/  HFMA2 R0, -RZ, RZ, 0.1171875, 0 ;  /* 0x2f800000ff007431 */ /* 0x000fe200000001ff */
[----:B------:R-:W-:-:S04]  /*1590*/  IADD3 R8, PT, PT, R8, 0x587c5, R12 ;  /* 0x000587c508087810 */ /* 0x000fc80007ffe00c */
[----:B------:R-:W-:Y:S01]  /*15a0*/  I2FP.F32.U32 R9, R8 ;  /* 0x0000000800097245 */ /* 0x000fe20000201000 */
[----:B------:R-:W-:-:S04]  /*15b0*/  IMAD.IADD R8, R13, 0x1, R10 ;  /* 0x000000010d087824 */ /* 0x000fc800078e020a */
[----:B------:R-:W-:Y:S01]  /*15c0*/  FFMA R22, R9, R0, 1.1641532182693481445e-10 ;  /* 0x2f00000009167423 */ /* 0x000fe20000000000 */
[----:B------:R-:W-:-:S05]  /*15d0*/  I2FP.F32.U32 R9, R8 ;  /* 0x0000000800097245 */ /* 0x000fca0000201000 */
[----:B------:R-:W-:Y:S01]  /*15e0*/  FFMA R23, R9, R0, 1.1641532182693481445e-10 ;  /* 0x2f00000009177423 */ /* 0x000fe20000000000 */
[----:B0-----:R-:W1:Y:S01]  /*15f0*/  F2F.F64.F32 R16, R22 ;  /* 0x0000001600107310 */ /* 0x001e620000201800 */
[----:B--2---:R-:W-:-:S07]  /*1600*/  IADD3 R10, PT, PT, R20, -R15, RZ ;  /* 0x8000000f140a7210 */ /* 0x004fce0007ffe0ff */
[----:B------:R-:W0:Y:S08]  /*1610*/  F2F.F64.F32 R8, R23 ;  /* 0x0000001700087310 */ /* 0x000e300000201800 */
[----:B------:R-:W2:Y:S01]  /*1620*/  I2F.F64 R10, R10 ;  /* 0x0000000a000a7312 */ /* 0x000ea20000201c00 */
[----:B-1----:R-:W-:Y:S01]  /*1630*/  DADD R12, -R16, 1 ;  /* 0x3ff00000100c7429 */ /* 0x002fe20000000100 */
[----:B------:R-:W1:Y:S01]  /*1640*/  LDC.64 R16, c[0x0][0x388] ;  /* 0x0000e200ff107b82 */ /* 0x000e620000000a00 */
[----:B0-----:R-:W-:-:S06]  /*1650*/  DADD R20, -R8, 1 ;  /* 0x3ff0000008147429 */ /* 0x001fcc0000000100 */
[----:B--2---:R-:W-:Y:S02]  /*1660*/  DMUL R12, R12, R10 ;  /* 0x0000000a0c0c7228 */ /* 0x004fe40000000000 */
[----:B------:R-:W-:-:S04]  /*1670*/  DMUL R20, R10, R20 ;  /* 0x000000140a147228 */ /* 0x000fc80000000000 */
[----:B------:R0:W2:Y:S08]  /*1680*/  F2I.F64.TRUNC R8, R12 ;  /* 0x0000000c00087311 */ /* 0x0000b0000030d100 */
[----:B------:R0:W4:Y:S01]  /*1690*/  F2I.F64.TRUNC R9, R20 ;  /* 0x0000001400097311 */ /* 0x000122000030d100 */
[----:B------:R-:W-:Y:S01]  /*16a0*/  BSSY.RECONVERGENT B0, `(.L_x_18) ;  /* 0x000004c000007945 */ /* 0x000fe20003800200 */
[----:B-1----:R-:W-:-:S04]  /*16b0*/  IMAD.WIDE.U32 R16, R2, 0x4, R16 ;  /* 0x0000000402107825 */ /* 0x002fc800078e0010 */
[----:B---3--:R-:W-:-:S05]  /*16c0*/  IMAD.IADD R11, R14, 0x1, -R3 ;  /* 0x000000010e0b7824 */ /* 0x008fca00078e0a03 */
[----:B------:R-:W-:-:S13]  /*16d0*/  ISETP.GT.AND P0, PT, R11, -0x2, PT ;  /* 0xfffffffe0b00780c */ /* 0x000fda0003f04270 */
[----:B0-2-4-:R-:W-:Y:S05]  /*16e0*/  @P0 BRA `(.L_x_19) ;  /* 0x00000004001c0947 */ /* 0x015fea0003800000 */
[----:B------:R-:W-:Y:S01]  /*16f0*/  BSSY.RECONVERGENT B1, `(.L_x_20) ;  /* 0x0000045000017945 */ /* 0x000fe20003800200 */
[----:B------:R-:W-:-:S07]  /*1700*/  MOV R3, RZ ;  /* 0x000000ff00037202 */ /* 0x000fce0000000f00 */
.L_x_21:
[----:B------:R-:W2:Y:S01]  /*1710*/  LDG.E R13, desc[UR38][R16.64] ;  /* 0x00000026100d7981 */ /* 0x000ea2000c1e1900 */
[----:B------:R-:W2:Y:S08]  /*1720*/  LDC.64 R10, c[0x0][0x398] ;  /* 0x0000e600ff0a7b82 */ /* 0x000eb00000000a00 */
[----:B------:R-:W0:Y:S08]  /*1730*/  LDC.64 R20, c[0x0][0x3b8] ;  /* 0x0000ee00ff147b82 */ /* 0x000e300000000a00 */
[----:B------:R-:W1:Y:S01]  /*1740*/  LDC.64 R22, c[0x0][0x3e0] ;  /* 0x0000f800ff167b82 */ /* 0x000e620000000a00 */
[----:B--2---:R-:W-:-:S06]  /*1750*/  IMAD.WIDE R12, R13, 0x4, R10 ;  /* 0x000000040d0c7825 */ /* 0x004fcc00078e020a */
[----:B------:R-:W2:Y:S02]  /*1760*/  LDG.E R12, desc[UR38][R12.64] ;  /* 0x000000260c0c7981 */ /* 0x000ea4000c1e1900 */
[----:B--2---:R-:W-:Y:S02]  /*1770*/  IMAD.IADD R15, R12, 0x1, R3 ;  /* 0x000000010c0f7824 */ /* 0x004fe400078e0203 */
[----:B------:R-:W2:Y:S02]  /*1780*/  LDC.64 R12, c[0x0][0x3c0] ;  /* 0x0000f000ff0c7b82 */ /* 0x000ea40000000a00 */
[----:B0-----:R-:W-:-:S05]  /*1790*/  IMAD.WIDE R20, R15, 0x4, R20 ;  /* 0x000000040f147825 */ /* 0x001fca00078e0214 */
[----:B------:R0:W3:Y:S01]  /*17a0*/  LDG.E R25, desc[UR38][R20.64] ;  /* 0x0000002614197981 */ /* 0x0000e2000c1e1900 */
[----:B------:R-:W-:-:S05]  /*17b0*/  IADD3 R15, PT, PT, R3, R14, RZ ;  /* 0x0000000e030f7210 */ /* 0x000fca0007ffe0ff */
[----:B-1----:R-:W-:Y:S01]  /*17c0*/  IMAD.WIDE R14, R15, 0x4, R22 ;  /* 0x000000040f0e7825 */ /* 0x002fe200078e0216 */
[----:B0-----:R-:W0:Y:S04]  /*17d0*/  LDC.64 R20, c[0x0][0x3e8] ;  /* 0x0000fa00ff147b82 */ /* 0x001e280000000a00 */
[----:B---3--:R0:W-:Y:S04]  /*17e0*/  STG.E desc[UR38][R14.64], R25 ;  /* 0x000000190e007986 */ /* 0x0081e8000c101926 */
[----:B------:R-:W3:Y:S04]  /*17f0*/  LDG.E R23, desc[UR38][R16.64] ;  /* 0x0000002610177981 */ /* 0x000ee8000c1e1900 */
[----:B------:R-:W4:Y:S01]  /*1800*/  LDG.E R24, desc[UR38][R6.64] ;  /* 0x0000002606187981 */ /* 0x000f22000c1e1900 */
[----:B---3--:R-:W-:-:S06]  /*1810*/  IMAD.WIDE R22, R23, 0x4, R10 ;  /* 0x0000000417167825 */ /* 0x008fcc00078e020a */
[----:B------:R-:W3:Y:S02]  /*1820*/  LDG.E R22, desc[UR38][R22.64] ;  /* 0x0000002616167981 */ /* 0x000ee4000c1e1900 */
[----:B---3--:R-:W-:-:S04]  /*1830*/  IMAD.IADD R27, R22, 0x1, R3 ;  /* 0x00000001161b7824 */ /* 0x008fc800078e0203 */
[----:B--2---:R-:W-:-:S06]  /*1840*/  IMAD.WIDE R12, R27, 0x4, R12 ;  /* 0x000000041b0c7825 */ /* 0x004fcc00078e020c */
[----:B------:R-:W2:Y:S01]  /*1850*/  LDG.E R13, desc[UR38][R12.64] ;  /* 0x000000260c0d7981 */ /* 0x000ea2000c1e1900 */
[----:B----4-:R-:W-:-:S05]  /*1860*/  IADD3 R27, PT, PT, R24, R3, RZ ;  /* 0x00000003181b7210 */ /* 0x010fca0007ffe0ff */
[----:B0-----:R-:W-:-:S05]  /*1870*/  IMAD.WIDE R14, R27, 0x4, R20 ;  /* 0x000000041b0e7825 */ /* 0x001fca00078e0214 */
[----:B--2---:R0:W-:Y:S04]  /*1880*/  STG.E desc[UR38][R14.64], R13 ;  /* 0x0000000d0e007986 */ /* 0x0041e8000c101926 */
[----:B------:R-:W2:Y:S04]  /*1890*/  LDG.E R21, desc[UR38][R16.64] ;  /* 0x0000002610157981 */ /* 0x000ea8000c1e1900 */
[----:B------:R-:W3:Y:S01]  /*18a0*/  LDG.E R24, desc[UR38][R6.64] ;  /* 0x0000002606187981 */ /* 0x000ee2000c1e1900 */
[----:B0-----:R-:W0:Y:S01]  /*18b0*/  LDC.64 R14, c[0x0][0x3d8] ;  /* 0x0000f600ff0e7b82 */ /* 0x001e220000000a00 */
[----:B--2---:R-:W-:-:S06]  /*18c0*/  IMAD.WIDE R20, R21, 0x4, R10 ;  /* 0x0000000415147825 */ /* 0x004fcc00078e020a */
[----:B------:R-:W2:Y:S02]  /*18d0*/  LDG.E R20, desc[UR38][R20.64] ;  /* 0x0000002614147981 */ /* 0x000ea4000c1e1900 */
[----:B--2---:R-:W-:-:S05]  /*18e0*/  IMAD.IADD R23, R20, 0x1, R3 ;  /* 0x0000000114177824 */ /* 0x004fca00078e0203 */
[----:B------:R-:W-:-:S04]  /*18f0*/  IADD3 R22, P0, PT, R23, UR46, RZ ;  /* 0x0000002e17167c10 */ /* 0x000fc8000ff1e0ff */
[----:B------:R-:W-:-:S06]  /*1900*/  LEA.HI.X.SX32 R23, R23, UR47, 0x1, P0 ;  /* 0x0000002f17177c11 */ /* 0x000fcc00080f0eff */
[----:B------:R-:W2:Y:S01]  /*1910*/  LDG.E.U8 R23, desc[UR38][R22.64] ;  /* 0x0000002616177981 */ /* 0x000ea2000c1e1100 */
[----:B---3--:R-:W-:-:S04]  /*1920*/  IADD3 R12, PT, PT, R24, R3, RZ ;  /* 0x00000003180c7210 */ /* 0x008fc80007ffe0ff */
[----:B------:R-:W-:-:S04]  /*1930*/  IADD3 R24, P0, PT, R12, UR44, RZ ;  /* 0x0000002c0c187c10 */ /* 0x000fc8000ff1e0ff */
[----:B------:R-:W-:-:S05]  /*1940*/  LEA.HI.X.SX32 R25, R12, UR45, 0x1, P0 ;  /* 0x0000002d0c197c11 */ /* 0x000fca00080f0eff */
[----:B--2---:R1:W-:Y:S04]  /*1950*/  STG.E.U8 desc[UR38][R24.64], R23 ;  /* 0x0000001718007986 */ /* 0x0043e8000c101126 */
[----:B------:R-:W2:Y:S04]  /*1960*/  LDG.E R13, desc[UR38][R16.64] ;  /* 0x00000026100d7981 */ /* 0x000ea8000c1e1900 */
[----:B------:R-:W3:Y:S01]  /*1970*/  LDG.E R26, desc[UR38][R6.64] ;  /* 0x00000026061a7981 */ /* 0x000ee2000c1e1900 */
[----:B--2---:R-:W-:-:S06]  /*1980*/  IMAD.WIDE R12, R13, 0x4, R10 ;  /* 0x000000040d0c7825 */ /* 0x004fcc00078e020a */
[----:B------:R-:W2:Y:S01]  /*1990*/  LDG.E R12, desc[UR38][R12.64] ;  /* 0x000000260c0c7981 */ /* 0x000ea2000c1e1900 */
[----:B---3--:R-:W-:Y:S01]  /*19a0*/  IADD3 R29, PT, PT, R26, R3, RZ ;  /* 0x000000031a1d7210 */ /* 0x008fe20007ffe0ff */
[----:B--2---:R-:W-:Y:S02]  /*19b0*/  IMAD.IADD R21, R12, 0x1, R3 ;  /* 0x000000010c157824 */ /* 0x004fe400078e0203 */
[----:B------:R-:W2:Y:S02]  /*19c0*/  LDC.64 R12, c[0x0][0x3c8] ;  /* 0x0000f200ff0c7b82 */ /* 0x000ea40000000a00 */
[----:B0-----:R-:W-:-:S05]  /*19d0*/  IMAD.WIDE R14, R21, 0x4, R14 ;  /* 0x00000004150e7825 */ /* 0x001fca00078e020e */
[----:B------:R0:W3:Y:S01]  /*19e0*/  LDG.E R27, desc[UR38][R14.64] ;  /* 0x000000260e1b7981 */ /* 0x0000e2000c1e1900 */
[----:B------:R-:W4:Y:S08]  /*19f0*/  LDC.64 R20, c[0x0][0x400] ;  /* 0x00010000ff147b82 */ /* 0x000f300000000a00 */
[----:B0-----:R-:W0:Y:S01]  /*1a00*/  LDC.64 R14, c[0x0][0x3f0] ;  /* 0x0000fc00ff0e7b82 */ /* 0x001e220000000a00 */
[----:B----4-:R-:W-:-:S05]  /*1a10*/  IMAD.WIDE R20, R29, 0x4, R20 ;  /* 0x000000041d147825 */ /* 0x010fca00078e0214 */
[----:B---3--:R0:W-:Y:S04]  /*1a20*/  STG.E desc[UR38][R20.64], R27 ;  /* 0x0000001b14007986 */ /* 0x0081e8000c101926 */
[----:B-1----:R-:W3:Y:S04]  /*1a30*/  LDG.E R23, desc[UR38][R16.64] ;  /* 0x0000002610177981 */ /* 0x002ee8000c1e1900 */
        /* <DEDUP_REMOVED lines=11> */
[----:B------:R-:W-:Y:S01]  /*1af0*/  VIADD R3, R3, 0x1 ;  /* 0x0000000103037836 */ /* 0x000fe20000000000 */
[----:B--2---:R-:W-:-:S04]  /*1b00*/  LOP3.LUT R11, RZ, R14, RZ, 0x33, !PT ;  /* 0x0000000eff0b7212 */ /* 0x004fc800078e33ff */
[----:B---3--:R-:W-:-:S04]  /*1b10*/  IADD3 R22, PT, PT, R10, R11, RZ ;  /* 0x0000000b0a167210 */ /* 0x008fc80007ffe0ff */
[----:B------:R-:W-:-:S13]  /*1b20*/  ISETP.GE.AND P0, PT, R3, R22, PT ;  /* 0x000000160300720c */ /* 0x000fda0003f06270 */
[----:B0-----:R-:W-:Y:S05]  /*1b30*/  @!P0 BRA `(.L_x_21) ;  /* 0xfffffff800f48947 */ /* 0x001fea000383ffff */
[----:B------:R-:W-:Y:S05]  /*1b40*/  BSYNC.RECONVERGENT B1 ;  /* 0x0000000000017941 */ /* 0x000fea0003800200 */
.L_x_20:
[----:B------:R-:W-:-:S07]  /*1b50*/  IMAD.MOV.U32 R3, RZ, RZ, R10 ;  /* 0x000000ffff037224 */ /* 0x000fce00078e000a */
.L_x_19:
[----:B------:R-:W-:Y:S05]  /*1b60*/  BSYNC.RECONVERGENT B0 ;  /* 0x0000000000007941 */ /* 0x000fea0003800200 */
.L_x_18:
[----:B------:R-:W0:Y:S01]  /*1b70*/  LDC.64 R10, c[0x0][0x3e0] ;  /* 0x0000f800ff0a7b82 */ /* 0x000e220000000a00 */
[----:B------:R-:W-:Y:S01]  /*1b80*/  IADD3 R3, PT, PT, R3, -0x1, RZ ;  /* 0xffffffff03037810 */ /* 0x000fe20007ffe0ff */
[----:B------:R-:W1:Y:S06]  /*1b90*/  LDCU.64 UR4, c[0x0][0x3f8] ;  /* 0x00007f00ff0477ac */ /* 0x000e6c0008000a00 */
[----:B------:R-:W2:Y:S01]  /*1ba0*/  LDC.64 R12, c[0x0][0x3e8] ;  /* 0x0000fa00ff0c7b82 */ /* 0x000ea20000000a00 */
[----:B0-----:R-:W-:-:S05]  /*1bb0*/  IMAD.WIDE R10, R3, 0x4, R10 ;  /* 0x00000004030a7825 */ /* 0x001fca00078e020a */
[----:B------:R0:W-:Y:S04]  /*1bc0*/  STG.E desc[UR38][R10.64], R8 ;  /* 0x000000080a007986 */ /* 0x0001e8000c101926 */
[----:B------:R-:W3:Y:S01]  /*1bd0*/  LDG.E R3, desc[UR38][R6.64+0x4] ;  /* 0x0000042606037981 */ /* 0x000ee2000c1e1900 */
[----:B------:R-:W-:Y:S01]  /*1be0*/  IMAD.MOV.U32 R21, RZ, RZ, 0x1 ;  /* 0x00000001ff157424 */ /* 0x000fe200078e00ff */
[----:B0-----:R-:W0:Y:S01]  /*1bf0*/  LDC R11, c[0x0][0x418] ;  /* 0x00010600ff0b7b82 */ /* 0x001e220000000800 */
[----:B---3--:R-:W-:-:S04]  /*1c00*/  VIADD R3, R3, 0xffffffff ;  /* 0xffffffff03037836 */ /* 0x008fc80000000000 */
[----:B--2---:R-:W-:-:S05]  /*1c10*/  IMAD.WIDE R12, R3, 0x4, R12 ;  /* 0x00000004030c7825 */ /* 0x004fca00078e020c */
[----:B------:R-:W-:Y:S04]  /*1c20*/  STG.E desc[UR38][R12.64], R9 ;  /* 0x000000090c007986 */ /* 0x000fe8000c101926 */
[----:B------:R-:W2:Y:S02]  /*1c30*/  LDG.E R3, desc[UR38][R6.64+0x4] ;  /* 0x0000042606037981 */ /* 0x000ea4000c1e1900 */
[----:B--2---:R-:W-:-:S04]  /*1c40*/  IADD3 R3, PT, PT, R3, -0x1, RZ ;  /* 0xffffffff03037810 */ /* 0x004fc80007ffe0ff */
[----:B-1----:R-:W-:-:S04]  /*1c50*/  IADD3 R14, P0, PT, R3, UR4, RZ ;  /* 0x00000004030e7c10 */ /* 0x002fc8000ff1e0ff */
[----:B------:R-:W-:-:S05]  /*1c60*/  LEA.HI.X.SX32 R15, R3, UR5, 0x1, P0 ;  /* 0x00000005030f7c11 */ /* 0x000fca00080f0eff */
[----:B------:R1:W-:Y:S04]  /*1c70*/  STG.E.U8 desc[UR38][R14.64], R21 ;  /* 0x000000150e007986 */ /* 0x0003e8000c101126 */
[----:B------:R-:W2:Y:S01]  /*1c80*/  LDG.E R3, desc[UR38][R6.64+0x4] ;  /* 0x0000042606037981 */ /* 0x000ea2000c1e1900 */
[----:B-1----:R-:W1:Y:S01]  /*1c90*/  LDC.64 R20, c[0x0][0x400] ;  /* 0x00010000ff147b82 */ /* 0x002e620000000a00 */
[----:B--2---:R-:W-:Y:S02]  /*1ca0*/  IADD3 R9, PT, PT, R3, -0x1, RZ ;  /* 0xffffffff03097810 */ /* 0x004fe40007ffe0ff */
[----:B0-----:R-:W-:-:S03]  /*1cb0*/  IADD3 R3, PT, PT, R2, 0xc, R11 ;  /* 0x0000000c02037810 */ /* 0x001fc60007ffe00b */
[----:B-1----:R-:W-:-:S05]  /*1cc0*/  IMAD.WIDE R20, R9, 0x4, R20 ;  /* 0x0000000409147825 */ /* 0x002fca00078e0214 */
[----:B------:R0:W-:Y:S04]  /*1cd0*/  STG.E desc[UR38][R20.64], R3 ;  /* 0x0000000314007986 */ /* 0x0001e8000c101926 */
[----:B------:R-:W2:Y:S04]  /*1ce0*/  LDG.E.64 R22, desc[UR38][R4.64] ;  /* 0x0000002604167981 */ /* 0x000ea8000c1e1b00 */
[----:B------:R-:W3:Y:S04]  /*1cf0*/  LDG.E.64 R10, desc[UR38][R4.64+0x10] ;  /* 0x00001026040a7981 */ /* 0x000ee8000c1e1b00 */
[----:B------:R-:W4:Y:S01]  /*1d00*/  LDG.E.64 R12, desc[UR38][R4.64+0x8] ;  /* 0x00000826040c7981 */ /* 0x000f22000c1e1b00 */
[----:B--2---:R-:W-:-:S04]  /*1d10*/  SHF.R.U32.HI R14, RZ, 0x2, R23 ;  /* 0x00000002ff0e7819 */ /* 0x004fc80000011617 */
[----:B------:R-:W-:Y:S01]  /*1d20*/  LOP3.LUT R23, R14, R23, RZ, 0x3c, !PT ;  /* 0x000000170e177212 */ /* 0x000fe200078e3cff */
[----:B---3--:R-:W-:Y:S02]  /*1d30*/  IMAD.SHL.U32 R24, R11, 0x10, RZ ;  /* 0x000000100b187824 */ /* 0x008fe400078e00ff */
[----:B------:R-:W-:Y:S01]  /*1d40*/  VIADD R14, R22, 0x587c5 ;  /* 0x000587c5160e7836 */ /* 0x000fe20000000000 */
[C---:B------:R-:W-:Y:S01]  /*1d50*/  SHF.L.U32 R9, R23.reuse, 0x1, RZ ;  /* 0x0000000117097819 */ /* 0x040fe200000006ff */
[----:B----4-:R-:W-:Y:S01]  /*1d60*/  IMAD.MOV.U32 R22, RZ, RZ, R13 ;  /* 0x000000ffff167224 */ /* 0x010fe200078e000d */
[----:B------:R-:W-:Y:S01]  /*1d70*/  MOV R15, R12 ;  /* 0x0000000c000f7202 */ /* 0x000fe20000000f00 */
[----:B0-----:R-:W-:Y:S01]  /*1d80*/  IMAD.MOV.U32 R20, RZ, RZ, R11 ;  /* 0x000000ffff147224 */ /* 0x001fe200078e000b */
[----:B------:R-:W-:Y:S01]  /*1d90*/  LOP3.LUT R24, R23, R9, R24, 0x96, !PT ;  /* 0x0000000917187212 */ /* 0x000fe200078e9618 */
[----:B------:R-:W0:Y:S01]  /*1da0*/  LDC.64 R12, c[0x0][0x3f0] ;  /* 0x0000fc00ff0c7b82 */ /* 0x000e220000000a00 */
[----:B------:R-:W-:Y:S01]  /*1db0*/  MOV R23, R10 ;  /* 0x0000000a00177202 */ /* 0x000fe20000000f00 */
[----:B------:R-:W-:Y:S01]  /*1dc0*/  STG.E.64 desc[UR38][R4.64], R14 ;  /* 0x0000000e04007986 */ /* 0x000fe2000c101b26 */
[----:B------:R-:W-:-:S03]  /*1dd0*/  LOP3.LUT R21, R24, R11, RZ, 0x3c, !PT ;  /* 0x0000000b18157212 */ /* 0x000fc600078e3cff */
[----:B------:R-:W-:Y:S04]  /*1de0*/  STG.E.64 desc[UR38][R4.64+0x8], R22 ;  /* 0x0000081604007986 */ /* 0x000fe8000c101b26 */
[----:B------:R0:W-:Y:S04]  /*1df0*/  STG.E.64 desc[UR38][R4.64+0x10], R20 ;  /* 0x0000101404007986 */ /* 0x0001e8000c101b26 */
[----:B------:R-:W2:Y:S01]  /*1e00*/  LDG.E R6, desc[UR38][R6.64+0x4] ;  /* 0x0000042606067981 */ /* 0x000ea2000c1e1900 */
[----:B------:R-:W-:Y:S01]  /*1e10*/  IADD3 R3, PT, PT, R21, R14, RZ ;  /* 0x0000000e15037210 */ /* 0x000fe20007ffe0ff */
[----:B------:R-:W-:Y:S01]  /*1e20*/  BSSY.RECONVERGENT B6, `(.L_x_22) ;  /* 0x0000014000067945 */ /* 0x000fe20003800200 */
[----:B------:R-:W-:-:S02]  /*1e30*/  ISETP.GT.AND P0, PT, R8, -0x1, PT ;  /* 0xffffffff0800780c */ /* 0x000fc40003f04270 */
[----:B------:R-:W-:-:S05]  /*1e40*/  I2FP.F32.U32 R3, R3 ;  /* 0x0000000300037245 */ /* 0x000fca0000201000 */
[----:B------:R-:W-:-:S04]  /*1e50*/  FFMA R3, R3, R0, 1.1641532182693481445e-10 ;  /* 0x2f00000003037423 */ /* 0x000fc80000000000 */
[----:B------:R-:W1:Y:S02]  /*1e60*/  F2F.F64.F32 R10, R3 ;  /* 0x00000003000a7310 */ /* 0x000e640000201800 */
[----:B-1----:R-:W-:-:S08]  /*1e70*/  DADD R10, -R10, 1 ;  /* 0x3ff000000a0a7429 */ /* 0x002fd00000000100 */
[----:B------:R-:W-:-:S10]  /*1e80*/  DADD R10, R10, -0.5 ;  /* 0xbfe000000a0a7429 */ /* 0x000fd40000000000 */
[----:B------:R-:W1:Y:S01]  /*1e90*/  F2F.F32.F64 R11, R10 ;  /* 0x0000000a000b7310 */ /* 0x000e620000301000 */
[----:B--2---:R-:W-:-:S04]  /*1ea0*/  VIADD R9, R6, 0xffffffff ;  /* 0xffffffff06097836 */ /* 0x004fc80000000000 */
[----:B0-----:R-:W-:-:S05]  /*1eb0*/  IMAD.WIDE R4, R9, 0x4, R12 ;  /* 0x0000000409047825 */ /* 0x001fca00078e020c */
[----:B-1----:R0:W-:Y:S01]  /*1ec0*/  STG.E desc[UR38][R4.64], R11 ;  /* 0x0000000b04007986 */ /* 0x0021e2000c101926 */
[----:B------:R-:W-:Y:S05]  /*1ed0*/  @P0 BRA `(.L_x_23) ;  /* 0x0000000000200947 */ /* 0x000fea0003800000 */
        /* <DEDUP_REMOVED lines=8> */
.L_x_23:
[----:B------:R-:W-:Y:S05]  /*1f60*/  BSYNC.RECONVERGENT B6 ;  /* 0x0000000000067941 */ /* 0x000fea0003800200 */
.L_x_22:
[----:B------:R-:W2:Y:S04]  /*1f70*/  LDG.E R0, desc[UR38][R18.64+0x4] ;  /* 0x0000042612007981 */ /* 0x000ea8000c1e1900 */
[----:B------:R-:W2:Y:S02]  /*1f80*/  LDG.E R3, desc[UR38][R18.64] ;  /* 0x0000002612037981 */ /* 0x000ea4000c1e1900 */
[----:B--2---:R-:W-:-:S13]  /*1f90*/  ISETP.GT.AND P0, PT, R0, R3, PT ;  /* 0x000000030000720c */ /* 0x004fda0003f04270 */
[----:B------:R-:W-:Y:S05]  /*1fa0*/  @!P0 BRA `(.L_x_17) ;  /* 0x00000000004c8947 */ /* 0x000fea0003800000 */
[----:B------:R-:W-:-:S07]  /*1fb0*/  MOV R0, RZ ;  /* 0x000000ff00007202 */ /* 0x000fce0000000f00 */
.L_x_24:
[----:B------:R-:W2:Y:S01]  /*1fc0*/  LDG.E R7, desc[UR38][R16.64] ;  /* 0x0000002610077981 */ /* 0x000ea2000c1e1900 */
[----:B0-----:R-:W2:Y:S02]  /*1fd0*/  LDC.64 R4, c[0x0][0x390] ;  /* 0x0000e400ff047b82 */ /* 0x001ea40000000a00 */
[----:B--2---:R-:W-:-:S06]  /*1fe0*/  IMAD.WIDE R4, R7, 0x4, R4 ;  /* 0x0000000407047825 */ /* 0x004fcc00078e0204 */
[----:B------:R-:W0:Y:S01]  /*1ff0*/  LDC.64 R6, c[0x0][0x410] ;  /* 0x00010400ff067b82 */ /* 0x000e220000000a00 */
[----:B------:R-:W2:Y:S02]  /*2000*/  LDG.E R5, desc[UR38][R4.64] ;  /* 0x0000002604057981 */ /* 0x000ea4000c1e1900 */
[----:B--2---:R-:W-:-:S04]  /*2010*/  IMAD.IADD R9, R5, 0x1, R0 ;  /* 0x0000000105097824 */ /* 0x004fc800078e0200 */
[----:B0-----:R-:W-:Y:S02]  /*2020*/  IMAD.WIDE R6, R9, 0x4, R6 ;  /* 0x0000000409067825 */ /* 0x001fe400078e0206 */
[----:B------:R-:W0:Y:S04]  /*2030*/  LDC.64 R8, c[0x0][0x408] ;  /* 0x00010200ff087b82 */ /* 0x000e280000000a00 */
[----:B------:R-:W2:Y:S01]  /*2040*/  LDG.E R7, desc[UR38][R6.64] ;  /* 0x0000002606077981 */ /* 0x000ea2000c1e1900 */
[----:B------:R-:W-:-:S05]  /*2050*/  IADD3 R3, PT, PT, R0, R3, RZ ;  /* 0x0000000300037210 */ /* 0x000fca0007ffe0ff */
[----:B0-----:R-:W-:-:S05]  /*2060*/  IMAD.WIDE R8, R3, 0x4, R8 ;  /* 0x0000000403087825 */ /* 0x001fca00078e0208 */
[----:B--2---:R1:W-:Y:S04]  /*2070*/  STG.E desc[UR38][R8.64], R7 ;  /* 0x0000000708007986 */ /* 0x0043e8000c101926 */
[----:B------:R-:W2:Y:S04]  /*2080*/  LDG.E R10, desc[UR38][R18.64+0x4] ;  /* 0x00000426120a7981 */ /* 0x000ea8000c1e1900 */
[----:B------:R-:W2:Y:S01]  /*2090*/  LDG.E R3, desc[UR38][R18.64] ;  /* 0x0000002612037981 */ /* 0x000ea2000c1e1900 */
[----:B------:R-:W-:Y:S01]  /*20a0*/  VIADD R0, R0, 0x1 ;  /* 0x0000000100007836 */ /* 0x000fe20000000000 */
[----:B--2---:R-:W-:-:S04]  /*20b0*/  IADD3 R5, PT, PT, R10, -R3, RZ ;  /* 0x800000030a057210 */ /* 0x004fc80007ffe0ff */
[----:B------:R-:W-:-:S13]  /*20c0*/  ISETP.GE.AND P0, PT, R0, R5, PT ;  /* 0x000000050000720c */ /* 0x000fda0003f06270 */
[----:B-1----:R-:W-:Y:S05]  /*20d0*/  @!P0 BRA `(.L_x_24) ;  /* 0xfffffffc00b88947 */ /* 0x002fea000383ffff */
.L_x_17:
[----:B------:R-:W-:Y:S05]  /*20e0*/  BSYNC.RECONVERGENT B9 ;  /* 0x0000000000097941 */ /* 0x000fea0003800200 */
.L_x_4:
[----:B------:R-:W-:-:S05]  /*20f0*/  VIADD R2, R2, UR40 ;  /* 0x0000002802027c36 */ /* 0x000fca0008000000 */
[----:B------:R-:W-:-:S13]  /*2100*/  ISETP.GE.AND P0, PT, R2, 0x2f, PT ;  /* 0x0000002f0200780c */ /* 0x000fda0003f06270 */
[----:B------:R-:W-:Y:S05]  /*2110*/  @!P0 BRA `(.L_x_25) ;  /* 0xffffffdc00f08947 */ /* 0x000fea000383ffff */
[----:B------:R-:W-:Y:S05]  /*2120*/  EXIT ;  /* 0x000000000000794d */ /* 0x000fea0003800000 */
.L_x_26:
        /* <DEDUP_REMOVED lines=13> */
.L_x_215:


//--------------------- .text._Z14countMutationsP17curandStateXORWOWPiS1_S1_S1_S1_S1_ii --------------------------
	.section	.text._Z14countMutationsP17curandStateXORWOWPiS1_S1_S1_S1_S1_ii,"ax",@progbits
	.align	128
        .global         _Z14countMutationsP17curandStateXORWOWPiS1_S1_S1_S1_S1_ii
        .type           _Z14countMutationsP17curandStateXORWOWPiS1_S1_S1_S1_S1_ii,@function
        .size           _Z14countMutationsP17curandStateXORWOWPiS1_S1_S1_S1_S1_ii,(.L_x_216 - _Z14countMutationsP17curandStateXORWOWPiS1_S1_S1_S1_S1_ii)
        .other          _Z14countMutationsP17curandStateXORWOWPiS1_S1_S1_S1_S1_ii,@"STO_CUDA_ENTRY STV_DEFAULT"
_Z14countMutationsP17curandStateXORWOWPiS1_S1_S1_S1_S1_ii:
.text._Z14countMutationsP17curandStateXORWOWPiS1_S1_S1_S1_S1_ii:
[----:B------:R-:W-:Y:S01]  /*0000*/  LDC R1, c[0x0][0x37c] ;  /* 0x0000df00ff017b82 */ /* 0x000fe20000000800 */
[----:B------:R-:W0:Y:S01]  /*0010*/  S2R R0, SR_TID.X ;  /* 0x0000000000007919 */ /* 0x000e220000002100 */
[----:B------:R-:W0:Y:S01]  /*0020*/  LDCU UR5, c[0x0][0x360] ;  /* 0x00006c00ff0577ac */ /* 0x000e220008000800 */
[----:B------:R-:W0:Y:S02]  /*0030*/  S2R R3, SR_CTAID.X ;  /* 0x0000000000037919 */ /* 0x000e240000002500 */
[----:B0-----:R-:W-:-:S05]  /*0040*/  IMAD R0, R3, UR5, R0 ;  /* 0x0000000503007c24 */ /* 0x001fca000f8e0200 */
[----:B------:R-:W-:-:S13]  /*0050*/  ISETP.GT.AND P0, PT, R0, 0x2e, PT ;  /* 0x0000002e0000780c */ /* 0x000fda0003f04270 */
[----:B------:R-:W-:Y:S05]  /*0060*/  @P0 EXIT ;  /* 0x000000000000094d */ /* 0x000fea0003800000 */
[----:B------:R-:W0:Y:S01]  /*0070*/  LDCU.64 UR8, c[0x0][0x3b8] ;  /* 0x00007700ff0877ac */ /* 0x000e220008000a00 */
[----:B------:R-:W1:Y:S01]  /*0080*/  LDCU.64 UR6, c[0x0][0x358] ;  /* 0x00006b00ff0677ac */ /* 0x000e620008000a00 */
[----:B0-----:R-:W0:Y:S01]  /*0090*/  I2F.F64 R30, UR8 ;  /* 0x00000008001e7d12 */ /* 0x001e220008201c00 */
[----:B-1----:R-:W-:-:S12]  /*00a0*/  UIADD3 UR4, UPT, UPT, UR9, 0x1, URZ ;  /* 0x0000000109047890 */ /* 0x002fd8000fffe0ff */
.L_x_28:
[----:B--2---:R-:W1:Y:S08]  /*00b0*/  LDC.64 R12, c[0x0][0x380] ;  /* 0x0000e000ff0c7b82 */ /* 0x004e700000000a00 */
[----:B------:R-:W2:Y:S01]  /*00c0*/  LDC.64 R28, c[0x0][0x390] ;  /* 0x0000e400ff1c7b82 */ /* 0x000ea20000000a00 */
[----:B-1----:R-:W-:-:S05]  /*00d0*/  IMAD.WIDE R12, R0, 0x30, R12 ;  /* 0x00000030000c7825 */ /* 0x002fca00078e020c */
[----:B------:R-:W3:Y:S04]  /*00e0*/  LDG.E.64 R14, desc[UR6][R12.64] ;  /* 0x000000060c0e7981 */ /* 0x000ee8000c1e1b00 */
[----:B------:R1:W5:Y:S04]  /*00f0*/  LDG.E.64 R16, desc[UR6][R12.64+0x8] ;  /* 0x000008060c107981 */ /* 0x000368000c1e1b00 */
[----:B------:R1:W5:Y:S01]  /*0100*/  LDG.E.64 R20, desc[UR6][R12.64+0x10] ;  /* 0x000010060c147981 */ /* 0x000362000c1e1b00 */
[----:B------:R-:W-:Y:S01]  /*0110*/  SHF.R.S32.HI R3, RZ, 0x1f, R0 ;  /* 0x0000001fff037819 */ /* 0x000fe20000011400 */
[----:B------:R-:W-:-:S02]  /*0120*/  IMAD.MOV.U32 R2, RZ, RZ, RZ ;  /* 0x000000ffff027224 */ /* 0x000fc400078e00ff */
[----:B------:R-:W-:Y:S02]  /*0130*/  IMAD.MOV.U32 R27, RZ, RZ, -0x1 ;  /* 0xffffffffff1b7424 */ /* 0x000fe400078e00ff */
[----:B------:R-:W-:Y:S02]  /*0140*/  IMAD.MOV.U32 R4, RZ, RZ, 0xb0f8a ;  /* 0x000b0f8aff047424 */ /* 0x000fe400078e00ff */
[----:B-123--:R-:W-:-:S07]  /*0150*/  VIADD R14, R14, 0xb0f8a ;  /* 0x000b0f8a0e0e7836 */ /* 0x00efce0000000000 */
.L_x_27:
[----:B------:R-:W-:Y:S01]  /*0160*/  SHF.R.U32.HI R6, RZ, 0x2, R15 ;  /* 0x00000002ff067819 */ /* 0x000fe2000001160f */
[----:B------:R-:W-:Y:S01]  /*0170*/  VIADD R24, R14, 0xfffa783b ;  /* 0xfffa783b0e187836 */ /* 0x000fe20000000000 */
[----:B-----5:R-:W-:Y:S01]  /*0180*/  SHF.L.U32 R5, R21, 0x4, RZ ;  /* 0x0000000415057819 */ /* 0x020fe200000006ff */
[----:B------:R-:W-:Y:S01]  /*0190*/  IMAD.MOV.U32 R8, RZ, RZ, 0x2f800000 ;  /* 0x2f800000ff087424 */ /* 0x000fe200078e00ff */
[----:B------:R-:W-:Y:S01]  /*01a0*/  LOP3.LUT R6, R6, R15, RZ, 0x3c, !PT ;  /* 0x0000000f06067212 */ /* 0x000fe200078e3cff */
[----:B------:R-:W-:Y:S01]  /*01b0*/  IMAD.MOV.U32 R10, RZ, RZ, R17 ;  /* 0x000000ffff0a7224 */ /* 0x000fe200078e0011 */
[----:B------:R-:W-:Y:S01]  /*01c0*/  MOV R11, R20 ;  /* 0x00000014000b7202 */ /* 0x000fe20000000f00 */
[----:B------:R-:W-:Y:S02]  /*01d0*/  IMAD.MOV.U32 R25, RZ, RZ, R16 ;  /* 0x000000ffff197224 */ /* 0x000fe400078e0010 */
[C---:B------:R-:W-:Y:S02]  /*01e0*/  IMAD.SHL.U32 R7, R6.reuse, 0x2, RZ ;  /* 0x0000000206077824 */ /* 0x040fe400078e00ff */
[----:B------:R-:W-:Y:S01]  /*01f0*/  IMAD.MOV.U32 R22, RZ, RZ, R21 ;  /* 0x000000ffff167224 */ /* 0x000fe200078e0015 */
[----:B------:R-:W-:Y:S02]  /*0200*/  STG.E.64 desc[UR6][R12.64+0x8], R10 ;  /* 0x0000080a0c007986 */ /* 0x000fe4000c101b06 */
[----:B------:R-:W-:-:S02]  /*0210*/  LOP3.LUT R6, R6, R7, R5, 0x96, !PT ;  /* 0x0000000706067212 */ /* 0x000fc400078e9605 */
[----:B------:R-:W-:Y:S01]  /*0220*/  SHF.R.U32.HI R7, RZ, 0x2, R16 ;  /* 0x00000002ff077819 */ /* 0x000fe20000011610 */
[----:B------:R1:W-:Y:S01]  /*0230*/  STG.E.64 desc[UR6][R12.64], R24 ;  /* 0x000000180c007986 */ /* 0x0003e2000c101b06 */
[----:B------:R-:W-:Y:S02]  /*0240*/  LOP3.LUT R23, R6, R21, RZ, 0x3c, !PT ;  /* 0x0000001506177212 */ /* 0x000fe400078e3cff */
[----:B------:R-:W-:-:S03]  /*0250*/  LOP3.LUT R7, R7, R16, RZ, 0x3c, !PT ;  /* 0x0000001007077212 */ /* 0x000fc600078e3cff */
[----:B------:R-:W-:Y:S01]  /*0260*/  IMAD.IADD R5, R23, 0x1, R24 ;  /* 0x0000000117057824 */ /* 0x000fe200078e0218 */
[----:B------:R-:W-:Y:S01]  /*0270*/  SHF.L.U32 R9, R7, 0x1, RZ ;  /* 0x0000000107097819 */ /* 0x000fe200000006ff */
[----:B------:R-:W-:Y:S01]  /*0280*/  IMAD.SHL.U32 R6, R23, 0x10, RZ ;  /* 0x0000001017067824 */ /* 0x000fe200078e00ff */
[----:B------:R-:W-:Y:S02]  /*0290*/  STG.E.64 desc[UR6][R12.64+0x10], R22 ;  /* 0x000010160c007986 */ /* 0x000fe4000c101b06 */
[----:B------:R-:W-:Y:S02]  /*02a0*/  I2FP.F32.U32 R5, R5 ;  /* 0x0000000500057245 */ /* 0x000fe40000201000 */
[----:B------:R-:W-:-:S03]  /*02b0*/  LOP3.LUT R6, R7, R9, R6, 0x96, !PT ;  /* 0x0000000907067212 */ /* 0x000fc600078e9606 */
[----:B------:R-:W-:Y:S01]  /*02c0*/  FFMA R5, R5, R8, 1.1641532182693481445e-10 ;  /* 0x2f00000005057423 */ /* 0x000fe20000000008 */
[----:B------:R-:W-:-:S03]  /*02d0*/  LOP3.LUT R7, R6, R23, RZ, 0x3c, !PT ;  /* 0x0000001706077212 */ /* 0x000fc600078e3cff */
[----:B------:R-:W2:Y:S02]  /*02e0*/  F2F.F64.F32 R18, R5 ;  /* 0x0000000500127310 */ /* 0x000ea40000201800 */
[----:B------:R-:W-:-:S05]  /*02f0*/  IMAD.IADD R6, R7, 0x1, R14 ;  /* 0x0000000107067824 */ /* 0x000fca00078e020e */
[----:B------:R-:W-:-:S05]  /*0300*/  I2FP.F32.U32 R9, R6 ;  /* 0x0000000600097245 */ /* 0x000fca0000201000 */
[----:B------:R-:W-:Y:S01]  /*0310*/  FFMA R9, R9, R8, 1.1641532182693481445e-10 ;  /* 0x2f00000009097423 */ /* 0x000fe20000000008 */
[----:B--2---:R-:W-:-:S03]  /*0320*/  DADD R18, -R18, 1 ;  /* 0x3ff0000012127429 */ /* 0x004fc60000000100 */
[----:B------:R-:W2:Y:S05]  /*0330*/  F2F.F64.F32 R32, R9 ;  /* 0x0000000900207310 */ /* 0x000eaa0000201800 */
[----:B0-----:R-:W-:Y:S02]  /*0340*/  DMUL R18, R30, R18 ;  /* 0x000000121e127228 */ /* 0x001fe40000000000 */
[----:B--2---:R-:W-:-:S08]  /*0350*/  DADD R32, -R32, 1 ;  /* 0x3ff0000020207429 */ /* 0x004fd00000000100 */
[----:B------:R-:W0:Y:S02]  /*0360*/  F2I.F64.TRUNC R19, R18 ;  /* 0x0000001200137311 */ /* 0x000e24000030d100 */
[----:B0-----:R-:W-:-:S05]  /*0370*/  IMAD.WIDE R34, R19, 0x4, R28 ;  /* 0x0000000413227825 */ /* 0x001fca00078e021c */
[----:B------:R0:W2:Y:S01]  /*0380*/  LDG.E R16, desc[UR6][R34.64] ;  /* 0x0000000622107981 */ /* 0x0000a2000c1e1900 */
[----:B------:R-:W-:Y:S01]  /*0390*/  DMUL R36, R30, R32 ;  /* 0x000000201e247228 */ /* 0x000fe20000000000 */
[----:B------:R-:W-:Y:S01]  /*03a0*/  IMAD.MOV.U32 R6, RZ, RZ, R23 ;  /* 0x000000ffff067224 */ /* 0x000fe200078e0017 */
[----:B------:R-:W-:Y:S01]  /*03b0*/  MOV R15, R17 ;  /* 0x00000011000f7202 */ /* 0x000fe20000000f00 */
[----:B------:R-:W-:Y:S03]  /*03c0*/  STG.E.64 desc[UR6][R12.64+0x8], R20 ;  /* 0x000008140c007986 */ /* 0x000fe6000c101b06 */
[----:B------:R-:W3:Y:S01]  /*03d0*/  F2I.F64.TRUNC R5, R36 ;  /* 0x0000002400057311 */ /* 0x000ee2000030d100 */
[----:B------:R4:W-:Y:S04]  /*03e0*/  STG.E.64 desc[UR6][R12.64+0x10], R6 ;  /* 0x000010060c007986 */ /* 0x0009e8000c101b06 */
[----:B------:R2:W-:Y:S01]  /*03f0*/  STG.E.64 desc[UR6][R12.64], R14 ;  /* 0x0000000e0c007986 */ /* 0x0005e2000c101b06 */
[----:B---3--:R-:W-:-:S05]  /*0400*/  IMAD.WIDE R32, R5, 0x4, R28 ;  /* 0x0000000405207825 */ /* 0x008fca00078e021c */
[----:B-1----:R1:W3:Y:S01]  /*0410*/  LDG.E R24, desc[UR6][R32.64] ;  /* 0x0000000620187981 */ /* 0x0022e2000c1e1900 */
[----:B------:R-:W-:Y:S01]  /*0420*/  SHF.R.U32.HI R10, RZ, 0x2, R17 ;  /* 0x00000002ff0a7819 */ /* 0x000fe20000011611 */
[----:B------:R-:W-:Y:S02]  /*0430*/  IMAD.SHL.U32 R9, R7, 0x10, RZ ;  /* 0x0000001007097824 */ /* 0x000fe400078e00ff */
[----:B------:R-:W-:Y:S01]  /*0440*/  VIADD R18, R14, 0x587c5 ;  /* 0x000587c50e127836 */ /* 0x000fe20000000000 */
[----:B------:R-:W-:Y:S01]  /*0450*/  LOP3.LUT R10, R10, R17, RZ, 0x3c, !PT ;  /* 0x000000110a0a7212 */ /* 0x000fe200078e3cff */
[----:B------:R-:W-:Y:S01]  /*0460*/  STG.E.64 desc[UR6][R12.64+0x8], R22 ;  /* 0x000008160c007986 */ /* 0x000fe2000c101b06 */
[----:B------:R-:W-:-:S03]  /*0470*/  SHF.R.U32.HI R17, RZ, 0x2, R20 ;  /* 0x00000002ff117819 */ /* 0x000fc60000011614 */
[----:B------:R-:W-:Y:S01]  /*0480*/  IMAD.SHL.U32 R11, R10, 0x2, RZ ;  /* 0x000000020a0b7824 */ /* 0x000fe200078e00ff */
[----:B------:R-:W-:-:S04]  /*0490*/  LOP3.LUT R17, R17, R20, RZ, 0x3c, !PT ;  /* 0x0000001411117212 */ /* 0x000fc800078e3cff */
[----:B------:R-:W-:Y:S01]  /*04a0*/  LOP3.LUT R10, R10, R11, R9, 0x96, !PT ;  /* 0x0000000b0a0a7212 */ /* 0x000fe200078e9609 */
[----:B------:R-:W-:-:S03]  /*04b0*/  IMAD.SHL.U32 R9, R17, 0x2, RZ ;  /* 0x0000000211097824 */ /* 0x000fc600078e00ff */
[----:B------:R-:W-:-:S04]  /*04c0*/  LOP3.LUT R11, R10, R7, RZ, 0x3c, !PT ;  /* 0x000000070a0b7212 */ /* 0x000fc800078e3cff */
[----:B----4-:R-:W-:-:S04]  /*04d0*/  SHF.L.U32 R6, R11, 0x4, RZ ;  /* 0x000000040b067819 */ /* 0x010fc800000006ff */
[----:B------:R-:W-:Y:S01]  /*04e0*/  LOP3.LUT R6, R17, R9, R6, 0x96, !PT ;  /* 0x0000000911067212 */ /* 0x000fe200078e9606 */
[----:B------:R-:W-:Y:S02]  /*04f0*/  IMAD.IADD R9, R11, 0x1, R18 ;  /* 0x000000010b097824 */ /* 0x000fe400078e0212 */
[----:B------:R-:W-:-:S03]  /*0500*/  IMAD.MOV.U32 R17, RZ, RZ, R21 ;  /* 0x000000ffff117224 */ /* 0x000fc600078e0015 */
[----:B------:R-:W-:-:S05]  /*0510*/  I2FP.F32.U32 R9, R9 ;  /* 0x0000000900097245 */ /* 0x000fca0000201000 */
[----:B------:R-:W-:Y:S01]  /*0520*/  FFMA R10, R9, R8, 1.1641532182693481445e-10 ;  /* 0x2f000000090a7423 */ /* 0x000fe20000000008 */
[----:B------:R-:W-:-:S03]  /*0530*/  LOP3.LUT R9, R6, R11, RZ, 0x3c, !PT ;  /* 0x0000000b06097212 */ /* 0x000fc600078e3cff */
[----:B0-----:R0:W4:Y:S02]  /*0540*/  F2F.F64.F32 R34, R10 ;  /* 0x0000000a00227310 */ /* 0x0011240000201800 */
[----:B0-----:R-:W-:-:S05]  /*0550*/  IMAD.MOV.U32 R10, RZ, RZ, R7 ;  /* 0x000000ffff0a7224 */ /* 0x001fca00078e0007 */
[----:B------:R-:W-:Y:S01]  /*0560*/  STG.E.64 desc[UR6][R12.64+0x10], R10 ;  /* 0x0000100a0c007986 */ /* 0x000fe2000c101b06 */
[----:B----4-:R-:W-:-:S08]  /*0570*/  DADD R34, -R34, 1 ;  /* 0x3ff0000022227429 */ /* 0x010fd00000000100 */
[----:B------:R-:W-:-:S06]  /*0580*/  DMUL R34, R30, R34 ;  /* 0x000000221e227228 */ /* 0x000fcc0000000000 */
[----:B------:R-:W0:Y:S02]  /*0590*/  F2I.F64.TRUNC R26, R34 ;  /* 0x00000022001a7311 */ /* 0x000e24000030d100 */
[----:B0-----:R-:W-:Y:S01]  /*05a0*/  IMAD.WIDE R34, R26, 0x4, R28 ;  /* 0x000000041a227825 */ /* 0x001fe200078e021c */
[CC--:B--2---:R-:W-:Y:S02]  /*05b0*/  ISETP.GT.AND P0, PT, R16.reuse, R27.reuse, PT ;  /* 0x0000001b1000720c */ /* 0x0c4fe40003f04270 */
[----:B------:R-:W-:Y:S01]  /*05c0*/  VIMNMX R27, PT, PT, R16, R27, !PT ;  /* 0x0000001b101b7248 */ /* 0x000fe20007fe0100 */
[----:B------:R-:W-:-:S05]  /*05d0*/  VIADD R16, R14, 0xb0f8a ;  /* 0x000b0f8a0e107836 */ /* 0x000fca0000000000 */
[----:B------:R-:W-:-:S04]  /*05e0*/  IADD3 R6, PT, PT, R16, R9, RZ ;  /* 0x0000000910067210 */ /* 0x000fc80007ffe0ff */
[----:B------:R-:W-:-:S05]  /*05f0*/  I2FP.F32.U32 R15, R6 ;  /* 0x00000006000f7245 */ /* 0x000fca0000201000 */
[----:B------:R-:W-:-:S04]  /*0600*/  FFMA R15, R15, R8, 1.1641532182693481445e-10 ;  /* 0x2f0000000f0f7423 */ /* 0x000fc80000000008 */
[----:B-1----:R-:W0:Y:S01]  /*0610*/  F2F.F64.F32 R32, R15 ;  /* 0x0000000f00207310 */ /* 0x002e220000201800 */
[----:B---3--:R-:W-:Y:S01]  /*0620*/  ISETP.GT.AND P1, PT, R24, R27, PT ;  /* 0x0000001b1800720c */ /* 0x008fe20003f24270 */
[----:B0-----:R-:W-:-:S12]  /*0630*/  DADD R32, -R32, 1 ;  /* 0x3ff0000020207429 */ /* 0x001fd80000000100 */
[----:B------:R-:W-:Y:S01]  /*0640*/  @!P1 SEL R5, R19, R2, P0 ;  /* 0x0000000213059207 */ /* 0x000fe20000000000 */
[----:B------:R-:W-:Y:S01]  /*0650*/  IMAD.MOV.U32 R19, RZ, RZ, R20 ;  /* 0x000000ffff137224 */ /* 0x000fe200078e0014 */
[----:B------:R-:W-:Y:S01]  /*0660*/  DMUL R32, R30, R32 ;  /* 0x000000201e207228 */ /* 0x000fe20000000000 */
[----:B------:R-:W-:Y:S01]  /*0670*/  MOV R6, R23 ;  /* 0x0000001700067202 */ /* 0x000fe20000000f00 */
[----:B------:R-:W-:Y:S02]  /*0680*/  IMAD.MOV.U32 R8, RZ, RZ, R11 ;  /* 0x000000ffff087224 */ /* 0x000fe400078e000b */
[----:B------:R-:W-:Y:S02]  /*0690*/  STG.E.64 desc[UR6][R12.64], R18 ;  /* 0x000000120c007986 */ /* 0x000fe4000c101b06 */
[----:B------:R-:W0:Y:S02]  /*06a0*/  F2I.F64.TRUNC R2, R32 ;  /* 0x0000002000027311 */ /* 0x000e24000030d100 */
[----:B------:R-:W2:Y:S04]  /*06b0*/  LDG.E R34, desc[UR6][R34.64] ;  /* 0x0000000622227981 */ /* 0x000ea8000c1e1900 */
[----:B------:R1:W-:Y:S04]  /*06c0*/  STG.E.64 desc[UR6][R12.64], R16 ;  /* 0x000000100c007986 */ /* 0x0003e8000c101b06 */
[----:B------:R3:W-:Y:S04]  /*06d0*/  STG.E.64 desc[UR6][R12.64+0x8], R6 ;  /* 0x000008060c007986 */ /* 0x0007e8000c101b06 */
[----:B------:R3:W-:Y:S01]  /*06e0*/  STG.E.64 desc[UR6][R12.64+0x10], R8 ;  /* 0x000010080c007986 */ /* 0x0007e2000c101b06 */
[----:B0-----:R-:W-:-:S06]  /*06f0*/  IMAD.WIDE R32, R2, 0x4, R28 ;  /* 0x0000000402207825 */ /* 0x001fcc00078e021c */
[----:B------:R-:W4:Y:S01]  /*0700*/  LDG.E R33, desc[UR6][R32.64] ;  /* 0x0000000620217981 */ /* 0x000f22000c1e1900 */
[----:B------:R-:W-:Y:S01]  /*0710*/  VIMNMX R27, PT, PT, R27, R24, !PT ;  /* 0x000000181b1b7248 */ /* 0x000fe20007fe0100 */
[----:B------:R-:W-:Y:S01]  /*0720*/  VIADD R4, R4, 0x161f14 ;  /* 0x00161f1404047836 */ /* 0x000fe20000000000 */
[----:B-1----:R-:W-:Y:S01]  /*0730*/  MOV R16, R23 ;  /* 0x0000001700107202 */ /* 0x002fe20000000f00 */
[----:B------:R-:W-:Y:S01]  /*0740*/  IMAD.MOV.U32 R15, RZ, RZ, R21 ;  /* 0x000000ffff0f7224 */ /* 0x000fe200078e0015 */
[----:B------:R-:W-:Y:S01]  /*0750*/  MOV R21, R9 ;  /* 0x0000000900157202 */ /* 0x000fe20000000f00 */
[----:B------:R-:W-:Y:S02]  /*0760*/  IMAD.MOV.U32 R17, RZ, RZ, R7 ;  /* 0x000000ffff117224 */ /* 0x000fe400078e0007 */
[----:B------:R-:W-:Y:S02]  /*0770*/  VIADD R14, R14, 0x161f14 ;  /* 0x00161f140e0e7836 */ /* 0x000fe40000000000 */
[----:B------:R-:W-:Y:S01]  /*0780*/  IMAD.MOV.U32 R20, RZ, RZ, R11 ;  /* 0x000000ffff147224 */ /* 0x000fe200078e000b */
[----:B--2---:R-:W-:-:S02]  /*0790*/  VIMNMX R10, PT, PT, R27, R34, !PT ;  /* 0x000000221b0a7248 */ /* 0x004fc40007fe0100 */
[----:B------:R-:W-:Y:S02]  /*07a0*/  ISETP.GT.AND P0, PT, R34, R27, PT ;  /* 0x0000001b2200720c */ /* 0x000fe40003f04270 */
[----:B----4-:R-:W-:Y:S02]  /*07b0*/  ISETP.GT.AND P1, PT, R33, R10, PT ;  /* 0x0000000a2100720c */ /* 0x010fe40003f24270 */
[----:B------:R-:W-:-:S11]  /*07c0*/  VIMNMX R27, PT, PT, R10, R33, !PT ;  /* 0x000000210a1b7248 */ /* 0x000fd60007fe0100 */
[----:B------:R-:W-:Y:S02]  /*07d0*/  @!P1 SEL R2, R26, R5, P0 ;  /* 0x000000051a029207 */ /* 0x000fe40000000000 */
[----:B------:R-:W-:-:S13]  /*07e0*/  ISETP.NE.AND P0, PT, R4, 0x45d2172, PT ;  /* 0x045d21720400780c */ /* 0x000fda0003f05270 */
[----:B---3--:R-:W-:Y:S05]  /*07f0*/  @P0 BRA `(.L_x_27) ;  /* 0xfffffff800580947 */ /* 0x008fea000383ffff */
[----:B------:R-:W0:Y:S01]  /*0800*/  LDC.64 R4, c[0x0][0x398] ;  /* 0x0000e600ff047b82 */ /* 0x000e220000000a00 */
[----:B------:R-:W-:-:S07]  /*0810*/  ISETP.GT.AND P0, PT, R0, 0xb, PT ;  /* 0x0000000b0000780c */ /* 0x000fce0003f04270 */
[----:B------:R-:W1:Y:S08]  /*0820*/  LDC.64 R6, c[0x0][0x3a8] ;  /* 0x0000ea00ff067b82 */ /* 0x000e700000000a00 */
[----:B------:R-:W2:Y:S01]  /*0830*/  LDC.64 R8, c[0x0][0x3a0] ;  /* 0x0000e800ff087b82 */ /* 0x000ea20000000a00 */
[----:B------:R-:W-:Y:S01]  /*0840*/  VIADD R15, R0, UR4 ;  /* 0x00000004000f7c36 */ /* 0x000fe20008000000 */
[----:B------:R-:W3:Y:S01]  /*0850*/  LDCU.64 UR8, c[0x0][0x388] ;  /* 0x00007100ff0877ac */ /* 0x000ee20008000a00 */
[----:B0-----:R-:W-:-:S05]  /*0860*/  IMAD.WIDE R4, R2, 0x4, R4 ;  /* 0x0000000402047825 */ /* 0x001fca00078e0204 */
[----:B------:R-:W4:Y:S04]  /*0870*/  @!P0 LDG.E R10, desc[UR6][R4.64+0x4] ;  /* 0x00000406040a8981 */ /* 0x000f28000c1e1900 */
[----:B------:R-:W4:Y:S01]  /*0880*/  @!P0 LDG.E R11, desc[UR6][R4.64] ;  /* 0x00000006040b8981 */ /* 0x000f22000c1e1900 */
[----:B-1----:R-:W-:-:S04]  /*0890*/  IMAD.WIDE R6, R15, 0x4, R6 ;  /* 0x000000040f067825 */ /* 0x002fc800078e0206 */
[----:B--2---:R-:W-:Y:S01]  /*08a0*/  IMAD.WIDE R8, R2, 0x4, R8 ;  /* 0x0000000402087825 */ /* 0x004fe200078e0208 */
[----:B----4-:R-:W-:Y:S02]  /*08b0*/  @!P0 IADD3 R13, PT, PT, R10, 0x2, -R11 ;  /* 0x000000020a0d8810 */ /* 0x010fe40007ffe80b */
[----:B------:R-:W0:Y:S03]  /*08c0*/  LDC.64 R10, c[0x0][0x3b0] ;  /* 0x0000ec00ff0a7b82 */ /* 0x000e260000000a00 */
[----:B------:R1:W-:Y:S04]  /*08d0*/  @!P0 STG.E desc[UR6][R6.64], R13 ;  /* 0x0000000d06008986 */ /* 0x0003e8000c101906 */
[----:B------:R-:W2:Y:S04]  /*08e0*/  @!P0 LDG.E R12, desc[UR6][R8.64+0x4] ;  /* 0x00000406080c8981 */ /* 0x000ea8000c1e1900 */
[----:B------:R-:W2:Y:S01]  /*08f0*/  @!P0 LDG.E R17, desc[UR6][R8.64] ;  /* 0x0000000608118981 */ /* 0x000ea2000c1e1900 */
[----:B0-----:R-:W-:Y:S01]  /*0900*/  IMAD.WIDE R10, R15, 0x4, R10 ;  /* 0x000000040f0a7825 */ /* 0x001fe200078e020a */
[----:B--2---:R-:W-:-:S05]  /*0910*/  @!P0 IADD3 R17, PT, PT, R12, 0x1, -R17 ;  /* 0x000000010c118810 */ /* 0x004fca0007ffe811 */
[----:B------:R2:W-:Y:S04]  /*0920*/  @!P0 STG.E desc[UR6][R10.64], R17 ;  /* 0x000000110a008986 */ /* 0x0005e8000c101906 */
[----:B------:R-:W4:Y:S04]  /*0930*/  @P0 LDG.E R12, desc[UR6][R4.64+0x4] ;  /* 0x00000406040c0981 */ /* 0x000f28000c1e1900 */
[----:B------:R-:W4:Y:S01]  /*0940*/  @P0 LDG.E R15, desc[UR6][R4.64] ;  /* 0x00000006040f0981 */ /* 0x000f22000c1e1900 */
[----:B------:R-:W0:Y:S01]  /*0950*/  LDC R21, c[0x0][0x370] ;  /* 0x0000dc00ff157b82 */ /* 0x000e220000000800 */
[----:B----4-:R-:W-:-:S05]  /*0960*/  @P0 IADD3 R15, PT, PT, R12, 0x1, -R15 ;  /* 0x000000010c0f0810 */ /* 0x010fca0007ffe80f */
[----:B------:R2:W-:Y:S04]  /*0970*/  @P0 STG.E desc[UR6][R6.64], R15 ;  /* 0x0000000f06000986 */ /* 0x0005e8000c101906 */
[----:B------:R-:W4:Y:S04]  /*0980*/  @P0 LDG.E R14, desc[UR6][R8.64+0x4] ;  /* 0x00000406080e0981 */ /* 0x000f28000c1e1900 */
[----:B------:R-:W4:Y:S01]  /*0990*/  @P0 LDG.E R19, desc[UR6][R8.64] ;  /* 0x0000000608130981 */ /* 0x000f22000c1e1900 */
[----:B---3--:R-:W-:-:S04]  /*09a0*/  LEA R12, P1, R0, UR8, 0x2 ;  /* 0x00000008000c7c11 */ /* 0x008fc8000f8210ff */
[----:B-1----:R-:W-:Y:S01]  /*09b0*/  LEA.HI.X R13, R0, UR9, R3, 0x2, P1 ;  /* 0x00000009000d7c11 */ /* 0x002fe200088f1403 */
[----:B0-----:R-:W-:Y:S02]  /*09c0*/  IMAD R0, R21, UR5, R0 ;  /* 0x0000000515007c24 */ /* 0x001fe4000f8e0200 */
[----:B----4-:R-:W-:-:S05]  /*09d0*/  @P0 IMAD.IADD R19, R14, 0x1, -R19 ;  /* 0x000000010e130824 */ /* 0x010fca00078e0a13 */
[----:B------:R2:W-:Y:S01]  /*09e0*/  @P0 STG.E desc[UR6][R10.64], R19 ;  /* 0x000000130a000986 */ /* 0x0005e2000c101906 */
[----:B------:R-:W-:-:S03]  /*09f0*/  ISETP.GE.AND P0, PT, R0, 0x2f, PT ;  /* 0x0000002f0000780c */ /* 0x000fc60003f06270 */
[----:B------:R2:W-:Y:S10]  /*0a00*/  STG.E desc[UR6][R12.64], R2 ;  /* 0x000000020c007986 */ /* 0x0005f4000c101906 */
[----:B------:R-:W-:Y:S05]  /*0a10*/  @!P0 BRA `(.L_x_28) ;  /* 0xfffffff400a48947 */ /* 0x000fea000383ffff */
[----:B------:R-:W-:Y:S05]  /*0a20*/  EXIT ;  /* 0x000000000000794d */ /* 0x000fea0003800000 */
.L_x_29:
        /* <DEDUP_REMOVED lines=13> */
.L_x_216:


//--------------------- .text._Z24selection_crossover_stepP17curandStateXORWOWPiS1_S1_ii --------------------------
	.section	.text._Z24selection_crossover_stepP17curandStateXORWOWPiS1_S1_ii,"ax",@progbits
	.align	128
        .global         _Z24selection_crossover_stepP17curandStateXORWOWPiS1_S1_ii
        .type           _Z24selection_crossover_stepP17curandStateXORWOWPiS1_S1_ii,@function
        .size           _Z24selection_crossover_stepP17curandStateXORWOWPiS1_S1_ii,(.L_x_217 - _Z24selection_crossover_stepP17curandStateXORWOWPiS1_S1_ii)
        .other          _Z24selection_crossover_stepP17curandStateXORWOWPiS1_S1_ii,@"STO_CUDA_ENTRY STV_DEFAULT"
_Z24selection_crossover_stepP17curandStateXORWOWPiS1_S1_ii:
.text._Z24selection_crossover_stepP17curandStateXORWOWPiS1_S1_ii:
        /* <DEDUP_REMOVED lines=8> */
[----:B------:R-:W0:Y:S01]  /*0080*/  LDCU UR8, c[0x0][0x3a4] ;  /* 0x00007480ff0877ac */ /* 0x000e220008000800 */
[----:B------:R-:W1:Y:S01]  /*0090*/  LDCU UR5, c[0x0][0x370] ;  /* 0x00006e00ff0577ac */ /* 0x000e620008000800 */
[----:B------:R-:W2:Y:S01]  /*00a0*/  LDCU.64 UR6, c[0x0][0x358] ;  /* 0x00006b00ff0677ac */ /* 0x000ea20008000a00 */
[----:B0-----:R-:W0:Y:S01]  /*00b0*/  I2F.F64 R26, UR8 ;  /* 0x00000008001a7d12 */ /* 0x001e220008201c00 */
[----:B-1----:R-:W-:-:S12]  /*00c0*/  UIMAD UR4, UR4, UR5, URZ ;  /* 0x00000005040472a4 */ /* 0x002fd8000f8e02ff */
.L_x_32:
[----:B------:R-:W1:Y:S08]  /*00d0*/  LDC.64 R12, c[0x0][0x380] ;  /* 0x0000e000ff0c7b82 */ /* 0x000e700000000a00 */
[----:B------:R-:W3:Y:S01]  /*00e0*/  LDC.64 R16, c[0x0][0x388] ;  /* 0x0000e200ff107b82 */ /* 0x000ee20000000a00 */
[----:B-1----:R-:W-:-:S05]  /*00f0*/  IMAD.WIDE R12, R0, 0x30, R12 ;  /* 0x00000030000c7825 */ /* 0x002fca00078e020c */
[----:B--2---:R-:W2:Y:S04]  /*0100*/  LDG.E.64 R14, desc[UR6][R12.64] ;  /* 0x000000060c0e7981 */ /* 0x004ea8000c1e1b00 */
[----:B------:R1:W5:Y:S04]  /*0110*/  LDG.E.64 R18, desc[UR6][R12.64+0x8] ;  /* 0x000008060c127981 */ /* 0x000368000c1e1b00 */
[----:B------:R1:W5:Y:S01]  /*0120*/  LDG.E.64 R22, desc[UR6][R12.64+0x10] ;  /* 0x000010060c167981 */ /* 0x000362000c1e1b00 */
[----:B------:R-:W-:Y:S02]  /*0130*/  IMAD.MOV.U32 R3, RZ, RZ, RZ ;  /* 0x000000ffff037224 */ /* 0x000fe400078e00ff */
[----:B------:R-:W-:-:S02]  /*0140*/  IMAD.MOV.U32 R21, RZ, RZ, -0x1 ;  /* 0xffffffffff157424 */ /* 0x000fc400078e00ff */
[----:B------:R-:W-:Y:S02]  /*0150*/  IMAD.MOV.U32 R5, RZ, RZ, 0xb0f8a ;  /* 0x000b0f8aff057424 */ /* 0x000fe400078e00ff */
[----:B-123--:R-:W-:-:S07]  /*0160*/  VIADD R14, R14, 0xb0f8a ;  /* 0x000b0f8a0e0e7836 */ /* 0x00efce0000000000 */
.L_x_30:
[----:B------:R-:W-:Y:S01]  /*0170*/  SHF.R.U32.HI R2, RZ, 0x2, R15 ;  /* 0x00000002ff027819 */ /* 0x000fe2000001160f */
[----:B------:R-:W-:Y:S01]  /*0180*/  VIADD R8, R14, 0xfffa783b ;  /* 0xfffa783b0e087836 */ /* 0x000fe20000000000 */
[----:B-----5:R-:W-:Y:S01]  /*0190*/  SHF.L.U32 R7, R23, 0x4, RZ ;  /* 0x0000000417077819 */ /* 0x020fe200000006ff */
[----:B------:R-:W-:Y:S01]  /*01a0*/  IMAD.MOV.U32 R10, RZ, RZ, R19 ;  /* 0x000000ffff0a7224 */ /* 0x000fe200078e0013 */
[----:B------:R-:W-:Y:S01]  /*01b0*/  LOP3.LUT R2, R2, R15, RZ, 0x3c, !PT ;  /* 0x0000000f02027212 */ /* 0x000fe200078e3cff */
[----:B------:R-:W-:Y:S01]  /*01c0*/  IMAD.MOV.U32 R24, RZ, RZ, R23 ;  /* 0x000000ffff187224 */ /* 0x000fe200078e0017 */
[----:B------:R-:W-:-:S03]  /*01d0*/  SHF.R.U32.HI R9, RZ, 0x2, R18 ;  /* 0x00000002ff097819 */ /* 0x000fc60000011612 */
[----:B------:R-:W-:Y:S01]  /*01e0*/  IMAD.SHL.U32 R4, R2, 0x2, RZ ;  /* 0x0000000202047824 */ /* 0x000fe200078e00ff */
[----:B------:R-:W-:-:S04]  /*01f0*/  LOP3.LUT R9, R9, R18, RZ, 0x3c, !PT ;  /* 0x0000001209097212 */ /* 0x000fc800078e3cff */
[----:B------:R-:W-:Y:S01]  /*0200*/  LOP3.LUT R4, R2, R4, R7, 0x96, !PT ;  /* 0x0000000402047212 */ /* 0x000fe200078e9607 */
[----:B------:R-:W-:Y:S02]  /*0210*/  IMAD.SHL.U32 R7, R9, 0x2, RZ ;  /* 0x0000000209077824 */ /* 0x000fe400078e00ff */
[----:B------:R-:W-:Y:S01]  /*0220*/  IMAD.MOV.U32 R2, RZ, RZ, 0x2f800000 ;  /* 0x2f800000ff027424 */ /* 0x000fe200078e00ff */
[----:B------:R-:W-:-:S04]  /*0230*/  LOP3.LUT R25, R4, R23, RZ, 0x3c, !PT ;  /* 0x0000001704197212 */ /* 0x000fc800078e3cff */
[C---:B------:R-:W-:Y:S01]  /*0240*/  IADD3 R4, PT, PT, R25.reuse, R8, RZ ;  /* 0x0000000819047210 */ /* 0x040fe20007ffe0ff */
[----:B------:R-:W-:Y:S01]  /*0250*/  IMAD.SHL.U32 R6, R25, 0x10, RZ ;  /* 0x0000001019067824 */ /* 0x000fe200078e00ff */
[----:B------:R-:W-:Y:S04]  /*0260*/  STG.E.64 desc[UR6][R12.64+0x10], R24 ;  /* 0x000010180c007986 */ /* 0x000fe8000c101b06 */
[----:B------:R-:W-:Y:S02]  /*0270*/  LOP3.LUT R6, R9, R7, R6, 0x96, !PT ;  /* 0x0000000709067212 */ /* 0x000fe400078e9606 */
[----:B------:R-:W-:Y:S02]  /*0280*/  I2FP.F32.U32 R9, R4 ;  /* 0x0000000400097245 */ /* 0x000fe40000201000 */
[----:B------:R-:W-:-:S03]  /*0290*/  LOP3.LUT R7, R6, R25, RZ, 0x3c, !PT ;  /* 0x0000001906077212 */ /* 0x000fc600078e3cff */
[----:B------:R-:W-:Y:S02]  /*02a0*/  FFMA R9, R9, R2, 1.1641532182693481445e-10 ;  /* 0x2f00000009097423 */ /* 0x000fe40000000002 */
[----:B------:R-:W-:Y:S02]  /*02b0*/  IMAD.IADD R4, R7, 0x1, R14 ;  /* 0x0000000107047824 */ /* 0x000fe400078e020e */
[----:B------:R1:W2:Y:S03]  /*02c0*/  F2F.F64.F32 R28, R9 ;  /* 0x00000009001c7310 */ /* 0x0002a60000201800 */
[----:B------:R-:W-:-:S05]  /*02d0*/  I2FP.F32.U32 R11, R4 ;  /* 0x00000004000b7245 */ /* 0x000fca0000201000 */
[----:B------:R-:W-:Y:S01]  /*02e0*/  FFMA R6, R11, R2, 1.1641532182693481445e-10 ;  /* 0x2f0000000b067423 */ /* 0x000fe20000000002 */
[----:B------:R-:W-:Y:S01]  /*02f0*/  IMAD.MOV.U32 R11, RZ, RZ, R22 ;  /* 0x000000ffff0b7224 */ /* 0x000fe200078e0016 */
[----:B-1----:R-:W-:Y:S02]  /*0300*/  MOV R9, R18 ;  /* 0x0000001200097202 */ /* 0x002fe40000000f00 */
[----:B------:R-:W1:Y:S01]  /*0310*/  F2F.F64.F32 R34, R6 ;  /* 0x0000000600227310 */ /* 0x000e620000201800 */
[----:B------:R-:W-:Y:S01]  /*0320*/  IMAD.MOV.U32 R15, RZ, RZ, R19 ;  /* 0x000000ffff0f7224 */ /* 0x000fe200078e0013 */
[----:B------:R3:W-:Y:S01]  /*0330*/  STG.E.64 desc[UR6][R12.64+0x8], R10 ;  /* 0x0000080a0c007986 */ /* 0x0007e2000c101b06 */
[----:B--2---:R-:W-:-:S03]  /*0340*/  DADD R28, -R28, 1 ;  /* 0x3ff000001c1c7429 */ /* 0x004fc60000000100 */
[----:B------:R2:W-:Y:S05]  /*0350*/  STG.E.64 desc[UR6][R12.64], R8 ;  /* 0x000000080c007986 */ /* 0x0005ea000c101b06 */
[----:B0-----:R-:W-:Y:S02]  /*0360*/  DMUL R28, R26, R28 ;  /* 0x0000001c1a1c7228 */ /* 0x001fe40000000000 */
[----:B-1----:R-:W-:-:S08]  /*0370*/  DADD R34, -R34, 1 ;  /* 0x3ff0000022227429 */ /* 0x002fd00000000100 */
[----:B------:R-:W0:Y:S01]  /*0380*/  F2I.F64.TRUNC R29, R28 ;  /* 0x0000001c001d7311 */ /* 0x000e22000030d100 */
[----:B------:R-:W-:-:S07]  /*0390*/  DMUL R34, R26, R34 ;  /* 0x000000221a227228 */ /* 0x000fce0000000000 */
[----:B------:R-:W1:Y:S01]  /*03a0*/  F2I.F64.TRUNC R4, R34 ;  /* 0x0000002200047311 */ /* 0x000e62000030d100 */
[----:B------:R-:W-:Y:S02]  /*03b0*/  IMAD.MOV.U32 R6, RZ, RZ, R25 ;  /* 0x000000ffff067224 */ /* 0x000fe400078e0019 */
[----:B0-----:R-:W-:-:S06]  /*03c0*/  IMAD.WIDE R30, R29, 0x4, R16 ;  /* 0x000000041d1e7825 */ /* 0x001fcc00078e0210 */
[----:B------:R-:W4:Y:S01]  /*03d0*/  LDG.E R30, desc[UR6][R30.64] ;  /* 0x000000061e1e7981 */ /* 0x000f22000c1e1900 */
[----:B-1----:R-:W-:-:S03]  /*03e0*/  IMAD.WIDE R32, R4, 0x4, R16 ;  /* 0x0000000404207825 */ /* 0x002fc600078e0210 */
[----:B------:R-:W-:Y:S04]  /*03f0*/  STG.E.64 desc[UR6][R12.64+0x10], R6 ;  /* 0x000010060c007986 */ /* 0x000fe8000c101b06 */
[----:B------:R0:W-:Y:S04]  /*0400*/  STG.E.64 desc[UR6][R12.64], R14 ;  /* 0x0000000e0c007986 */ /* 0x0001e8000c101b06 */
[----:B------:R-:W-:Y:S04]  /*0410*/  STG.E.64 desc[UR6][R12.64+0x8], R22 ;  /* 0x000008160c007986 */ /* 0x000fe8000c101b06 */
[----:B------:R1:W4:Y:S01]  /*0420*/  LDG.E R28, desc[UR6][R32.64] ;  /* 0x00000006201c7981 */ /* 0x000322000c1e1900 */
[----:B---3--:R-:W-:Y:S01]  /*0430*/  SHF.R.U32.HI R10, RZ, 0x2, R19 ;  /* 0x00000002ff0a7819 */ /* 0x008fe20000011613 */
[----:B------:R-:W-:Y:S01]  /*0440*/  VIADD R20, R14, 0x587c5 ;  /* 0x000587c50e147836 */ /* 0x000fe20000000000 */
[----:B--2---:R-:W-:Y:S01]  /*0450*/  SHF.L.U32 R9, R7, 0x4, RZ ;  /* 0x0000000407097819 */ /* 0x004fe200000006ff */
[----:B------:R-:W-:Y:S01]  /*0460*/  STG.E.64 desc[UR6][R12.64+0x8], R24 ;  /* 0x000008180c007986 */ /* 0x000fe2000c101b06 */
[----:B------:R-:W-:-:S02]  /*0470*/  LOP3.LUT R10, R10, R19, RZ, 0x3c, !PT ;  /* 0x000000130a0a7212 */ /* 0x000fc400078e3cff */
[----:B0-----:R-:W-:Y:S02]  /*0480*/  SHF.R.U32.HI R15, RZ, 0x2, R22 ;  /* 0x00000002ff0f7819 */ /* 0x001fe40000011616 */
[----:B------:R-:W-:Y:S01]  /*0490*/  IADD3 R18, PT, PT, R14, 0xb0f8a, RZ ;  /* 0x000b0f8a0e127810 */ /* 0x000fe20007ffe0ff */
[----:B------:R-:W-:Y:S01]  /*04a0*/  IMAD.SHL.U32 R8, R10, 0x2, RZ ;  /* 0x000000020a087824 */ /* 0x000fe200078e00ff */
[----:B------:R-:W-:-:S04]  /*04b0*/  LOP3.LUT R15, R15, R22, RZ, 0x3c, !PT ;  /* 0x000000160f0f7212 */ /* 0x000fc800078e3cff */
[----:B------:R-:W-:Y:S01]  /*04c0*/  LOP3.LUT R8, R10, R8, R9, 0x96, !PT ;  /* 0x000000080a087212 */ /* 0x000fe200078e9609 */
[----:B------:R-:W-:-:S03]  /*04d0*/  IMAD.MOV.U32 R10, RZ, RZ, R7 ;  /* 0x000000ffff0a7224 */ /* 0x000fc600078e0007 */
[----:B------:R-:W-:-:S05]  /*04e0*/  LOP3.LUT R11, R8, R7, RZ, 0x3c, !PT ;  /* 0x00000007080b7212 */ /* 0x000fca00078e3cff */
[C---:B------:R-:W-:Y:S01]  /*04f0*/  IMAD.IADD R6, R11.reuse, 0x1, R20 ;  /* 0x000000010b067824 */ /* 0x040fe200078e0214 */
[----:B------:R-:W-:Y:S04]  /*0500*/  STG.E.64 desc[UR6][R12.64+0x10], R10 ;  /* 0x0000100a0c007986 */ /* 0x000fe8000c101b06 */
[----:B------:R-:W-:Y:S01]  /*0510*/  I2FP.F32.U32 R9, R6 ;  /* 0x0000000600097245 */ /* 0x000fe20000201000 */
[----:B------:R-:W-:-:S04]  /*0520*/  IMAD.SHL.U32 R6, R11, 0x10, RZ ;  /* 0x000000100b067824 */ /* 0x000fc800078e00ff */
[----:B------:R-:W-:Y:S01]  /*0530*/  FFMA R8, R9, R2, 1.1641532182693481445e-10 ;  /* 0x2f00000009087423 */ /* 0x000fe20000000002 */
[----:B------:R-:W-:-:S03]  /*0540*/  IMAD.SHL.U32 R9, R15, 0x2, RZ ;  /* 0x000000020f097824 */ /* 0x000fc600078e00ff */
[----:B------:R-:W0:Y:S02]  /*0550*/  F2F.F64.F32 R34, R8 ;  /* 0x0000000800227310 */ /* 0x000e240000201800 */
[----:B------:R-:W-:-:S04]  /*0560*/  LOP3.LUT R6, R15, R9, R6, 0x96, !PT ;  /* 0x000000090f067212 */ /* 0x000fc800078e9606 */
[----:B------:R-:W-:-:S05]  /*0570*/  LOP3.LUT R9, R6, R11, RZ, 0x3c, !PT ;  /* 0x0000000b06097212 */ /* 0x000fca00078e3cff */
[----:B------:R-:W-:Y:S01]  /*0580*/  IMAD.IADD R6, R18, 0x1, R9 ;  /* 0x0000000112067824 */ /* 0x000fe200078e0209 */
[----:B0-----:R-:W-:-:S04]  /*0590*/  DADD R34, -R34, 1 ;  /* 0x3ff0000022227429 */ /* 0x001fc80000000100 */
[----:B------:R-:W-:-:S05]  /*05a0*/  I2FP.F32.U32 R19, R6 ;  /* 0x0000000600137245 */ /* 0x000fca0000201000 */
[----:B------:R-:W-:Y:S01]  /*05b0*/  FFMA R19, R19, R2, 1.1641532182693481445e-10 ;  /* 0x2f00000013137423 */ /* 0x000fe20000000002 */
[----:B------:R-:W-:-:S03]  /*05c0*/  DMUL R34, R26, R34 ;  /* 0x000000221a227228 */ /* 0x000fc60000000000 */
[----:B-1----:R0:W1:Y:S08]  /*05d0*/  F2F.F64.F32 R32, R19 ;  /* 0x0000001300207310 */ /* 0x0020700000201800 */
[----:B------:R-:W2:Y:S01]  /*05e0*/  F2I.F64.TRUNC R15, R34 ;  /* 0x00000022000f7311 */ /* 0x000ea2000030d100 */
[----:B0-----:R-:W-:Y:S01]  /*05f0*/  IMAD.MOV.U32 R19, RZ, RZ, R23 ;  /* 0x000000ffff137224 */ /* 0x001fe200078e0017 */
[----:B-1----:R-:W-:-:S08]  /*0600*/  DADD R32, -R32, 1 ;  /* 0x3ff0000020207429 */ /* 0x002fd00000000100 */
[----:B------:R-:W-:Y:S01]  /*0610*/  DMUL R32, R26, R32 ;  /* 0x000000201a207228 */ /* 0x000fe20000000000 */
[----:B--2---:R-:W-:Y:S01]  /*0620*/  IMAD.WIDE R34, R15, 0x4, R16 ;  /* 0x000000040f227825 */ /* 0x004fe200078e0210 */
[----:B------:R-:W-:-:S03]  /*0630*/  MOV R6, R25 ;  /* 0x0000001900067202 */ /* 0x000fc60000000f00 */
[----:B------:R-:W-:Y:S01]  /*0640*/  IMAD.MOV.U32 R8, RZ, RZ, R11 ;  /* 0x000000ffff087224 */ /* 0x000fe200078e000b */
[CC--:B----4-:R-:W-:Y:S02]  /*0650*/  ISETP.GT.AND P0, PT, R30.reuse, R21.reuse, PT ;  /* 0x000000151e00720c */ /* 0x0d0fe40003f04270 */
[----:B------:R-:W-:Y:S01]  /*0660*/  VIMNMX R30, PT, PT, R30, R21, !PT ;  /* 0x000000151e1e7248 */ /* 0x000fe20007fe0100 */
[----:B------:R-:W-:-:S05]  /*0670*/  IMAD.MOV.U32 R21, RZ, RZ, R22 ;  /* 0x000000ffff157224 */ /* 0x000fca00078e0016 */
[----:B------:R0:W-:Y:S04]  /*0680*/  STG.E.64 desc[UR6][R12.64], R20 ;  /* 0x000000140c007986 */ /* 0x0001e8000c101b06 */
[----:B------:R-:W2:Y:S01]  /*0690*/  LDG.E R34, desc[UR6][R34.64] ;  /* 0x0000000622227981 */ /* 0x000ea2000c1e1900 */
[----:B------:R-:W-:-:S13]  /*06a0*/  ISETP.GT.AND P1, PT, R28, R30, PT ;  /* 0x0000001e1c00720c */ /* 0x000fda0003f24270 */
[----:B------:R-:W-:Y:S02]  /*06b0*/  @!P1 SEL R4, R29, R3, P0 ;  /* 0x000000031d049207 */ /* 0x000fe40000000000 */
[----:B------:R-:W1:Y:S01]  /*06c0*/  F2I.F64.TRUNC R3, R32 ;  /* 0x0000002000037311 */ /* 0x000e62000030d100 */
[----:B------:R3:W-:Y:S04]  /*06d0*/  STG.E.64 desc[UR6][R12.64], R18 ;  /* 0x000000120c007986 */ /* 0x0007e8000c101b06 */
[----:B------:R4:W-:Y:S04]  /*06e0*/  STG.E.64 desc[UR6][R12.64+0x8], R6 ;  /* 0x000008060c007986 */ /* 0x0009e8000c101b06 */
[----:B------:R4:W-:Y:S01]  /*06f0*/  STG.E.64 desc[UR6][R12.64+0x10], R8 ;  /* 0x000010080c007986 */ /* 0x0009e2000c101b06 */
[----:B-1----:R-:W-:-:S06]  /*0700*/  IMAD.WIDE R32, R3, 0x4, R16 ;  /* 0x0000000403207825 */ /* 0x002fcc00078e0210 */
[----:B------:R-:W4:Y:S01]  /*0710*/  LDG.E R33, desc[UR6][R32.64] ;  /* 0x0000000620217981 */ /* 0x000f22000c1e1900 */
[----:B0-----:R-:W-:Y:S01]  /*0720*/  VIMNMX R21, PT, PT, R30, R28, !PT ;  /* 0x0000001c1e157248 */ /* 0x001fe20007fe0100 */
[----:B------:R-:W-:Y:S01]  /*0730*/  VIADD R5, R5, 0x161f14 ;  /* 0x00161f1405057836 */ /* 0x000fe20000000000 */
[----:B---3--:R-:W-:Y:S01]  /*0740*/  MOV R19, R7 ;  /* 0x0000000700137202 */ /* 0x008fe20000000f00 */
[----:B------:R-:W-:Y:S02]  /*0750*/  IMAD.MOV.U32 R18, RZ, RZ, R25 ;  /* 0x000000ffff127224 */ /* 0x000fe400078e0019 */
[----:B------:R-:W-:Y:S02]  /*0760*/  VIADD R14, R14, 0x161f14 ;  /* 0x00161f140e0e7836 */ /* 0x000fe40000000000 */
[----:B------:R-:W-:Y:S01]  /*0770*/  IMAD.MOV.U32 R22, RZ, RZ, R11 ;  /* 0x000000ffff167224 */ /* 0x000fe200078e000b */
[----:B--2---:R-:W-:Y:S02]  /*0780*/  VIMNMX R10, PT, PT, R21, R34, !PT ;  /* 0x00000022150a7248 */ /* 0x004fe40007fe0100 */
[----:B------:R-:W-:-:S02]  /*0790*/  ISETP.GT.AND P0, PT, R34, R21, PT ;  /* 0x000000152200720c */ /* 0x000fc40003f04270 */
[----:B----4-:R-:W-:-:S13]  /*07a0*/  ISETP.GT.AND P1, PT, R33, R10, PT ;  /* 0x0000000a2100720c */ /* 0x010fda0003f24270 */
[----:B------:R-:W-:Y:S02]  /*07b0*/  @!P1 SEL R3, R15, R4, P0 ;  /* 0x000000040f039207 */ /* 0x000fe40000000000 */
[----:B------:R-:W-:Y:S01]  /*07c0*/  ISETP.NE.AND P0, PT, R5, 0x45d2172, PT ;  /* 0x045d21720500780c */ /* 0x000fe20003f05270 */
[----:B------:R-:W-:Y:S01]  /*07d0*/  IMAD.MOV.U32 R15, RZ, RZ, R23 ;  /* 0x000000ffff0f7224 */ /* 0x000fe200078e0017 */
[----:B------:R-:W-:Y:S01]  /*07e0*/  VIMNMX R21, PT, PT, R10, R33, !PT ;  /* 0x000000210a157248 */ /* 0x000fe20007fe0100 */
[----:B------:R-:W-:-:S10]  /*07f0*/  IMAD.MOV.U32 R23, RZ, RZ, R9 ;  /* 0x000000ffff177224 */ /* 0x000fd400078e0009 */
[----:B------:R-:W-:Y:S05]  /*0800*/  @P0 BRA `(.L_x_30) ;  /* 0xfffffff800580947 */ /* 0x000fea000383ffff */
[----:B------:R-:W0:Y:S02]  /*0810*/  LDC.64 R6, c[0x0][0x390] ;  /* 0x0000e400ff067b82 */ /* 0x000e240000000a00 */
[----:B0-----:R-:W-:-:S05]  /*0820*/  IMAD.WIDE R6, R0, 0x4, R6 ;  /* 0x0000000400067825 */ /* 0x001fca00078e0206 */
[----:B------:R0:W-:Y:S04]  /*0830*/  STG.E desc[UR6][R6.64], R3 ;  /* 0x0000000306007986 */ /* 0x0001e8000c101906 */
[----:B------:R0:W5:Y:S04]  /*0840*/  LDG.E.64 R18, desc[UR6][R12.64] ;  /* 0x000000060c127981 */ /* 0x000168000c1e1b00 */
[----:B------:R0:W5:Y:S04]  /*0850*/  LDG.E.64 R22, desc[UR6][R12.64+0x8] ;  /* 0x000008060c167981 */ /* 0x000168000c1e1b00 */
[----:B------:R0:W5:Y:S01]  /*0860*/  LDG.E.64 R20, desc[UR6][R12.64+0x10] ;  /* 0x000010060c147981 */ /* 0x000162000c1e1b00 */
[----:B------:R-:W-:Y:S01]  /*0870*/  IMAD.MOV.U32 R28, RZ, RZ, -0x1 ;  /* 0xffffffffff1c7424 */ /* 0x000fe200078e00ff */
[----:B------:R-:W-:-:S07]  /*0880*/  CS2R R4, SRZ ;  /* 0x0000000000047805 */ /* 0x000fce000001ff00 */
.L_x_31:
[----:B0----5:R-:W-:Y:S01]  /*0890*/  SHF.R.U32.HI R6, RZ, 0x2, R19 ;  /* 0x00000002ff067819 */ /* 0x021fe20000011613 */
[C---:B------:R-:W-:Y:S01]  /*08a0*/  VIADD R24, R18.reuse, 0x587c5 ;  /* 0x000587c512187836 */ /* 0x040fe20000000000 */
[----:B------:R-:W-:Y:S01]  /*08b0*/  SHF.L.U32 R3, R21, 0x4, RZ ;  /* 0x0000000415037819 */ /* 0x000fe200000006ff */
[----:B------:R-:W-:Y:S01]  /*08c0*/  VIADD R14, R18, 0xb0f8a ;  /* 0x000b0f8a120e7836 */ /* 0x000fe20000000000 */
[----:B------:R-:W-:Y:S01]  /*08d0*/  LOP3.LUT R6, R6, R19, RZ, 0x3c, !PT ;  /* 0x0000001306067212 */ /* 0x000fe200078e3cff */
[----:B------:R-:W-:Y:S01]  /*08e0*/  IMAD.MOV.U32 R10, RZ, RZ, R23 ;  /* 0x000000ffff0a7224 */ /* 0x000fe200078e0017 */
[----:B------:R-:W-:Y:S02]  /*08f0*/  SHF.R.U32.HI R9, RZ, 0x2, R22 ;  /* 0x00000002ff097819 */ /* 0x000fe40000011616 */
[-C--:B------:R-:W-:Y:S01]  /*0900*/  MOV R25, R22.reuse ;  /* 0x0000001600197202 */ /* 0x080fe20000000f00 */
[----:B------:R-:W-:Y:S01]  /*0910*/  IMAD.SHL.U32 R7, R6, 0x2, RZ ;  /* 0x0000000206077824 */ /* 0x000fe200078e00ff */
[----:B------:R-:W-:-:S02]  /*0920*/  LOP3.LUT R9, R9, R22, RZ, 0x3c, !PT ;  /* 0x0000001609097212 */ /* 0x000fc400078e3cff */
[----:B------:R-:W-:Y:S01]  /*0930*/  MOV R15, R23 ;  /* 0x00000017000f7202 */ /* 0x000fe20000000f00 */
[----:B------:R0:W-:Y:S01]  /*0940*/  STG.E.64 desc[UR6][R12.64], R24 ;  /* 0x000000180c007986 */ /* 0x0001e2000c101b06 */
[----:B------:R-:W-:Y:S01]  /*0950*/  LOP3.LUT R6, R6, R7, R3, 0x96, !PT ;  /* 0x0000000706067212 */ /* 0x000fe200078e9603 */
[----:B------:R-:W-:-:S03]  /*0960*/  IMAD.SHL.U32 R8, R9, 0x2, RZ ;  /* 0x0000000209087824 */ /* 0x000fc600078e00ff */
[----:B------:R-:W-:-:S04]  /*0970*/  LOP3.LUT R7, R6, R21, RZ, 0x3c, !PT ;  /* 0x0000001506077212 */ /* 0x000fc800078e3cff */
[C---:B------:R-:W-:Y:S01]  /*0980*/  SHF.L.U32 R6, R7.reuse, 0x4, RZ ;  /* 0x0000000407067819 */ /* 0x040fe200000006ff */
[----:B------:R-:W-:-:S03]  /*0990*/  IMAD.IADD R3, R7, 0x1, R24 ;  /* 0x0000000107037824 */ /* 0x000fc600078e0218 */
[----:B------:R-:W-:Y:S02]  /*09a0*/  LOP3.LUT R6, R9, R8, R6, 0x96, !PT ;  /* 0x0000000809067212 */ /* 0x000fe400078e9606 */
[----:B------:R-:W-:Y:S02]  /*09b0*/  I2FP.F32.U32 R3, R3 ;  /* 0x0000000300037245 */ /* 0x000fe40000201000 */
[----:B------:R-:W-:-:S03]  /*09c0*/  LOP3.LUT R9, R6, R7, RZ, 0x3c, !PT ;  /* 0x0000000706097212 */ /* 0x000fc600078e3cff */
[----:B------:R-:W-:Y:S02]  /*09d0*/  FFMA R3, R3, R2, 1.1641532182693481445e-10 ;  /* 0x2f00000003037423 */ /* 0x000fe40000000002 */
[----:B------:R-:W-:Y:S02]  /*09e0*/  IMAD.IADD R6, R9, 0x1, R14 ;  /* 0x0000000109067824 */ /* 0x000fe400078e020e */
[----:B------:R-:W1:Y:S03]  /*09f0*/  F2F.F64.F32 R34, R3 ;  /* 0x0000000300227310 */ /* 0x000e660000201800 */
[----:B------:R-:W-:-:S05]  /*0a00*/  I2FP.F32.U32 R11, R6 ;  /* 0x00000006000b7245 */ /* 0x000fca0000201000 */
[----:B------:R-:W-:Y:S01]  /*0a10*/  FFMA R6, R11, R2, 1.1641532182693481445e-10 ;  /* 0x2f0000000b067423 */ /* 0x000fe20000000002 */
[----:B------:R-:W-:-:S03]  /*0a20*/  IMAD.MOV.U32 R11, RZ, RZ, R20 ;  /* 0x000000ffff0b7224 */ /* 0x000fc600078e0014 */
[----:B------:R2:W3:Y:S01]  /*0a30*/  F2F.F64.F32 R32, R6 ;  /* 0x0000000600207310 */ /* 0x0004e20000201800 */
[----:B------:R-:W-:Y:S01]  /*0a40*/  IMAD.MOV.U32 R8, RZ, RZ, R7 ;  /* 0x000000ffff087224 */ /* 0x000fe200078e0007 */
[----:B------:R4:W-:Y:S01]  /*0a50*/  STG.E.64 desc[UR6][R12.64+0x8], R10 ;  /* 0x0000080a0c007986 */ /* 0x0009e2000c101b06 */
[----:B-1----:R-:W-:Y:S01]  /*0a60*/  DADD R34, -R34, 1 ;  /* 0x3ff0000022227429 */ /* 0x002fe20000000100 */
[----:B--2---:R-:W-:-:S07]  /*0a70*/  IMAD.MOV.U32 R6, RZ, RZ, R21 ;  /* 0x000000ffff067224 */ /* 0x004fce00078e0015 */
[----:B------:R-:W-:Y:S01]  /*0a80*/  DMUL R34, R26, R34 ;  /* 0x000000221a227228 */ /* 0x000fe20000000000 */
[----:B------:R1:W-:Y:S01]  /*0a90*/  STG.E.64 desc[UR6][R12.64+0x10], R6 ;  /* 0x000010060c007986 */ /* 0x0003e2000c101b06 */
[----:B---3--:R-:W-:-:S04]  /*0aa0*/  DADD R32, -R32, 1 ;  /* 0x3ff0000020207429 */ /* 0x008fc80000000100 */
[----:B------:R-:W2:Y:S04]  /*0ab0*/  F2I.F64.TRUNC R19, R34 ;  /* 0x0000002200137311 */ /* 0x000ea8000030d100 */
[----:B------:R-:W-:-:S06]  /*0ac0*/  DMUL R32, R26, R32 ;  /* 0x000000201a207228 */ /* 0x000fcc0000000000 */
[----:B------:R-:W0:Y:S01]  /*0ad0*/  F2I.F64.TRUNC R3, R32 ;  /* 0x0000002000037311 */ /* 0x000e22000030d100 */
[----:B--2---:R-:W-:-:S05]  /*0ae0*/  IMAD.WIDE R30, R19, 0x4, R16 ;  /* 0x00000004131e7825 */ /* 0x004fca00078e0210 */
[----:B------:R-:W2:Y:S04]  /*0af0*/  LDG.E R29, desc[UR6][R30.64] ;  /* 0x000000061e1d7981 */ /* 0x000ea8000c1e1900 */
[----:B------:R-:W-:Y:S01]  /*0b00*/  STG.E.64 desc[UR6][R12.64], R14 ;  /* 0x0000000e0c007986 */ /* 0x000fe2000c101b06 */
[----:B0-----:R-:W-:-:S03]  /*0b10*/  IMAD.WIDE R24, R3, 0x4, R16 ;  /* 0x0000000403187825 */ /* 0x001fc600078e0210 */
[----:B------:R0:W-:Y:S04]  /*0b20*/  STG.E.64 desc[UR6][R12.64+0x10], R8 ;  /* 0x000010080c007986 */ /* 0x0001e8000c101b06 */
[----:B------:R-:W-:Y:S04]  /*0b30*/  STG.E.64 desc[UR6][R12.64+0x8], R20 ;  /* 0x000008140c007986 */ /* 0x000fe8000c101b06 */
[----:B------:R3:W2:Y:S01]  /*0b40*/  LDG.E R24, desc[UR6][R24.64] ;  /* 0x0000000618187981 */ /* 0x0006a2000c1e1900 */
[----:B------:R-:W-:Y:S01]  /*0b50*/  SHF.R.U32.HI R22, RZ, 0x2, R23 ;  /* 0x00000002ff167819 */ /* 0x000fe20000011617 */
[----:B----4-:R-:W-:Y:S01]  /*0b60*/  IMAD.SHL.U32 R11, R9, 0x10, RZ ;  /* 0x00000010090b7824 */ /* 0x010fe200078e00ff */
[----:B------:R-:W-:-:S02]  /*0b70*/  MOV R10, R9 ;  /* 0x00000009000a7202 */ /* 0x000fc40000000f00 */
[----:B------:R-:W-:Y:S02]  /*0b80*/  LOP3.LUT R22, R22, R23, RZ, 0x3c, !PT ;  /* 0x0000001716167212 */ /* 0x000fe400078e3cff */
[----:B------:R-:W-:-:S03]  /*0b90*/  SHF.R.U32.HI R23, RZ, 0x2, R20 ;  /* 0x00000002ff177819 */ /* 0x000fc60000011614 */
[----:B-1----:R-:W-:Y:S01]  /*0ba0*/  IMAD.SHL.U32 R6, R22, 0x2, RZ ;  /* 0x0000000216067824 */ /* 0x002fe200078e00ff */
[----:B------:R-:W-:-:S04]  /*0bb0*/  LOP3.LUT R23, R23, R20, RZ, 0x3c, !PT ;  /* 0x0000001417177212 */ /* 0x000fc800078e3cff */
[----:B------:R-:W-:Y:S01]  /*0bc0*/  LOP3.LUT R6, R22, R6, R11, 0x96, !PT ;  /* 0x0000000616067212 */ /* 0x000fe200078e960b */
[----:B------:R-:W-:Y:S01]  /*0bd0*/  VIADD R22, R18, 0x10974f ;  /* 0x0010974f12167836 */ /* 0x000fe20000000000 */
[----:B0-----:R-:W-:Y:S02]  /*0be0*/  SHF.L.U32 R8, R23, 0x1, RZ ;  /* 0x0000000117087819 */ /* 0x001fe400000006ff */
[----:B------:R-:W-:Y:S02]  /*0bf0*/  LOP3.LUT R11, R6, R9, RZ, 0x3c, !PT ;  /* 0x00000009060b7212 */ /* 0x000fe400078e3cff */
[----:B------:R-:W-:-:S03]  /*0c00*/  IADD3 R18, PT, PT, R18, 0x161f14, RZ ;  /* 0x00161f1412127810 */ /* 0x000fc60007ffe0ff */
[----:B------:R-:W-:Y:S01]  /*0c10*/  IMAD.SHL.U32 R6, R11, 0x10, RZ ;  /* 0x000000100b067824 */ /* 0x000fe200078e00ff */
[----:B------:R-:W-:Y:S04]  /*0c20*/  STG.E.64 desc[UR6][R12.64+0x10], R10 ;  /* 0x0000100a0c007986 */ /* 0x000fe8000c101b06 */
[----:B------:R-:W-:Y:S01]  /*0c30*/  LOP3.LUT R8, R23, R8, R6, 0x96, !PT ;  /* 0x0000000817087212 */ /* 0x000fe200078e9606 */
[----:B------:R-:W-:-:S03]  /*0c40*/  IMAD.IADD R6, R11, 0x1, R22 ;  /* 0x000000010b067824 */ /* 0x000fc600078e0216 */
[----:B------:R-:W-:Y:S02]  /*0c50*/  LOP3.LUT R15, R8, R11, RZ, 0x3c, !PT ;  /* 0x0000000b080f7212 */ /* 0x000fe400078e3cff */
[----:B------:R-:W-:-:S03]  /*0c60*/  I2FP.F32.U32 R23, R6 ;  /* 0x0000000600177245 */ /* 0x000fc60000201000 */
[----:B------:R-:W-:Y:S02]  /*0c70*/  IMAD.IADD R6, R15, 0x1, R18 ;  /* 0x000000010f067824 */ /* 0x000fe400078e0212 */
[----:B------:R-:W-:-:S03]  /*0c80*/  FFMA R23, R23, R2, 1.1641532182693481445e-10 ;  /* 0x2f00000017177423 */ /* 0x000fc60000000002 */
[----:B---3--:R-:W-:Y:S01]  /*0c90*/  I2FP.F32.U32 R25, R6 ;  /* 0x0000000600197245 */ /* 0x008fe20000201000 */
[----:B------:R0:W1:Y:S01]  /*0ca0*/  F2F.F64.F32 R32, R23 ;  /* 0x0000001700207310 */ /* 0x0000620000201800 */
[----:B------:R-:W-:-:S03]  /*0cb0*/  IMAD.MOV.U32 R6, RZ, RZ, R21 ;  /* 0x000000ffff067224 */ /* 0x000fc600078e0015 */
[----:B------:R-:W-:Y:S01]  /*0cc0*/  FFMA R8, R25, R2, 1.1641532182693481445e-10 ;  /* 0x2f00000019087423 */ /* 0x000fe20000000002 */
[----:B------:R-:W-:Y:S01]  /*0cd0*/  IMAD.MOV.U32 R14, RZ, RZ, R11 ;  /* 0x000000ffff0e7224 */ /* 0x000fe200078e000b */
[----:B------:R-:W-:Y:S02]  /*0ce0*/  STG.E.64 desc[UR6][R12.64+0x8], R6 ;  /* 0x000008060c007986 */ /* 0x000fe4000c101b06 */
[----:B------:R3:W4:Y:S01]  /*0cf0*/  F2F.F64.F32 R30, R8 ;  /* 0x00000008001e7310 */ /* 0x0007220000201800 */
[----:B0-----:R-:W-:-:S05]  /*0d00*/  IMAD.MOV.U32 R23, RZ, RZ, R20 ;  /* 0x000000ffff177224 */ /* 0x001fca00078e0014 */
[----:B------:R0:W-:Y:S01]  /*0d10*/  STG.E.64 desc[UR6][R12.64], R22 ;  /* 0x000000160c007986 */ /* 0x0001e2000c101b06 */
[----:B-1----:R-:W-:Y:S01]  /*0d20*/  DADD R32, -R32, 1 ;  /* 0x3ff0000020207429 */ /* 0x002fe20000000100 */
[----:B---3--:R-:W-:Y:S01]  /*0d30*/  IMAD.MOV.U32 R8, RZ, RZ, R7 ;  /* 0x000000ffff087224 */ /* 0x008fe200078e0007 */
[----:B----4-:R-:W-:-:S06]  /*0d40*/  DADD R30, -R30, 1 ;  /* 0x3ff000001e1e7429 */ /* 0x010fcc0000000100 */
[C---:B------:R-:W-:Y:S02]  /*0d50*/  DMUL R32, R26.reuse, R32 ;  /* 0x000000201a207228 */ /* 0x040fe40000000000 */
[----:B------:R-:W-:-:S04]  /*0d60*/  DMUL R30, R26, R30 ;  /* 0x0000001e1a1e7228 */ /* 0x000fc80000000000 */
[----:B------:R-:W1:Y:S02]  /*0d70*/  F2I.F64.TRUNC R25, R32 ;  /* 0x0000002000197311 */ /* 0x000e64000030d100 */
[----:B-1----:R-:W-:-:S06]  /*0d80*/  IMAD.WIDE R34, R25, 0x4, R16 ;  /* 0x0000000419227825 */ /* 0x002fcc00078e0210 */
[----:B------:R-:W3:Y:S04]  /*0d90*/  LDG.E R34, desc[UR6][R34.64] ;  /* 0x0000000622227981 */ /* 0x000ee8000c1e1900 */
[----:B------:R-:W-:Y:S04]  /*0da0*/  STG.E.64 desc[UR6][R12.64+0x8], R8 ;  /* 0x000008080c007986 */ /* 0x000fe8000c101b06 */
[----:B------:R-:W-:Y:S01]  /*0db0*/  STG.E.64 desc[UR6][R12.64+0x10], R14 ;  /* 0x0000100e0c007986 */ /* 0x000fe2000c101b06 */
[CC--:B--2---:R-:W-:Y:S02]  /*0dc0*/  ISETP.GT.AND P0, PT, R29.reuse, R28.reuse, PT ;  /* 0x0000001c1d00720c */ /* 0x0c4fe40003f04270 */
[----:B------:R-:W-:-:S04]  /*0dd0*/  VIMNMX R29, PT, PT, R29, R28, !PT ;  /* 0x0000001c1d1d7248 */ /* 0x000fc80007fe0100 */
[----:B------:R-:W-:-:S13]  /*0de0*/  ISETP.GT.AND P1, PT, R24, R29, PT ;  /* 0x0000001d1800720c */ /* 0x000fda0003f24270 */
[----:B------:R-:W-:Y:S02]  /*0df0*/  @!P1 SEL R3, R19, R5, P0 ;  /* 0x0000000513039207 */ /* 0x000fe40000000000 */
[----:B------:R-:W0:Y:S01]  /*0e00*/  F2I.F64.TRUNC R5, R30 ;  /* 0x0000001e00057311 */ /* 0x000e22000030d100 */
[----:B------:R-:W-:-:S05]  /*0e10*/  IMAD.MOV.U32 R19, RZ, RZ, R21 ;  /* 0x000000ffff137224 */ /* 0x000fca00078e0015 */
[----:B------:R1:W-:Y:S01]  /*0e20*/  STG.E.64 desc[UR6][R12.64], R18 ;  /* 0x000000120c007986 */ /* 0x0003e2000c101b06 */
[----:B0-----:R-:W-:-:S06]  /*0e30*/  IMAD.WIDE R22, R5, 0x4, R16 ;  /* 0x0000000405167825 */ /* 0x001fcc00078e0210 */
[----:B------:R0:W2:Y:S01]  /*0e40*/  LDG.E R23, desc[UR6][R22.64] ;  /* 0x0000000616177981 */ /* 0x0000a2000c1e1900 */
[----:B------:R-:W-:Y:S02]  /*0e50*/  VIMNMX R29, PT, PT, R29, R24, !PT ;  /* 0x000000181d1d7248 */ /* 0x000fe40007fe0100 */
[----:B------:R-:W-:-:S04]  /*0e60*/  IADD3 R4, PT, PT, R4, 0x4, RZ ;  /* 0x0000000404047810 */ /* 0x000fc80007ffe0ff */
[----:B------:R-:W-:Y:S01]  /*0e70*/  ISETP.NE.AND P2, PT, R4, 0xc8, PT ;  /* 0x000000c80400780c */ /* 0x000fe20003f45270 */
[----:B-1----:R-:W-:Y:S01]  /*0e80*/  IMAD.MOV.U32 R19, RZ, RZ, R21 ;  /* 0x000000ffff137224 */ /* 0x002fe200078e0015 */
[----:B------:R-:W-:Y:S01]  /*0e90*/  MOV R20, R11 ;  /* 0x0000000b00147202 */ /* 0x000fe20000000f00 */
[----:B0-----:R-:W-:Y:S02]  /*0ea0*/  IMAD.MOV.U32 R22, RZ, RZ, R7 ;  /* 0x000000ffff167224 */ /* 0x001fe400078e0007 */
[----:B------:R-:W-:Y:S01]  /*0eb0*/  IMAD.MOV.U32 R21, RZ, RZ, R15 ;  /* 0x000000ffff157224 */ /* 0x000fe200078e000f */
[----:B---3--:R-:W-:Y:S02]  /*0ec0*/  VIMNMX R28, PT, PT, R29, R34, !PT ;  /* 0x000000221d1c7248 */ /* 0x008fe40007fe0100 */
[----:B------:R-:W-:Y:S02]  /*0ed0*/  ISETP.GT.AND P0, PT, R34, R29, PT ;  /* 0x0000001d2200720c */ /* 0x000fe40003f04270 */
[----:B--2---:R-:W-:-:S02]  /*0ee0*/  ISETP.GT.AND P1, PT, R23, R28, PT ;  /* 0x0000001c1700720c */ /* 0x004fc40003f24270 */
[----:B------:R-:W-:Y:S01]  /*0ef0*/  VIMNMX R28, PT, PT, R28, R23, !PT ;  /* 0x000000171c1c7248 */ /* 0x000fe20007fe0100 */
[----:B------:R-:W-:-:S10]  /*0f00*/  IMAD.MOV.U32 R23, RZ, RZ, R9 ;  /* 0x000000ffff177224 */ /* 0x000fd400078e0009 */
[----:B------:R-:W-:Y:S01]  /*0f10*/  @!P1 SEL R5, R25, R3, P0 ;  /* 0x0000000319059207 */ /* 0x000fe20000000000 */
[----:B------:R-:W-:Y:S06]  /*0f20*/  @P2 BRA `(.L_x_31) ;  /* 0xfffffff800582947 */ /* 0x000fec000383ffff */
[----:B------:R-:W0:Y:S01]  /*0f30*/  LDC.64 R2, c[0x0][0x398] ;  /* 0x0000e600ff027b82 */ /* 0x000e220000000a00 */
[----:B------:R-:W1:Y:S01]  /*0f40*/  LDCU UR5, c[0x0][0x3a0] ;  /* 0x00007400ff0577ac */ /* 0x000e620008000800 */
[----:B0-----:R-:W-:-:S04]  /*0f50*/  IMAD.WIDE R2, R0, 0x4, R2 ;  /* 0x0000000400027825 */ /* 0x001fc800078e0202 */
[----:B------:R-:W-:Y:S01]  /*0f60*/  VIADD R0, R0, UR4 ;  /* 0x0000000400007c36 */ /* 0x000fe20008000000 */
[----:B------:R3:W-:Y:S04]  /*0f70*/  STG.E desc[UR6][R2.64], R5 ;  /* 0x0000000502007986 */ /* 0x0007e8000c101906 */
[----:B-1----:R-:W-:-:S13]  /*0f80*/  ISETP.GE.AND P0, PT, R0, UR5, PT ;  /* 0x0000000500007c0c */ /* 0x002fda000bf06270 */
[----:B---3--:R-:W-:Y:S05]  /*0f90*/  @!P0 BRA `(.L_x_32) ;  /* 0xfffffff0004c8947 */ /* 0x008fea000383ffff */
[----:B------:R-:W-:Y:S05]  /*0fa0*/  EXIT ;  /* 0x000000000000794d */ /* 0x000fea0003800000 */
.L_x_33:
        /* <DEDUP_REMOVED lines=13> */
.L_x_217:


//--------------------- .text._Z14selection_stepP17curandStateXORWOWPiS1_i --------------------------
	.section	.text._Z14selection_stepP17curandStateXORWOWPiS1_i,"ax",@progbits
	.align	128
        .global         _Z14selection_stepP17curandStateXORWOWPiS1_i
        .type           _Z14selection_stepP17curandStateXORWOWPiS1_i,@function
        .size           _Z14selection_stepP17curandStateXORWOWPiS1_i,(.L_x_218 - _Z14selection_stepP17curandStateXORWOWPiS1_i)
        .other          _Z14selection_stepP17curandStateXORWOWPiS1_i,@"STO_CUDA_ENTRY STV_DEFAULT"
_Z14selection_stepP17curandStateXORWOWPiS1_i:
.text._Z14selection_stepP17curandStateXORWOWPiS1_i:
[----:B------:R-:W-:Y:S01]  /*0000*/  LDC R1, c[0x0][0x37c] ;  /* 0x0000df00ff017b82 */ /* 0x000fe20000000800 */
[----:B------:R-:W0:Y:S01]  /*0010*/  S2R R2, SR_TID.X ;  /* 0x0000000000027919 */ /* 0x000e220000002100 */
[----:B------:R-:W0:Y:S01]  /*0020*/  LDCU UR4, c[0x0][0x360] ;  /* 0x00006c00ff0477ac */ /* 0x000e220008000800 */
[----:B------:R-:W0:Y:S02]  /*0030*/  S2R R3, SR_CTAID.X ;  /* 0x0000000000037919 */ /* 0x000e240000002500 */
[----:B0-----:R-:W-:-:S05]  /*0040*/  IMAD R2, R3, UR4, R2 ;  /* 0x0000000403027c24 */ /* 0x001fca000f8e0202 */
[----:B------:R-:W-:-:S13]  /*0050*/  ISETP.GT.AND P0, PT, R2, 0x257, PT ;  /* 0x000002570200780c */ /* 0x000fda0003f04270 */
[----:B------:R-:W-:Y:S05]  /*0060*/  @P0 EXIT ;  /* 0x000000000000094d */ /* 0x000fea0003800000 */
[----:B------:R-:W0:Y:S01]  /*0070*/  LDCU UR8, c[0x0][0x398] ;  /* 0x00007300ff0877ac */ /* 0x000e220008000800 */
[----:B------:R-:W1:Y:S01]  /*0080*/  LDCU UR5, c[0x0][0x370] ;  /* 0x00006e00ff0577ac */ /* 0x000e620008000800 */
[----:B------:R-:W2:Y:S01]  /*0090*/  LDCU.64 UR6, c[0x0][0x358] ;  /* 0x00006b00ff0677ac */ /* 0x000ea20008000a00 */
[----:B0-----:R-:W0:Y:S01]  /*00a0*/  I2F.F64 R28, UR8 ;  /* 0x00000008001c7d12 */ /* 0x001e220008201c00 */
[----:B-1----:R-:W-:-:S12]  /*00b0*/  UIMAD UR4, UR4, UR5, URZ ;  /* 0x00000005040472a4 */ /* 0x002fd8000f8e02ff */
.L_x_35:
[----:B-1----:R-:W1:Y:S08]  /*00c0*/  LDC.64 R12, c[0x0][0x380] ;  /* 0x0000e000ff0c7b82 */ /* 0x002e700000000a00 */
[----:B------:R-:W3:Y:S01]  /*00d0*/  LDC.64 R16, c[0x0][0x388] ;  /* 0x0000e200ff107b82 */ /* 0x000ee20000000a00 */
[----:B-1----:R-:W-:-:S05]  /*00e0*/  IMAD.WIDE R12, R2, 0x30, R12 ;  /* 0x00000030020c7825 */ /* 0x002fca00078e020c */
[----:B--2---:R-:W2:Y:S04]  /*00f0*/  LDG.E.64 R14, desc[UR6][R12.64] ;  /* 0x000000060c0e7981 */ /* 0x004ea8000c1e1b00 */
[----:B------:R1:W5:Y:S04]  /*0100*/  LDG.E.64 R18, desc[UR6][R12.64+0x8] ;  /* 0x000008060c127981 */ /* 0x000368000c1e1b00 */
[----:B------:R1:W5:Y:S01]  /*0110*/  LDG.E.64 R10, desc[UR6][R12.64+0x10] ;  /* 0x000010060c0a7981 */ /* 0x000362000c1e1b00 */
[----:B------:R-:W-:Y:S02]  /*0120*/  VIADD R2, R2, UR4 ;  /* 0x0000000402027c36 */ /* 0x000fe40008000000 */
[----:B------:R-:W-:-:S02]  /*0130*/  HFMA2 R3, -RZ, RZ, 6.55651092529296875e-07, 0.000460147857666015625 ;  /* 0x000b0f8aff037431 */ /* 0x000fc400000001ff */
[----:B------:R-:W-:Y:S02]  /*0140*/  IMAD.MOV.U32 R0, RZ, RZ, RZ ;  /* 0x000000ffff007224 */ /* 0x000fe400078e00ff */
[----:B------:R-:W-:Y:S01]  /*0150*/  IMAD.MOV.U32 R22, RZ, RZ, -0x1 ;  /* 0xffffffffff167424 */ /* 0x000fe200078e00ff */
[----:B------:R-:W-:Y:S01]  /*0160*/  ISETP.GE.AND P0, PT, R2, 0x258, PT ;  /* 0x000002580200780c */ /* 0x000fe20003f06270 */
[----:B-123--:R-:W-:-:S12]  /*0170*/  VIADD R14, R14, 0xb0f8a ;  /* 0x000b0f8a0e0e7836 */ /* 0x00efd80000000000 */
.L_x_34:
[----:B------:R-:W-:Y:S01]  /*0180*/  SHF.R.U32.HI R4, RZ, 0x2, R15 ;  /* 0x00000002ff047819 */ /* 0x000fe2000001160f */
[----:B-----5:R-:W-:Y:S01]  /*0190*/  IMAD.SHL.U32 R5, R11, 0x10, RZ ;  /* 0x000000100b057824 */ /* 0x020fe200078e00ff */
[----:B------:R-:W-:Y:S01]  /*01a0*/  IADD3 R24, PT, PT, R14, -0x587c5, RZ ;  /* 0xfffa783b0e187810 */ /* 0x000fe20007ffe0ff */
[----:B------:R-:W-:Y:S01]  /*01b0*/  IMAD.MOV.U32 R21, RZ, RZ, 0x2f800000 ;  /* 0x2f800000ff157424 */ /* 0x000fe200078e00ff */
[----:B------:R-:W-:Y:S01]  /*01c0*/  LOP3.LUT R4, R4, R15, RZ, 0x3c, !PT ;  /* 0x0000000f04047212 */ /* 0x000fe200078e3cff */
[--C-:B------:R-:W-:Y:S01]  /*01d0*/  IMAD.MOV.U32 R25, RZ, RZ, R18.reuse ;  /* 0x000000ffff197224 */ /* 0x100fe200078e0012 */
[----:B------:R-:W-:-:S03]  /*01e0*/  SHF.R.U32.HI R7, RZ, 0x2, R18 ;  /* 0x00000002ff077819 */ /* 0x000fc60000011612 */
[C---:B------:R-:W-:Y:S01]  /*01f0*/  IMAD.SHL.U32 R6, R4.reuse, 0x2, RZ ;  /* 0x0000000204067824 */ /* 0x040fe200078e00ff */
[----:B------:R-:W-:Y:S01]  /*0200*/  LOP3.LUT R7, R7, R18, RZ, 0x3c, !PT ;  /* 0x0000001207077212 */ /* 0x000fe200078e3cff */
[----:B------:R1:W-:Y:S03]  /*0210*/  STG.E.64 desc[UR6][R12.64], R24 ;  /* 0x000000180c007986 */ /* 0x0003e6000c101b06 */
[----:B------:R-:W-:Y:S01]  /*0220*/  LOP3.LUT R6, R4, R6, R5, 0x96, !PT ;  /* 0x0000000604067212 */ /* 0x000fe200078e9605 */
[----:B------:R-:W-:-:S03]  /*0230*/  IMAD.SHL.U32 R15, R7, 0x2, RZ ;  /* 0x00000002070f7824 */ /* 0x000fc600078e00ff */
[----:B------:R-:W-:-:S04]  /*0240*/  LOP3.LUT R5, R6, R11, RZ, 0x3c, !PT ;  /* 0x0000000b06057212 */ /* 0x000fc800078e3cff */
[C---:B------:R-:W-:Y:S01]  /*0250*/  SHF.L.U32 R6, R5.reuse, 0x4, RZ ;  /* 0x0000000405067819 */ /* 0x040fe200000006ff */
[----:B------:R-:W-:Y:S02]  /*0260*/  IMAD.IADD R4, R5, 0x1, R24 ;  /* 0x0000000105047824 */ /* 0x000fe400078e0218 */
[----:B-1----:R-:W-:Y:S01]  /*0270*/  IMAD.MOV.U32 R24, RZ, RZ, R19 ;  /* 0x000000ffff187224 */ /* 0x002fe200078e0013 */
[----:B------:R-:W-:Y:S02]  /*0280*/  LOP3.LUT R6, R7, R15, R6, 0x96, !PT ;  /* 0x0000000f07067212 */ /* 0x000fe400078e9606 */
[----:B------:R-:W-:Y:S02]  /*0290*/  I2FP.F32.U32 R4, R4 ;  /* 0x0000000400047245 */ /* 0x000fe40000201000 */
[----:B------:R-:W-:Y:S02]  /*02a0*/  LOP3.LUT R7, R6, R5, RZ, 0x3c, !PT ;  /* 0x0000000506077212 */ /* 0x000fe400078e3cff */
[----:B------:R-:W-:Y:S01]  /*02b0*/  MOV R25, R10 ;  /* 0x0000000a00197202 */ /* 0x000fe20000000f00 */
[----:B------:R-:W-:-:S02]  /*02c0*/  FFMA R4, R4, R21, 1.1641532182693481445e-10 ;  /* 0x2f00000004047423 */ /* 0x000fc40000000015 */
[----:B------:R-:W-:Y:S02]  /*02d0*/  IMAD.IADD R6, R7, 0x1, R14 ;  /* 0x0000000107067824 */ /* 0x000fe400078e020e */
[----:B------:R1:W2:Y:S01]  /*02e0*/  F2F.F64.F32 R8, R4 ;  /* 0x0000000400087310 */ /* 0x0002a20000201800 */
[----:B------:R-:W-:Y:S02]  /*02f0*/  STG.E.64 desc[UR6][R12.64+0x8], R24 ;  /* 0x000008180c007986 */ /* 0x000fe4000c101b06 */
[----:B------:R-:W-:-:S05]  /*0300*/  I2FP.F32.U32 R6, R6 ;  /* 0x0000000600067245 */ /* 0x000fca0000201000 */
[----:B------:R-:W-:Y:S01]  /*0310*/  FFMA R6, R6, R21, 1.1641532182693481445e-10 ;  /* 0x2f00000006067423 */ /* 0x000fe20000000015 */
[----:B-1----:R-:W-:-:S03]  /*0320*/  IMAD.MOV.U32 R4, RZ, RZ, R11 ;  /* 0x000000ffff047224 */ /* 0x002fc600078e000b */
[----:B------:R-:W1:Y:S02]  /*0330*/  F2F.F64.F32 R26, R6 ;  /* 0x00000006001a7310 */ /* 0x000e640000201800 */
[----:B------:R3:W-:Y:S01]  /*0340*/  STG.E.64 desc[UR6][R12.64+0x10], R4 ;  /* 0x000010040c007986 */ /* 0x0007e2000c101b06 */
[----:B--2---:R-:W-:-:S08]  /*0350*/  DADD R8, -R8, 1 ;  /* 0x3ff0000008087429 */ /* 0x004fd00000000100 */
[----:B0-----:R-:W-:Y:S02]  /*0360*/  DMUL R8, R28, R8 ;  /* 0x000000081c087228 */ /* 0x001fe40000000000 */
[----:B-1----:R-:W-:-:S08]  /*0370*/  DADD R26, -R26, 1 ;  /* 0x3ff000001a1a7429 */ /* 0x002fd00000000100 */
[----:B------:R-:W0:Y:S01]  /*0380*/  F2I.F64.TRUNC R8, R8 ;  /* 0x0000000800087311 */ /* 0x000e22000030d100 */
[----:B------:R-:W-:Y:S01]  /*0390*/  DMUL R26, R28, R26 ;  /* 0x0000001a1c1a7228 */ /* 0x000fe20000000000 */
[----:B0-----:R-:W-:-:S06]  /*03a0*/  IMAD.WIDE R30, R8, 0x4, R16 ;  /* 0x00000004081e7825 */ /* 0x001fcc00078e0210 */
[----:B------:R-:W2:Y:S01]  /*03b0*/  LDG.E R30, desc[UR6][R30.64] ;  /* 0x000000061e1e7981 */ /* 0x000ea2000c1e1900 */
[----:B---3--:R-:W0:Y:S01]  /*03c0*/  F2I.F64.TRUNC R4, R26 ;  /* 0x0000001a00047311 */ /* 0x008e22000030d100 */
[----:B------:R-:W-:Y:S02]  /*03d0*/  IMAD.MOV.U32 R6, RZ, RZ, R5 ;  /* 0x000000ffff067224 */ /* 0x000fe400078e0005 */
[----:B------:R-:W-:Y:S01]  /*03e0*/  IMAD.MOV.U32 R15, RZ, RZ, R19 ;  /* 0x000000ffff0f7224 */ /* 0x000fe200078e0013 */
[----:B------:R-:W-:Y:S04]  /*03f0*/  STG.E.64 desc[UR6][R12.64+0x8], R10 ;  /* 0x0000080a0c007986 */ /* 0x000fe8000c101b06 */
[----:B------:R1:W-:Y:S04]  /*0400*/  STG.E.64 desc[UR6][R12.64+0x10], R6 ;  /* 0x000010060c007986 */ /* 0x0003e8000c101b06 */
[----:B------:R3:W-:Y:S01]  /*0410*/  STG.E.64 desc[UR6][R12.64], R14 ;  /* 0x0000000e0c007986 */ /* 0x0007e2000c101b06 */
[----:B0-----:R-:W-:-:S05]  /*0420*/  IMAD.WIDE R24, R4, 0x4, R16 ;  /* 0x0000000404187825 */ /* 0x001fca00078e0210 */
[----:B-1----:R0:W4:Y:S01]  /*0430*/  LDG.E R6, desc[UR6][R24.64] ;  /* 0x0000000618067981 */ /* 0x002122000c1e1900 */
[----:B------:R-:W-:Y:S01]  /*0440*/  SHF.R.U32.HI R18, RZ, 0x2, R19 ;  /* 0x00000002ff127819 */ /* 0x000fe20000011613 */
[----:B------:R-:W-:Y:S01]  /*0450*/  IMAD.SHL.U32 R9, R7, 0x10, RZ ;  /* 0x0000001007097824 */ /* 0x000fe200078e00ff */
[----:B------:R-:W-:Y:S02]  /*0460*/  SHF.R.U32.HI R23, RZ, 0x2, R10 ;  /* 0x00000002ff177819 */ /* 0x000fe4000001160a */
[----:B------:R-:W-:Y:S02]  /*0470*/  LOP3.LUT R18, R18, R19, RZ, 0x3c, !PT ;  /* 0x0000001312127212 */ /* 0x000fe400078e3cff */
[----:B------:R-:W-:Y:S02]  /*0480*/  IADD3 R20, PT, PT, R14, 0x587c5, RZ ;  /* 0x000587c50e147810 */ /* 0x000fe40007ffe0ff */
[----:B------:R-:W-:-:S04]  /*0490*/  SHF.L.U32 R19, R18, 0x1, RZ ;  /* 0x0000000112137819 */ /* 0x000fc800000006ff */
[----:B------:R-:W-:Y:S02]  /*04a0*/  LOP3.LUT R18, R18, R19, R9, 0x96, !PT ;  /* 0x0000001312127212 */ /* 0x000fe400078e9609 */
[----:B------:R-:W-:Y:S02]  /*04b0*/  LOP3.LUT R9, R23, R10, RZ, 0x3c, !PT ;  /* 0x0000000a17097212 */ /* 0x000fe400078e3cff */
[----:B------:R-:W-:-:S03]  /*04c0*/  LOP3.LUT R23, R18, R7, RZ, 0x3c, !PT ;  /* 0x0000000712177212 */ /* 0x000fc600078e3cff */
[----:B---3--:R-:W-:Y:S02]  /*04d0*/  IMAD.SHL.U32 R15, R9, 0x2, RZ ;  /* 0x00000002090f7824 */ /* 0x008fe400078e00ff */
[----:B------:R-:W-:-:S05]  /*04e0*/  IMAD.SHL.U32 R18, R23, 0x10, RZ ;  /* 0x0000001017127824 */ /* 0x000fca00078e00ff */
[----:B------:R-:W-:Y:S01]  /*04f0*/  LOP3.LUT R18, R9, R15, R18, 0x96, !PT ;  /* 0x0000000f09127212 */ /* 0x000fe200078e9612 */
[----:B------:R-:W-:-:S05]  /*0500*/  IMAD.IADD R9, R23, 0x1, R20 ;  /* 0x0000000117097824 */ /* 0x000fca00078e0214 */
[----:B0-----:R-:W-:Y:S02]  /*0510*/  I2FP.F32.U32 R24, R9 ;  /* 0x0000000900187245 */ /* 0x001fe40000201000 */
[----:B------:R-:W-:Y:S01]  /*0520*/  LOP3.LUT R9, R18, R23, RZ, 0x3c, !PT ;  /* 0x0000001712097212 */ /* 0x000fe200078e3cff */
[----:B------:R-:W-:Y:S02]  /*0530*/  VIADD R18, R14, 0xb0f8a ;  /* 0x000b0f8a0e127836 */ /* 0x000fe40000000000 */
[----:B------:R-:W-:-:S04]  /*0540*/  FFMA R19, R24, R21, 1.1641532182693481445e-10 ;  /* 0x2f00000018137423 */ /* 0x000fc80000000015 */
[----:B------:R0:W1:Y:S02]  /*0550*/  F2F.F64.F32 R26, R19 ;  /* 0x00000013001a7310 */ /* 0x0000640000201800 */
[----:B0-----:R-:W-:Y:S01]  /*0560*/  IMAD.MOV.U32 R19, RZ, RZ, R11 ;  /* 0x000000ffff137224 */ /* 0x001fe200078e000b */
[----:B-1----:R-:W-:-:S08]  /*0570*/  DADD R26, -R26, 1 ;  /* 0x3ff000001a1a7429 */ /* 0x002fd00000000100 */
[----:B------:R-:W-:-:S10]  /*0580*/  DMUL R26, R28, R26 ;  /* 0x0000001a1c1a7228 */ /* 0x000fd40000000000 */
[----:B------:R-:W-:Y:S01]  /*0590*/  F2I.F64.TRUNC R26, R26 ;  /* 0x0000001a001a7311 */ /* 0x000fe2000030d100 */
[CC--:B--2---:R-:W-:Y:S02]  /*05a0*/  ISETP.GT.AND P1, PT, R30.reuse, R22.reuse, PT ;  /* 0x000000161e00720c */ /* 0x0c4fe40003f24270 */
[----:B------:R-:W-:Y:S02]  /*05b0*/  VIMNMX R15, PT, PT, R30, R22, !PT ;  /* 0x000000161e0f7248 */ /* 0x000fe40007fe0100 */
[----:B------:R-:W-:-:S04]  /*05c0*/  IADD3 R22, PT, PT, R18, R9, RZ ;  /* 0x0000000912167210 */ /* 0x000fc80007ffe0ff */
[----:B------:R-:W-:-:S05]  /*05d0*/  I2FP.F32.U32 R22, R22 ;  /* 0x0000001600167245 */ /* 0x000fca0000201000 */
[----:B------:R-:W-:Y:S01]  /*05e0*/  FFMA R22, R22, R21, 1.1641532182693481445e-10 ;  /* 0x2f00000016167423 */ /* 0x000fe20000000015 */
[----:B------:R-:W-:-:S03]  /*05f0*/  IMAD.MOV.U32 R21, RZ, RZ, R10 ;  /* 0x000000ffff157224 */ /* 0x000fc600078e000a */
[----:B------:R0:W1:Y:S02]  /*0600*/  F2F.F64.F32 R24, R22 ;  /* 0x0000001600187310 */ /* 0x0000640000201800 */
[----:B------:R2:W-:Y:S01]  /*0610*/  STG.E.64 desc[UR6][R12.64], R20 ;  /* 0x000000140c007986 */ /* 0x0005e2000c101b06 */
[----:B----4-:R-:W-:Y:S01]  /*0620*/  ISETP.GT.AND P2, PT, R6, R15, PT ;  /* 0x0000000f0600720c */ /* 0x010fe20003f44270 */
[----:B0-----:R-:W-:-:S05]  /*0630*/  IMAD.MOV.U32 R22, RZ, RZ, R7 ;  /* 0x000000ffff167224 */ /* 0x001fca00078e0007 */
[----:B------:R-:W-:Y:S01]  /*0640*/  STG.E.64 desc[UR6][R12.64+0x10], R22 ;  /* 0x000010160c007986 */ /* 0x000fe2000c101b06 */
[----:B-1----:R-:W-:Y:S01]  /*0650*/  DADD R24, -R24, 1 ;  /* 0x3ff0000018187429 */ /* 0x002fe20000000100 */
[----:B--2---:R-:W-:-:S05]  /*0660*/  IMAD.WIDE R20, R26, 0x4, R16 ;  /* 0x000000041a147825 */ /* 0x004fca00078e0210 */
[----:B------:R-:W-:Y:S02]  /*0670*/  @!P2 SEL R4, R8, R0, P1 ;  /* 0x000000000804a207 */ /* 0x000fe40000800000 */
[----:B------:R-:W-:-:S06]  /*0680*/  DMUL R24, R28, R24 ;  /* 0x000000181c187228 */ /* 0x000fcc0000000000 */
[----:B------:R0:W1:Y:S01]  /*0690*/  F2I.F64.TRUNC R0, R24 ;  /* 0x0000001800007311 */ /* 0x000062000030d100 */
[----:B------:R-:W-:Y:S02]  /*06a0*/  IMAD.MOV.U32 R8, RZ, RZ, R23 ;  /* 0x000000ffff087224 */ /* 0x000fe400078e0017 */
[----:B0-----:R-:W-:Y:S01]  /*06b0*/  IMAD.MOV.U32 R24, RZ, RZ, R11 ;  /* 0x000000ffff187224 */ /* 0x001fe200078e000b */
[----:B------:R-:W-:-:S05]  /*06c0*/  MOV R25, R5 ;  /* 0x0000000500197202 */ /* 0x000fca0000000f00 */
[----:B------:R-:W-:Y:S04]  /*06d0*/  STG.E.64 desc[UR6][R12.64+0x8], R24 ;  /* 0x000008180c007986 */ /* 0x000fe8000c101b06 */
[----:B------:R0:W2:Y:S04]  /*06e0*/  LDG.E R10, desc[UR6][R20.64] ;  /* 0x00000006140a7981 */ /* 0x0000a8000c1e1900 */
[----:B------:R1:W-:Y:S04]  /*06f0*/  STG.E.64 desc[UR6][R12.64], R18 ;  /* 0x000000120c007986 */ /* 0x0003e8000c101b06 */
[----:B------:R3:W-:Y:S01]  /*0700*/  STG.E.64 desc[UR6][R12.64+0x10], R8 ;  /* 0x000010080c007986 */ /* 0x0007e2000c101b06 */
[----:B0-----:R-:W-:Y:S01]  /*0710*/  MOV R20, R5 ;  /* 0x0000000500147202 */ /* 0x001fe20000000f00 */
[----:B------:R-:W-:-:S05]  /*0720*/  IMAD.MOV.U32 R21, RZ, RZ, R7 ;  /* 0x000000ffff157224 */ /* 0x000fca00078e0007 */
[----:B------:R3:W-:Y:S01]  /*0730*/  STG.E.64 desc[UR6][R12.64+0x8], R20 ;  /* 0x000008140c007986 */ /* 0x0007e2000c101b06 */
[----:B-1----:R-:W-:-:S05]  /*0740*/  IMAD.WIDE R18, R0, 0x4, R16 ;  /* 0x0000000400127825 */ /* 0x002fca00078e0210 */
[----:B------:R0:W4:Y:S01]  /*0750*/  LDG.E R25, desc[UR6][R18.64] ;  /* 0x0000000612197981 */ /* 0x000122000c1e1900 */
[----:B------:R-:W-:Y:S01]  /*0760*/  VIMNMX R15, PT, PT, R15, R6, !PT ;  /* 0x000000060f0f7248 */ /* 0x000fe20007fe0100 */
[----:B------:R-:W-:Y:S01]  /*0770*/  VIADD R14, R14, 0x161f14 ;  /* 0x00161f140e0e7836 */ /* 0x000fe20000000000 */
[----:B------:R-:W-:Y:S01]  /*0780*/  IADD3 R3, PT, PT, R3, 0x161f14, RZ ;  /* 0x00161f1403037810 */ /* 0x000fe20007ffe0ff */
[----:B0-----:R-:W-:Y:S01]  /*0790*/  IMAD.MOV.U32 R18, RZ, RZ, R5 ;  /* 0x000000ffff127224 */ /* 0x001fe200078e0005 */
[----:B------:R-:W-:Y:S02]  /*07a0*/  MOV R19, R7 ;  /* 0x0000000700137202 */ /* 0x000fe40000000f00 */
[----:B--2---:R-:W-:Y:S02]  /*07b0*/  VIMNMX R22, PT, PT, R15, R10, !PT ;  /* 0x0000000a0f167248 */ /* 0x004fe40007fe0100 */
[----:B------:R-:W-:Y:S01]  /*07c0*/  ISETP.GT.AND P1, PT, R10, R15, PT ;  /* 0x0000000f0a00720c */ /* 0x000fe20003f24270 */
[----:B------:R-:W-:Y:S01]  /*07d0*/  IMAD.MOV.U32 R15, RZ, RZ, R11 ;  /* 0x000000ffff0f7224 */ /* 0x000fe200078e000b */
[----:B------:R-:W-:Y:S01]  /*07e0*/  MOV R11, R9 ;  /* 0x00000009000b7202 */ /* 0x000fe20000000f00 */
[----:B------:R-:W-:Y:S01]  /*07f0*/  IMAD.MOV.U32 R10, RZ, RZ, R23 ;  /* 0x000000ffff0a7224 */ /* 0x000fe200078e0017 */
[----:B----4-:R-:W-:-:S02]  /*0800*/  ISETP.GT.AND P2, PT, R25, R22, PT ;  /* 0x000000161900720c */ /* 0x010fc40003f44270 */
[----:B------:R-:W-:-:S11]  /*0810*/  VIMNMX R22, PT, PT, R22, R25, !PT ;  /* 0x0000001916167248 */ /* 0x000fd60007fe0100 */
[----:B------:R-:W-:Y:S02]  /*0820*/  @!P2 SEL R0, R26, R4, P1 ;  /* 0x000000041a00a207 */ /* 0x000fe40000800000 */
[----:B------:R-:W-:-:S13]  /*0830*/  ISETP.NE.AND P1, PT, R3, 0x45d2172, PT ;  /* 0x045d21720300780c */ /* 0x000fda0003f25270 */
[----:B---3--:R-:W-:Y:S05]  /*0840*/  @P1 BRA `(.L_x_34) ;  /* 0xfffffff8004c1947 */ /* 0x008fea000383ffff */
[----:B------:R-:W0:Y:S01]  /*0850*/  LDC.64 R4, c[0x0][0x390] ;  /* 0x0000e400ff047b82 */ /* 0x000e220000000a00 */
[----:B------:R-:W-:Y:S02]  /*0860*/  IMAD.MOV.U32 R3, RZ, RZ, 0x1 ;  /* 0x00000001ff037424 */ /* 0x000fe400078e00ff */
[----:B0-----:R-:W-:-:S05]  /*0870*/  IMAD.WIDE R4, R0, 0x4, R4 ;  /* 0x0000000400047825 */ /* 0x001fca00078e0204 */
[----:B------:R1:W-:Y:S01]  /*0880*/  STG.E desc[UR6][R4.64], R3 ;  /* 0x0000000304007986 */ /* 0x0003e2000c101906 */
[----:B------:R-:W-:Y:S05]  /*0890*/  @!P0 BRA `(.L_x_35) ;  /* 0xfffffff800088947 */ /* 0x000fea000383ffff */
[----:B------:R-:W-:Y:S05]  /*08a0*/  EXIT ;  /* 0x000000000000794d */ /* 0x000fea0003800000 */
.L_x_36:
        /* <DEDUP_REMOVED lines=13> */
.L_x_218:


//--------------------- .text._Z14initialize_rngP17curandStateXORWOWm --------------------------
	.section	.text._Z14initialize_rngP17curandStateXORWOWm,"ax",@progbits
	.align	128
        .global         _Z14initialize_rngP17curandStateXORWOWm
        .type           _Z14initialize_rngP17curandStateXORWOWm,@function
        .size           _Z14initialize_rngP17curandStateXORWOWm,(.L_x_219 - _Z14initialize_rngP17curandStateXORWOWm)
        .other          _Z14initialize_rngP17curandStateXORWOWm,@"STO_CUDA_ENTRY STV_DEFAULT"
_Z14initialize_rngP17curandStateXORWOWm:
.text._Z14initialize_rngP17curandStateXORWOWm:
[----:B------:R-:W-:Y:S01]  /*0000*/  LDC R1, c[0x0][0x37c] ;  /* 0x0000df00ff017b82 */ /* 0x000fe20000000800 */
[----:B------:R-:W0:Y:S07]  /*0010*/  S2R R13, SR_TID.X ;  /* 0x00000000000d7919 */ /* 0x000e2e0000002100 */
[----:B------:R-:W0:Y:S01]  /*0020*/  S2UR UR6, SR_CTAID.X ;  /* 0x00000000000679c3 */ /* 0x000e220000002500 */
[----:B------:R-:W1:Y:S07]  /*0030*/  LDCU.64 UR4, c[0x0][0x358] ;  /* 0x00006b00ff0477ac */ /* 0x000e6e0008000a00 */
[----:B------:R-:W0:Y:S02]  /*0040*/  LDC R0, c[0x0][0x360] ;  /* 0x0000d800ff007b82 */ /* 0x000e240000000800 */
[----:B0-----:R-:W-:Y:S01]  /*0050*/  IMAD R13, R0, UR6, R13 ;  /* 0x00000006000d7c24 */ /* 0x001fe2000f8e020d */
[----:B------:R-:W-:Y:S01]  /*0060*/  CS2R R2, SR_CLOCKLO ;  /* 0x0000000000027805 */ /* 0x000fe20000015000 */
[----:B------:R-:W0:Y:S04]  /*0070*/  LDCU.64 UR6, c[0x0][0x388] ;  /* 0x00007100ff0677ac */ /* 0x000e280008000a00 */
[----:B------:R-:W2:Y:S01]  /*0080*/  LDC.64 R6, c[0x0][0x380] ;  /* 0x0000e000ff067b82 */ /* 0x000ea20000000a00 */
[----:B------:R-:W-:Y:S01]  /*0090*/  BSSY.RECONVERGENT B0, `(.L_x_37) ;  /* 0x00000e3000007945 */ /* 0x000fe20003800200 */
[----:B0-----:R-:W-:-:S04]  /*00a0*/  IADD3 R0, P0, PT, R2, UR6, RZ ;  /* 0x0000000602007c10 */ /* 0x001fc8000ff1e0ff */
[----:B------:R-:W-:Y:S02]  /*00b0*/  IADD3.X R2, PT, PT, R3, UR7, RZ, P0, !PT ;  /* 0x0000000703027c10 */ /* 0x000fe400087fe4ff */
[----:B------:R-:W-:Y:S01]  /*00c0*/  LOP3.LUT R0, R0, 0xaad26b49, RZ, 0x3c, !PT ;  /* 0xaad26b4900007812 */ /* 0x000fe200078e3cff */
[C---:B--2---:R-:W-:Y:S01]  /*00d0*/  IMAD.WIDE R6, R13.reuse, 0x30, R6 ;  /* 0x000000300d067825 */ /* 0x044fe200078e0206 */
[----:B------:R-:W-:Y:S02]  /*00e0*/  LOP3.LUT R2, R2, 0xf7dcefdd, RZ, 0x3c, !PT ;  /* 0xf7dcefdd02027812 */ /* 0x000fe400078e3cff */
[----:B------:R-:W-:Y:S01]  /*00f0*/  ISETP.NE.AND P0, PT, R13, RZ, PT ;  /* 0x000000ff0d00720c */ /* 0x000fe20003f05270 */
[----:B------:R-:W-:Y:S02]  /*0100*/  IMAD R0, R0, 0x4182bed5, RZ ;  /* 0x4182bed500007824 */ /* 0x000fe400078e02ff */
[----:B------:R-:W-:Y:S02]  /*0110*/  IMAD R3, R2, -0x658354e5, RZ ;  /* 0x9a7cab1b02037824 */ /* 0x000fe400078e02ff */
[C---:B------:R-:W-:Y:S01]  /*0120*/  VIADD R5, R0.reuse, 0x75bcd15 ;  /* 0x075bcd1500057836 */ /* 0x040fe20000000000 */
[C---:B------:R-:W-:Y:S01]  /*0130*/  LOP3.LUT R8, R0.reuse, 0x159a55e5, RZ, 0x3c, !PT ;  /* 0x159a55e500087812 */ /* 0x040fe200078e3cff */
[C---:B------:R-:W-:Y:S01]  /*0140*/  VIADD R11, R0.reuse, 0x583f19 ;  /* 0x00583f19000b7836 */ /* 0x040fe20000000000 */
[----:B------:R-:W-:Y:S01]  /*0150*/  IADD3 R4, PT, PT, R0, 0x64f0c9, R3 ;  /* 0x0064f0c900047810 */ /* 0x000fe20007ffe003 */
[C---:B------:R-:W-:Y:S01]  /*0160*/  VIADD R9, R3.reuse, 0x1f123bb5 ;  /* 0x1f123bb503097836 */ /* 0x040fe20000000000 */
[----:B------:R-:W-:-:S03]  /*0170*/  LOP3.LUT R10, R3, 0x5491333, RZ, 0x3c, !PT ;  /* 0x05491333030a7812 */ /* 0x000fc600078e3cff */
[----:B-1----:R0:W-:Y:S04]  /*0180*/  STG.E.64 desc[UR4][R6.64], R4 ;  /* 0x0000000406007986 */ /* 0x0021e8000c101b04 */
[----:B------:R0:W-:Y:S04]  /*0190*/  STG.E.64 desc[UR4][R6.64+0x8], R8 ;  /* 0x0000080806007986 */ /* 0x0001e8000c101b04 */
[----:B------:R0:W-:Y:S01]  /*01a0*/  STG.E.64 desc[UR4][R6.64+0x10], R10 ;  /* 0x0000100a06007986 */ /* 0x0001e2000c101b04 */
[----:B------:R-:W-:Y:S05]  /*01b0*/  @!P0 BRA `(.L_x_38) ;  /* 0x0000000c00408947 */ /* 0x000fea0003800000 */
[----:B------:R-:W-:Y:S01]  /*01c0*/  SHF.R.S32.HI R0, RZ, 0x1f, R13 ;  /* 0x0000001fff007819 */ /* 0x000fe2000001140d */
[----:B------:R-:W-:-:S07]  /*01d0*/  IMAD.MOV.U32 R12, RZ, RZ, RZ ;  /* 0x000000ffff0c7224 */ /* 0x000fce00078e00ff */
.L_x_44:
[----:B-1----:R-:W-:Y:S01]  /*01e0*/  LOP3.LUT R2, R13, 0x3, RZ, 0xc0, !PT ;  /* 0x000000030d027812 */ /* 0x002fe200078ec0ff */
[----:B------:R-:W-:Y:S03]  /*01f0*/  BSSY.RECONVERGENT B1, `(.L_x_39) ;  /* 0x00000c6000017945 */ /* 0x000fe60003800200 */
[----:B------:R-:W-:-:S04]  /*0200*/  ISETP.NE.U32.AND P0, PT, R2, RZ, PT ;  /* 0x000000ff0200720c */ /* 0x000fc80003f05070 */
[----:B------:R-:W-:-:S13]  /*0210*/  ISETP.NE.AND.EX P0, PT, RZ, RZ, PT, P0 ;  /* 0x000000ffff00720c */ /* 0x000fda0003f05300 */
[----:B------:R-:W-:Y:S05]  /*0220*/  @!P0 BRA `(.L_x_40) ;  /* 0x0000000c00088947 */ /* 0x000fea0003800000 */
[----:B0-----:R-:W0:Y:S01]  /*0230*/  LDC.64 R8, c[0x4][RZ] ;  /* 0x01000000ff087b82 */ /* 0x001e220000000a00 */
[----:B------:R-:W-:Y:S02]  /*0240*/  IMAD.MOV.U32 R14, RZ, RZ, RZ ;  /* 0x000000ffff0e7224 */ /* 0x000fe400078e00ff */
[----:B0-----:R-:W-:-:S07]  /*0250*/  IMAD.WIDE.U32 R8, R12, 0xc80, R8 ;  /* 0x00000c800c087825 */ /* 0x001fce00078e0008 */
.L_x_43:
[----:B-1----:R-:W-:Y:S01]  /*0260*/  IMAD.MOV.U32 R15, RZ, RZ, RZ ;  /* 0x000000ffff0f7224 */ /* 0x002fe200078e00ff */
[----:B------:R-:W-:Y:S01]  /*0270*/  CS2R R2, SRZ ;  /* 0x0000000000027805 */ /* 0x000fe2000001ff00 */
[----:B------:R-:W-:Y:S01]  /*0280*/  IMAD.MOV.U32 R17, RZ, RZ, RZ ;  /* 0x000000ffff117224 */ /* 0x000fe200078e00ff */
[----:B------:R-:W-:-:S07]  /*0290*/  CS2R R4, SRZ ;  /* 0x0000000000047805 */ /* 0x000fce000001ff00 */
.L_x_42:
[----:B------:R-:W-:-:S05]  /*02a0*/  IMAD.WIDE.U32 R10, R17, 0x4, R6 ;  /* 0x00000004110a7825 */ /* 0x000fca00078e0006 */
[----:B------:R0:W5:Y:S01]  /*02b0*/  LDG.E R16, desc[UR4][R10.64+0x4] ;  /* 0x000004040a107981 */ /* 0x000162000c1e1900 */
[----:B------:R-:W-:-:S07]  /*02c0*/  IMAD.MOV.U32 R19, RZ, RZ, RZ ;  /* 0x000000ffff137224 */ /* 0x000fce00078e00ff */
.L_x_41:
[----:B-----5:R-:W-:Y:S01]  /*02d0*/  SHF.R.U32.HI R24, RZ, R19, R16 ;  /* 0x00000013ff187219 */ /* 0x020fe20000011610 */
[----:B0-----:R-:W-:-:S03]  /*02e0*/  IMAD.SHL.U32 R10, R17, 0x20, RZ ;  /* 0x00000020110a7824 */ /* 0x001fc600078e00ff */
[----:B------:R-:W-:Y:S01]  /*02f0*/  LOP3.LUT R11, R24, 0x1, RZ, 0xc0, !PT ;  /* 0x00000001180b7812 */ /* 0x000fe200078ec0ff */
[----:B------:R-:W-:-:S03]  /*0300*/  IMAD.IADD R10, R10, 0x1, R19 ;  /* 0x000000010a0a7824 */ /* 0x000fc600078e0213 */
[----:B------:R-:W-:Y:S01]  /*0310*/  ISETP.NE.U32.AND P0, PT, R11, 0x1, PT ;  /* 0x000000010b00780c */ /* 0x000fe20003f05070 */
[----:B------:R-:W-:-:S03]  /*0320*/  IMAD R11, R10, 0x5, RZ ;  /* 0x000000050a0b7824 */ /* 0x000fc600078e02ff */
[----:B------:R-:W-:Y:S01]  /*0330*/  R2P PR, R24, 0x7e ;  /* 0x0000007e18007804 */ /* 0x000fe20000000000 */
[----:B------:R-:W-:-:S08]  /*0340*/  IMAD.WIDE.U32 R10, R11, 0x4, R8 ;  /* 0x000000040b0a7825 */ /* 0x000fd000078e0008 */
[----:B------:R-:W2:Y:S04]  /*0350*/  @!P0 LDG.E R18, desc[UR4][R10.64] ;  /* 0x000000040a128981 */ /* 0x000ea8000c1e1900 */
[----:B------:R-:W3:Y:S04]  /*0360*/  @!P0 LDG.E R20, desc[UR4][R10.64+0x10] ;  /* 0x000010040a148981 */ /* 0x000ee8000c1e1900 */
[----:B------:R-:W4:Y:S04]  /*0370*/  @P1 LDG.E R22, desc[UR4][R10.64+0x14] ;  /* 0x000014040a161981 */ /* 0x000f28000c1e1900 */
[----:B------:R-:W4:Y:S04]  /*0380*/  @P2 LDG.E R26, desc[UR4][R10.64+0x28] ;  /* 0x000028040a1a2981 */ /* 0x000f28000c1e1900 */
[----:B------:R-:W4:Y:S04]  /*0390*/  @!P0 LDG.E R21, desc[UR4][R10.64+0x4] ;  /* 0x000004040a158981 */ /* 0x000f28000c1e1900 */
[----:B------:R-:W4:Y:S04]  /*03a0*/  @!P0 LDG.E R23, desc[UR4][R10.64+0xc] ;  /* 0x00000c040a178981 */ /* 0x000f28000c1e1900 */
[----:B------:R-:W4:Y:S04]  /*03b0*/  @P1 LDG.E R25, desc[UR4][R10.64+0x18] ;  /* 0x000018040a191981 */ /* 0x000f28000c1e1900 */
[----:B------:R-:W4:Y:S04]  /*03c0*/  @P3 LDG.E R28, desc[UR4][R10.64+0x3c] ;  /* 0x00003c040a1c3981 */ /* 0x000f28000c1e1900 */
[----:B------:R-:W4:Y:S01]  /*03d0*/  @P6 LDG.E R27, desc[UR4][R10.64+0x7c] ;  /* 0x00007c040a1b6981 */ /* 0x000f22000c1e1900 */
[----:B--2---:R-:W-:-:S03]  /*03e0*/  @!P0 LOP3.LUT R15, R15, R18, RZ, 0x3c, !PT ;  /* 0x000000120f0f8212 */ /* 0x004fc600078e3cff */
[----:B------:R-:W2:Y:S01]  /*03f0*/  @!P0 LDG.E R18, desc[UR4][R10.64+0x8] ;  /* 0x000008040a128981 */ /* 0x000ea2000c1e1900 */
[----:B---3--:R-:W-:-:S03]  /*0400*/  @!P0 LOP3.LUT R3, R3, R20, RZ, 0x3c, !PT ;  /* 0x0000001403038212 */ /* 0x008fc600078e3cff */
[----:B------:R-:W3:Y:S01]  /*0410*/  @P1 LDG.E R20, desc[UR4][R10.64+0x24] ;  /* 0x000024040a141981 */ /* 0x000ee2000c1e1900 */
[----:B----4-:R-:W-:-:S03]  /*0420*/  @P1 LOP3.LUT R15, R15, R22, RZ, 0x3c, !PT ;  /* 0x000000160f0f1212 */ /* 0x010fc600078e3cff */
[----:B------:R-:W4:Y:S01]  /*0430*/  @P2 LDG.E R22, desc[UR4][R10.64+0x38] ;  /* 0x000038040a162981 */ /* 0x000f22000c1e1900 */
[----:B------:R-:W-:-:S03]  /*0440*/  @P2 LOP3.LUT R15, R15, R26, RZ, 0x3c, !PT ;  /* 0x0000001a0f0f2212 */ /* 0x000fc600078e3cff */
[----:B------:R-:W4:Y:S01]  /*0450*/  @P4 LDG.E R26, desc[UR4][R10.64+0x50] ;  /* 0x000050040a1a4981 */ /* 0x000f22000c1e1900 */
[----:B------:R-:W-:-:S03]  /*0460*/  @!P0 LOP3.LUT R4, R4, R21, RZ, 0x3c, !PT ;  /* 0x0000001504048212 */ /* 0x000fc600078e3cff */
[----:B------:R-:W4:Y:S01]  /*0470*/  @P1 LDG.E R21, desc[UR4][R10.64+0x20] ;  /* 0x000020040a151981 */ /* 0x000f22000c1e1900 */
[----:B------:R-:W-:-:S03]  /*0480*/  @!P0 LOP3.LUT R2, R2, R23, RZ, 0x3c, !PT ;  /* 0x0000001702028212 */ /* 0x000fc600078e3cff */
[----:B------:R-:W4:Y:S01]  /*0490*/  @P2 LDG.E R23, desc[UR4][R10.64+0x2c] ;  /* 0x00002c040a172981 */ /* 0x000f22000c1e1900 */
[----:B------:R-:W-:-:S03]  /*04a0*/  @P1 LOP3.LUT R4, R4, R25, RZ, 0x3c, !PT ;  /* 0x0000001904041212 */ /* 0x000fc600078e3cff */
[----:B------:R-:W4:Y:S01]  /*04b0*/  @P2 LDG.E R25, desc[UR4][R10.64+0x34] ;  /* 0x000034040a192981 */ /* 0x000f22000c1e1900 */
[----:B--2---:R-:W-:-:S03]  /*04c0*/  @!P0 LOP3.LUT R5, R5, R18, RZ, 0x3c, !PT ;  /* 0x0000001205058212 */ /* 0x004fc600078e3cff */
[----:B------:R-:W2:Y:S01]  /*04d0*/  @P1 LDG.E R18, desc[UR4][R10.64+0x1c] ;  /* 0x00001c040a121981 */ /* 0x000ea2000c1e1900 */
[----:B---3--:R-:W-:-:S03]  /*04e0*/  @P1 LOP3.LUT R3, R3, R20, RZ, 0x3c, !PT ;  /* 0x0000001403031212 */ /* 0x008fc600078e3cff */
[----:B------:R-:W3:Y:S01]  /*04f0*/  @P2 LDG.E R20, desc[UR4][R10.64+0x30] ;  /* 0x000030040a142981 */ /* 0x000ee2000c1e1900 */
[----:B----4-:R-:W-:-:S03]  /*0500*/  @P2 LOP3.LUT R3, R3, R22, RZ, 0x3c, !PT ;  /* 0x0000001603032212 */ /* 0x010fc600078e3cff */
[----:B------:R-:W4:Y:S01]  /*0510*/  @P3 LDG.E R22, desc[UR4][R10.64+0x4c] ;  /* 0x00004c040a163981 */ /* 0x000f22000c1e1900 */
[----:B------:R-:W-:-:S04]  /*0520*/  @P3 LOP3.LUT R15, R15, R28, RZ, 0x3c, !PT ;  /* 0x0000001c0f0f3212 */ /* 0x000fc800078e3cff */
[----:B------:R-:W-:Y:S02]  /*0530*/  @P4 LOP3.LUT R15, R15, R26, RZ, 0x3c, !PT ;  /* 0x0000001a0f0f4212 */ /* 0x000fe400078e3cff */
[----:B------:R-:W-:Y:S01]  /*0540*/  @P1 LOP3.LUT R2, R2, R21, RZ, 0x3c, !PT ;  /* 0x0000001502021212 */ /* 0x000fe200078e3cff */
[----:B------:R-:W4:Y:S04]  /*0550*/  @P5 LDG.E R26, desc[UR4][R10.64+0x64] ;  /* 0x000064040a1a5981 */ /* 0x000f28000c1e1900 */
[----:B------:R-:W4:Y:S01]  /*0560*/  @P3 LDG.E R21, desc[UR4][R10.64+0x40] ;  /* 0x000040040a153981 */ /* 0x000f22000c1e1900 */
[----:B------:R-:W-:Y:S02]  /*0570*/  @P2 LOP3.LUT R4, R4, R23, RZ, 0x3c, !PT ;  /* 0x0000001704042212 */ /* 0x000fe400078e3cff */
[----:B------:R-:W-:Y:S01]  /*0580*/  @P2 LOP3.LUT R2, R2, R25, RZ, 0x3c, !PT ;  /* 0x0000001902022212 */ /* 0x000fe200078e3cff */
[----:B------:R-:W4:Y:S04]  /*0590*/  @P3 LDG.E R23, desc[UR4][R10.64+0x48] ;  /* 0x000048040a173981 */ /* 0x000f28000c1e1900 */
[----:B------:R-:W4:Y:S01]  /*05a0*/  @P4 LDG.E R25, desc[UR4][R10.64+0x54] ;  /* 0x000054040a194981 */ /* 0x000f22000c1e1900 */
[----:B--2---:R-:W-:-:S03]  /*05b0*/  @P1 LOP3.LUT R5, R5, R18, RZ, 0x3c, !PT ;  /* 0x0000001205051212 */ /* 0x004fc600078e3cff */
[----:B------:R-:W2:Y:S01]  /*05c0*/  @P3 LDG.E R18, desc[UR4][R10.64+0x44] ;  /* 0x000044040a123981 */ /* 0x000ea2000c1e1900 */
[----:B---3--:R-:W-:-:S03]  /*05d0*/  @P2 LOP3.LUT R5, R5, R20, RZ, 0x3c, !PT ;  /* 0x0000001405052212 */ /* 0x008fc600078e3cff */
[----:B------:R-:W3:Y:S01]  /*05e0*/  @P4 LDG.E R20, desc[UR4][R10.64+0x58] ;  /* 0x000058040a144981 */ /* 0x000ee2000c1e1900 */
[----:B----4-:R-:W-:-:S03]  /*05f0*/  @P3 LOP3.LUT R3, R3, R22, RZ, 0x3c, !PT ;  /* 0x0000001603033212 */ /* 0x010fc600078e3cff */
[----:B------:R-:W4:Y:S01]  /*0600*/  @P4 LDG.E R22, desc[UR4][R10.64+0x60] ;  /* 0x000060040a164981 */ /* 0x000f22000c1e1900 */
[----:B------:R-:W-:Y:S02]  /*0610*/  LOP3.LUT P0, RZ, R24, 0x80, RZ, 0xc0, !PT ;  /* 0x0000008018ff7812 */ /* 0x000fe4000780c0ff */
[----:B------:R-:W-:Y:S02]  /*0620*/  @P5 LOP3.LUT R15, R15, R26, RZ, 0x3c, !PT ;  /* 0x0000001a0f0f5212 */ /* 0x000fe400078e3cff */
[----:B------:R-:W4:Y:S01]  /*0630*/  @P6 LDG.E R26, desc[UR4][R10.64+0x78] ;  /* 0x000078040a1a6981 */ /* 0x000f22000c1e1900 */
[----:B------:R-:W-:-:S03]  /*0640*/  @P3 LOP3.LUT R4, R4, R21, RZ, 0x3c, !PT ;  /* 0x0000001504043212 */ /* 0x000fc600078e3cff */
[----:B------:R-:W4:Y:S01]  /*0650*/  @P4 LDG.E R21, desc[UR4][R10.64+0x5c] ;  /* 0x00005c040a154981 */ /* 0x000f22000c1e1900 */
[----:B------:R-:W-:-:S03]  /*0660*/  @P3 LOP3.LUT R2, R2, R23, RZ, 0x3c, !PT ;  /* 0x0000001702023212 */ /* 0x000fc600078e3cff */
[----:B------:R-:W4:Y:S01]  /*0670*/  @P5 LDG.E R23, desc[UR4][R10.64+0x68] ;  /* 0x000068040a175981 */ /* 0x000f22000c1e1900 */
[----:B------:R-:W-:-:S03]  /*0680*/  @P4 LOP3.LUT R4, R4, R25, RZ, 0x3c, !PT ;  /* 0x0000001904044212 */ /* 0x000fc600078e3cff */
[----:B------:R-:W4:Y:S01]  /*0690*/  @P5 LDG.E R25, desc[UR4][R10.64+0x70] ;  /* 0x000070040a195981 */ /* 0x000f22000c1e1900 */
[----:B--2---:R-:W-:-:S03]  /*06a0*/  @P3 LOP3.LUT R5, R5, R18, RZ, 0x3c, !PT ;  /* 0x0000001205053212 */ /* 0x004fc600078e3cff */
[----:B------:R-:W2:Y:S01]  /*06b0*/  @P5 LDG.E R18, desc[UR4][R10.64+0x6c] ;  /* 0x00006c040a125981 */ /* 0x000ea2000c1e1900 */
[----:B---3--:R-:W-:-:S03]  /*06c0*/  @P4 LOP3.LUT R5, R5, R20, RZ, 0x3c, !PT ;  /* 0x0000001405054212 */ /* 0x008fc600078e3cff */
[----:B------:R-:W3:Y:S01]  /*06d0*/  @P5 LDG.E R20, desc[UR4][R10.64+0x74] ;  /* 0x000074040a145981 */ /* 0x000ee2000c1e1900 */
[----:B----4-:R-:W-:-:S03]  /*06e0*/  @P4 LOP3.LUT R3, R3, R22, RZ, 0x3c, !PT ;  /* 0x0000001603034212 */ /* 0x010fc600078e3cff */
[----:B------:R-:W4:Y:S01]  /*06f0*/  @P0 LDG.E R22, desc[UR4][R10.64+0x8c] ;  /* 0x00008c040a160981 */ /* 0x000f22000c1e1900 */
[----:B------:R-:W-:-:S03]  /*0700*/  @P6 LOP3.LUT R15, R15, R26, RZ, 0x3c, !PT ;  /* 0x0000001a0f0f6212 */ /* 0x000fc600078e3cff */
        /* <DEDUP_REMOVED lines=13> */
[----:B------:R-:W-:Y:S02]  /*07e0*/  @P6 LOP3.LUT R4, R4, R27, RZ, 0x3c, !PT ;  /* 0x0000001b04046212 */ /* 0x000fe400078e3cff */
[----:B------:R-:W-:Y:S02]  /*07f0*/  @P6 LOP3.LUT R2, R2, R21, RZ, 0x3c, !PT ;  /* 0x0000001502026212 */ /* 0x000fe400078e3cff */
[----:B------:R-:W-:Y:S02]  /*0800*/  @P0 LOP3.LUT R4, R4, R23, RZ, 0x3c, !PT ;  /* 0x0000001704040212 */ /* 0x000fe400078e3cff */
[----:B------:R-:W-:Y:S02]  /*0810*/  @P0 LOP3.LUT R2, R2, R25, RZ, 0x3c, !PT ;  /* 0x0000001902020212 */ /* 0x000fe400078e3cff */
[----:B--2---:R-:W-:Y:S02]  /*0820*/  @P6 LOP3.LUT R5, R5, R18, RZ, 0x3c, !PT ;  /* 0x0000001205056212 */ /* 0x004fe400078e3cff */
[----:B---3--:R-:W-:-:S02]  /*0830*/  @P6 LOP3.LUT R3, R3, R20, RZ, 0x3c, !PT ;  /* 0x0000001403036212 */ /* 0x008fc400078e3cff */
[----:B----4-:R-:W-:Y:S02]  /*0840*/  @P0 LOP3.LUT R5, R5, R22, RZ, 0x3c, !PT ;  /* 0x0000001605050212 */ /* 0x010fe400078e3cff */
[----:B------:R-:W-:Y:S02]  /*0850*/  @P0 LOP3.LUT R3, R3, R26, RZ, 0x3c, !PT ;  /* 0x0000001a03030212 */ /* 0x000fe400078e3cff */
[----:B------:R-:W-:-:S13]  /*0860*/  R2P PR, R24.B1, 0x7f ;  /* 0x0000007f18007804 */ /* 0x000fda0000001000 */
[----:B------:R-:W2:Y:S04]  /*0870*/  @P0 LDG.E R18, desc[UR4][R10.64+0xa0] ;  /* 0x0000a0040a120981 */ /* 0x000ea8000c1e1900 */
[----:B------:R-:W3:Y:S04]  /*0880*/  @P1 LDG.E R22, desc[UR4][R10.64+0xb4] ;  /* 0x0000b4040a161981 */ /* 0x000ee8000c1e1900 */
[----:B------:R-:W4:Y:S04]  /*0890*/  @P2 LDG.E R26, desc[UR4][R10.64+0xc8] ;  /* 0x0000c8040a1a2981 */ /* 0x000f28000c1e1900 */
[----:B------:R-:W4:Y:S04]  /*08a0*/  @P3 LDG.E R28, desc[UR4][R10.64+0xdc] ;  /* 0x0000dc040a1c3981 */ /* 0x000f28000c1e1900 */
[----:B------:R-:W4:Y:S04]  /*08b0*/  @P0 LDG.E R23, desc[UR4][R10.64+0xa4] ;  /* 0x0000a4040a170981 */ /* 0x000f28000c1e1900 */
[----:B------:R-:W4:Y:S04]  /*08c0*/  @P0 LDG.E R20, desc[UR4][R10.64+0xa8] ;  /* 0x0000a8040a140981 */ /* 0x000f28000c1e1900 */
[----:B------:R-:W4:Y:S04]  /*08d0*/  @P4 LDG.E R25, desc[UR4][R10.64+0xf0] ;  /* 0x0000f0040a194981 */ /* 0x000f28000c1e1900 */
        /* <DEDUP_REMOVED lines=21> */
[----:B------:R-:W-:Y:S02]  /*0a30*/  LOP3.LUT P0, RZ, R24, 0x8000, RZ, 0xc0, !PT ;  /* 0x0000800018ff7812 */ /* 0x000fe4000780c0ff */
[----:B----4-:R-:W-:Y:S01]  /*0a40*/  @P5 LOP3.LUT R15, R15, R26, RZ, 0x3c, !PT ;  /* 0x0000001a0f0f5212 */ /* 0x010fe200078e3cff */
[----:B------:R-:W4:Y:S04]  /*0a50*/  @P3 LDG.E R24, desc[UR4][R10.64+0xe4] ;  /* 0x0000e4040a183981 */ /* 0x000f28000c1e1900 */
[----:B------:R-:W2:Y:S01]  /*0a60*/  @P6 LDG.E R26, desc[UR4][R10.64+0x118] ;  /* 0x000118040a1a6981 */ /* 0x000ea2000c1e1900 */
        /* <DEDUP_REMOVED lines=8> */
[----:B---3--:R-:W-:-:S03]  /*0af0*/  @P2 LOP3.LUT R3, R3, R22, RZ, 0x3c, !PT ;  /* 0x0000001603032212 */ /* 0x008fc600078e3cff */
[----:B------:R-:W3:Y:S01]  /*0b00*/  @P4 LDG.E R22, desc[UR4][R10.64+0x100] ;  /* 0x000100040a164981 */ /* 0x000ee2000c1e1900 */
[----:B--2---:R-:W-:-:S03]  /*0b10*/  @P6 LOP3.LUT R15, R15, R26, RZ, 0x3c, !PT ;  /* 0x0000001a0f0f6212 */ /* 0x004fc600078e3cff */
[----:B------:R-:W2:Y:S01]  /*0b20*/  @P0 LDG.E R26, desc[UR4][R10.64+0x12c] ;  /* 0x00012c040a1a0981 */ /* 0x000ea2000c1e1900 */
[----:B----4-:R-:W-:-:S03]  /*0b30*/  @P2 LOP3.LUT R2, R2, R23, RZ, 0x3c, !PT ;  /* 0x0000001702022212 */ /* 0x010fc600078e3cff */
[----:B------:R-:W4:Y:S01]  /*0b40*/  @P4 LDG.E R23, desc[UR4][R10.64+0xfc] ;  /* 0x0000fc040a174981 */ /* 0x000f22000c1e1900 */
[----:B------:R-:W-:-:S03]  /*0b50*/  @P2 LOP3.LUT R5, R5, R20, RZ, 0x3c, !PT ;  /* 0x0000001405052212 */ /* 0x000fc600078e3cff */
[----:B------:R-:W4:Y:S01]  /*0b60*/  @P4 LDG.E R20, desc[UR4][R10.64+0xf8] ;  /* 0x0000f8040a144981 */ /* 0x000f22000c1e1900 */
[----:B------:R-:W-:Y:S02]  /*0b70*/  @P3 LOP3.LUT R2, R2, R27, RZ, 0x3c, !PT ;  /* 0x0000001b02023212 */ /* 0x000fe400078e3cff */
[----:B------:R-:W-:Y:S01]  /*0b80*/  @P3 LOP3.LUT R4, R4, R25, RZ, 0x3c, !PT ;  /* 0x0000001904043212 */ /* 0x000fe200078e3cff */
[----:B------:R-:W4:Y:S01]  /*0b90*/  @P5 LDG.E R27, desc[UR4][R10.64+0x110] ;  /* 0x000110040a1b5981 */ /* 0x000f22000c1e1900 */
[----:B------:R-:W-:-:S03]  /*0ba0*/  @P3 LOP3.LUT R5, R5, R24, RZ, 0x3c, !PT ;  /* 0x0000001805053212 */ /* 0x000fc600078e3cff */
[----:B------:R-:W4:Y:S04]  /*0bb0*/  @P5 LDG.E R25, desc[UR4][R10.64+0x108] ;  /* 0x000108040a195981 */ /* 0x000f28000c1e1900 */
        /* <DEDUP_REMOVED lines=19> */
[----:B------:R-:W-:-:S05]  /*0cf0*/  VIADD R19, R19, 0x10 ;  /* 0x0000001013137836 */ /* 0x000fca0000000000 */
[----:B------:R-:W-:Y:S02]  /*0d00*/  ISETP.NE.AND P1, PT, R19, 0x20, PT ;  /* 0x000000201300780c */ /* 0x000fe40003f25270 */
[----:B------:R-:W-:Y:S02]  /*0d10*/  @P5 LOP3.LUT R3, R3, R18, RZ, 0x3c, !PT ;  /* 0x0000001203035212 */ /* 0x000fe400078e3cff */
[----:B------:R-:W-:Y:S02]  /*0d20*/  @P6 LOP3.LUT R4, R4, R21, RZ, 0x3c, !PT ;  /* 0x0000001504046212 */ /* 0x000fe400078e3cff */
[----:B---3--:R-:W-:-:S04]  /*0d30*/  @P6 LOP3.LUT R3, R3, R22, RZ, 0x3c, !PT ;  /* 0x0000001603036212 */ /* 0x008fc800078e3cff */
[----:B--2---:R-:W-:Y:S02]  /*0d40*/  @P0 LOP3.LUT R3, R3, R26, RZ, 0x3c, !PT ;  /* 0x0000001a03030212 */ /* 0x004fe400078e3cff */
[----:B----4-:R-:W-:Y:S02]  /*0d50*/  @P6 LOP3.LUT R2, R2, R23, RZ, 0x3c, !PT ;  /* 0x0000001702026212 */ /* 0x010fe400078e3cff */
[----:B------:R-:W-:Y:S02]  /*0d60*/  @P6 LOP3.LUT R5, R5, R20, RZ, 0x3c, !PT ;  /* 0x0000001405056212 */ /* 0x000fe400078e3cff */
[----:B------:R-:W-:Y:S02]  /*0d70*/  @P0 LOP3.LUT R2, R2, R27, RZ, 0x3c, !PT ;  /* 0x0000001b02020212 */ /* 0x000fe400078e3cff */
[----:B------:R-:W-:Y:S02]  /*0d80*/  @P0 LOP3.LUT R4, R4, R25, RZ, 0x3c, !PT ;  /* 0x0000001904040212 */ /* 0x000fe400078e3cff */
[----:B------:R-:W-:Y:S01]  /*0d90*/  @P0 LOP3.LUT R5, R5, R24, RZ, 0x3c, !PT ;  /* 0x0000001805050212 */ /* 0x000fe200078e3cff */
[----:B------:R-:W-:Y:S06]  /*0da0*/  @P1 BRA `(.L_x_41) ;  /* 0xfffffff400481947 */ /* 0x000fec000383ffff */
[----:B------:R-:W-:-:S05]  /*0db0*/  VIADD R17, R17, 0x1 ;  /* 0x0000000111117836 */ /* 0x000fca0000000000 */
[----:B------:R-:W-:-:S13]  /*0dc0*/  ISETP.NE.AND P0, PT, R17, 0x5, PT ;  /* 0x000000051100780c */ /* 0x000fda0003f05270 */
[----:B------:R-:W-:Y:S05]  /*0dd0*/  @P0 BRA `(.L_x_42) ;  /* 0xfffffff400300947 */ /* 0x000fea000383ffff */
[----:B------:R1:W-:Y:S01]  /*0de0*/  STG.E.64 desc[UR4][R6.64+0x8], R4 ;  /* 0x0000080406007986 */ /* 0x0003e2000c101b04 */
[----:B------:R-:W-:Y:S01]  /*0df0*/  VIADD R14, R14, 0x1 ;  /* 0x000000010e0e7836 */ /* 0x000fe20000000000 */
[----:B------:R-:W-:Y:S02]  /*0e00*/  LOP3.LUT R11, R13, 0x3, RZ, 0xc0, !PT ;  /* 0x000000030d0b7812 */ /* 0x000fe400078ec0ff */
[----:B------:R1:W-:Y:S02]  /*0e10*/  STG.E.64 desc[UR4][R6.64+0x10], R2 ;  /* 0x0000100206007986 */ /* 0x0003e4000c101b04 */
[----:B------:R-:W-:Y:S02]  /*0e20*/  ISETP.GE.U32.AND P0, PT, R14, R11, PT ;  /* 0x0000000b0e00720c */ /* 0x000fe40003f06070 */
[----:B------:R1:W-:Y:S11]  /*0e30*/  STG.E desc[UR4][R6.64+0x4], R15 ;  /* 0x0000040f06007986 */ /* 0x0003f6000c101904 */
[----:B------:R-:W-:Y:S05]  /*0e40*/  @!P0 BRA `(.L_x_43) ;  /* 0xfffffff400048947 */ /* 0x000fea000383ffff */
.L_x_40:
[----:B------:R-:W-:Y:S05]  /*0e50*/  BSYNC.RECONVERGENT B1 ;  /* 0x0000000000017941 */ /* 0x000fea0003800200 */
.L_x_39:
[C---:B------:R-:W-:Y:S01]  /*0e60*/  ISETP.GT.U32.AND P0, PT, R13.reuse, 0x3, PT ;  /* 0x000000030d00780c */ /* 0x040fe20003f04070 */
[----:B------:R-:W-:Y:S01]  /*0e70*/  VIADD R12, R12, 0x1 ;  /* 0x000000010c0c7836 */ /* 0x000fe20000000000 */
[--C-:B------:R-:W-:Y:S02]  /*0e80*/  SHF.R.U64 R13, R13, 0x2, R0.reuse ;  /* 0x000000020d0d7819 */ /* 0x100fe40000001200 */
[----:B------:R-:W-:Y:S02]  /*0e90*/  ISETP.GT.U32.AND.EX P0, PT, R0, RZ, PT, P0 ;  /* 0x000000ff0000720c */ /* 0x000fe40003f04100 */
[----:B------:R-:W-:-:S11]  /*0ea0*/  SHF.R.U32.HI R0, RZ, 0x2, R0 ;  /* 0x00000002ff007819 */ /* 0x000fd60000011600 */
[----:B------:R-:W-:Y:S05]  /*0eb0*/  @P0 BRA `(.L_x_44) ;  /* 0xfffffff000c80947 */ /* 0x000fea000383ffff */
.L_x_38:
[----:B------:R-:W-:Y:S05]  /*0ec0*/  BSYNC.RECONVERGENT B0 ;  /* 0x0000000000007941 */ /* 0x000fea0003800200 */
.L_x_37:
[----:B------:R-:W-:Y:S04]  /*0ed0*/  STG.E.64 desc[UR4][R6.64+0x18], RZ ;  /* 0x000018ff06007986 */ /* 0x000fe8000c101b04 */
[----:B------:R-:W-:Y:S04]  /*0ee0*/  STG.E desc[UR4][R6.64+0x20], RZ ;  /* 0x000020ff06007986 */ /* 0x000fe8000c101904 */
[----:B------:R-:W-:Y:S01]  /*0ef0*/  STG.E.64 desc[UR4][R6.64+0x28], RZ ;  /* 0x000028ff06007986 */ /* 0x000fe2000c101b04 */
[----:B------:R-:W-:Y:S05]  /*0f00*/  EXIT ;  /* 0x000000000000794d */ /* 0x000fea0003800000 */
.L_x_45:
        /* <DEDUP_REMOVED lines=15> */
.L_x_219:


//--------------------- .text._Z9crossoverPiS_S_S_iS_S_PfPbS_S_S_iS_S_S0_S1_S_S_S_S_S_ --------------------------
	.section	.text._Z9crossoverPiS_S_S_iS_S_PfPbS_S_S_iS_S_S0_S1_S_S_S_S_S_,"ax",@progbits
	.align	128
        .global         _Z9crossoverPiS_S_S_iS_S_PfPbS_S_S_iS_S_S0_S1_S_S_S_S_S_
        .type           _Z9crossoverPiS_S_S_iS_S_PfPbS_S_S_iS_S_S0_S1_S_S_S_S_S_,@function
        .size           _Z9crossoverPiS_S_S_iS_S_PfPbS_S_S_iS_S_S0_S1_S_S_S_S_S_,(.L_x_220 - _Z9crossoverPiS_S_S_iS_S_PfPbS_S_S_iS_S_S0_S1_S_S_S_S_S_)
        .other          _Z9crossoverPiS_S_S_iS_S_PfPbS_S_S_iS_S_S0_S1_S_S_S_S_S_,@"STO_CUDA_ENTRY STV_DEFAULT"
_Z9crossoverPiS_S_S_iS_S_PfPbS_S_S_iS_S_S0_S1_S_S_S_S_S_:
.text._Z9crossoverPiS_S_S_iS_S_PfPbS_S_S_iS_S_S0_S1_S_S_S_S_S_:
[----:B------:R-:W0:Y:S01]  /*0000*/  LDC R1, c[0x0][0x37c] ;  /* 0x0000df00ff017b82 */ /* 0x000e220000000800 */
[----:B------:R-:W1:Y:S01]  /*0010*/  S2R R24, SR_TID.X ;  /* 0x0000000000187919 */ /* 0x000e620000002100 */
[----:B------:R-:W2:Y:S01]  /*0020*/  LDCU UR5, c[0x0][0x2fc] ;  /* 0x00005f80ff0577ac */ /* 0x000ea20008000800 */
[----:B0-----:R-:W-:Y:S01]  /*0030*/  IADD3 R1, PT, PT, R1, -0x10, RZ ;  /* 0xfffffff001017810 */ /* 0x001fe20007ffe0ff */
[----:B------:R-:W1:Y:S01]  /*0040*/  S2R R3, SR_CTAID.X ;  /* 0x0000000000037919 */ /* 0x000e620000002500 */
[----:B------:R-:W1:Y:S01]  /*0050*/  LDCU UR6, c[0x0][0x360] ;  /* 0x00006c00ff0677ac */ /* 0x000e620008000800 */
[----:B------:R-:W0:Y:S01]  /*0060*/  LDCU UR7, c[0x0][0x3e0] ;  /* 0x00007c00ff0777ac */ /* 0x000e220008000800 */
[----:B------:R-:W3:Y:S02]  /*0070*/  LDCU UR4, c[0x0][0x2f8] ;  /* 0x00005f00ff0477ac */ /* 0x000ee40008000800 */
[----:B---3--:R-:W-:Y:S01]  /*0080*/  IADD3 R22, P1, PT, R1, UR4, RZ ;  /* 0x0000000401167c10 */ /* 0x008fe2000ff3e0ff */
[----:B-1----:R-:W-:-:S04]  /*0090*/  IMAD R24, R3, UR6, R24 ;  /* 0x0000000603187c24 */ /* 0x002fc8000f8e0218 */
[----:B--2---:R-:W-:Y:S01]  /*00a0*/  IMAD.X R2, RZ, RZ, UR5, P1 ;  /* 0x00000005ff027e24 */ /* 0x004fe200088e06ff */
[----:B0-----:R-:W-:-:S13]  /*00b0*/  ISETP.GE.AND P0, PT, R24, UR7, PT ;  /* 0x0000000718007c0c */ /* 0x001fda000bf06270 */
[----:B------:R-:W-:Y:S05]  /*00c0*/  @P0 EXIT ;  /* 0x000000000000094d */ /* 0x000fea0003800000 */
[----:B------:R-:W0:Y:S02]  /*00d0*/  LDCU.64 UR36, c[0x0][0x358] ;  /* 0x00006b00ff2477ac */ /* 0x000e240008000a00 */
.L_x_85:
[----:B-1----:R-:W1:Y:S01]  /*00e0*/  LDC.64 R30, c[0x0][0x3d0] ;  /* 0x0000f400ff1e7b82 */ /* 0x002e620000000a00 */
[----:B--2---:R-:W2:Y:S07]  /*00f0*/  LDCU UR4, c[0x0][0x3a0] ;  /* 0x00007400ff0477ac */ /* 0x004eae0008000800 */
[----:B---3--:R-:W3:Y:S08]  /*0100*/  LDC.64 R28, c[0x0][0x3d8] ;  /* 0x0000f600ff1c7b82 */ /* 0x008ef00000000a00 */
[----:B------:R-:W4:Y:S01]  /*0110*/  LDC.64 R4, c[0x0][0x380] ;  /* 0x0000e000ff047b82 */ /* 0x000f220000000a00 */
[----:B-1----:R-:W-:-:S07]  /*0120*/  IMAD.WIDE R30, R24, 0x4, R30 ;  /* 0x00000004181e7825 */ /* 0x002fce00078e021e */
[----:B------:R-:W1:Y:S01]  /*0130*/  LDC.64 R32, c[0x0][0x390] ;  /* 0x0000e400ff207b82 */ /* 0x000e620000000a00 */
[----:B0-----:R-:W4:Y:S01]  /*0140*/  LDG.E R30, desc[UR36][R30.64] ;  /* 0x000000241e1e7981 */ /* 0x001f22000c1e1900 */
[----:B---3--:R-:W-:-:S06]  /*0150*/  IMAD.WIDE R28, R24, 0x4, R28 ;  /* 0x00000004181c7825 */ /* 0x008fcc00078e021c */
[----:B------:R-:W3:Y:S01]  /*0160*/  LDG.E R28, desc[UR36][R28.64] ;  /* 0x000000241c1c7981 */ /* 0x000ee2000c1e1900 */
[----:B----4-:R-:W-:-:S05]  /*0170*/  IMAD.WIDE R6, R30, 0x4, R4 ;  /* 0x000000041e067825 */ /* 0x010fca00078e0204 */
[----:B------:R-:W4:Y:S04]  /*0180*/  LDG.E R21, desc[UR36][R6.64] ;  /* 0x0000002406157981 */ /* 0x000f28000c1e1900 */
[----:B------:R-:W4:Y:S01]  /*0190*/  LDG.E R16, desc[UR36][R6.64+0x4] ;  /* 0x0000042406107981 */ /* 0x000f22000c1e1900 */
[----:B---3--:R-:W-:-:S05]  /*01a0*/  IMAD.WIDE R4, R28, 0x4, R4 ;  /* 0x000000041c047825 */ /* 0x008fca00078e0204 */
[----:B------:R0:W5:Y:S01]  /*01b0*/  LDG.E R3, desc[UR36][R4.64] ;  /* 0x0000002404037981 */ /* 0x000162000c1e1900 */
[----:B--2---:R-:W-:Y:S01]  /*01c0*/  IADD3 R19, PT, PT, R24, UR4, RZ ;  /* 0x0000000418137c10 */ /* 0x004fe2000fffe0ff */
[----:B------:R-:W-:Y:S01]  /*01d0*/  BSSY.RECONVERGENT B0, `(.L_x_46) ;  /* 0x0000046000007945 */ /* 0x000fe20003800200 */
[----:B------:R-:W-:-:S03]  /*01e0*/  IMAD.MOV.U32 R0, RZ, RZ, RZ ;  /* 0x000000ffff007224 */ /* 0x000fc600078e00ff */
[----:B-1----:R-:W-:Y:S01]  /*01f0*/  IMAD.WIDE R32, R19, 0x4, R32 ;  /* 0x0000000413207825 */ /* 0x002fe200078e0220 */
[----:B----4-:R-:W-:Y:S02]  /*0200*/  MOV R18, R21 ;  /* 0x0000001500127202 */ /* 0x010fe40000000f00 */
[----:B------:R-:W-:-:S13]  /*0210*/  ISETP.NE.AND P0, PT, R21, R16, PT ;  /* 0x000000101500720c */ /* 0x000fda0003f05270 */
[----:B0-----:R-:W-:Y:S05]  /*0220*/  @!P0 BRA `(.L_x_47) ;  /* 0x0000000400008947 */ /* 0x001fea0003800000 */
[----:B------:R-:W0:Y:S01]  /*0230*/  LDC.64 R8, c[0x0][0x410] ;  /* 0x00010400ff087b82 */ /* 0x000e220000000a00 */
[----:B------:R-:W-:-:S07]  /*0240*/  IMAD.MOV.U32 R0, RZ, RZ, RZ ;  /* 0x000000ffff007224 */ /* 0x000fce00078e00ff */
[----:B------:R-:W1:Y:S08]  /*0250*/  LDC.64 R10, c[0x0][0x418] ;  /* 0x00010600ff0a7b82 */ /* 0x000e700000000a00 */
[----:B------:R-:W2:Y:S08]  /*0260*/  LDC.64 R12, c[0x0][0x420] ;  /* 0x00010800ff0c7b82 */ /* 0x000eb00000000a00 */
[----:B------:R-:W3:Y:S02]  /*0270*/  LDC.64 R14, c[0x0][0x428] ;  /* 0x00010a00ff0e7b82 */ /* 0x000ee40000000a00 */
.L_x_51:
[----:B------:R-:W4:Y:S01]  /*0280*/  LDG.E R20, desc[UR36][R4.64+0x4] ;  /* 0x0000042404147981 */ /* 0x000f22000c1e1900 */
[----:B------:R-:W-:Y:S01]  /*0290*/  MOV R21, R18 ;  /* 0x0000001200157202 */ /* 0x000fe20000000f00 */
[----:B------:R-:W-:Y:S01]  /*02a0*/  IMAD.MOV.U32 R18, RZ, RZ, R16 ;  /* 0x000000ffff127224 */ /* 0x000fe200078e0010 */
[----:B----45:R-:W-:-:S13]  /*02b0*/  ISETP.NE.AND P0, PT, R3, R20, PT ;  /* 0x000000140300720c */ /* 0x030fda0003f05270 */
[----:B------:R-:W-:Y:S05]  /*02c0*/  @!P0 BRA `(.L_x_47) ;  /* 0x0000000000d88947 */ /* 0x000fea0003800000 */
[----:B-1----:R-:W-:-:S04]  /*02d0*/  IMAD.WIDE R26, R21, 0x4, R10 ;  /* 0x00000004151a7825 */ /* 0x002fc800078e020a */
[----:B------:R-:W-:Y:S01]  /*02e0*/  IMAD.WIDE R16, R3, 0x4, R10 ;  /* 0x0000000403107825 */ /* 0x000fe200078e020a */
[----:B------:R-:W4:Y:S04]  /*02f0*/  LDG.E R18, desc[UR36][R26.64] ;  /* 0x000000241a127981 */ /* 0x000f28000c1e1900 */
[----:B------:R-:W4:Y:S01]  /*0300*/  LDG.E R23, desc[UR36][R16.64] ;  /* 0x0000002410177981 */ /* 0x000f22000c1e1900 */
[----:B------:R-:W-:Y:S01]  /*0310*/  BSSY.RECONVERGENT B1, `(.L_x_48) ;  /* 0x000002c000017945 */ /* 0x000fe20003800200 */
[----:B----4-:R-:W-:-:S13]  /*0320*/  ISETP.NE.AND P0, PT, R18, R23, PT ;  /* 0x000000171200720c */ /* 0x010fda0003f05270 */
[----:B------:R-:W-:Y:S05]  /*0330*/  @P0 BRA `(.L_x_49) ;  /* 0x0000000000440947 */ /* 0x000fea0003800000 */
[----:B------:R-:W4:Y:S02]  /*0340*/  LDG.E R17, desc[UR36][R32.64] ;  /* 0x0000002420117981 */ /* 0x000f24000c1e1900 */
[----:B----4-:R-:W-:-:S05]  /*0350*/  IADD3 R17, PT, PT, R0, R17, RZ ;  /* 0x0000001100117210 */ /* 0x010fca0007ffe0ff */
[----:B0-----:R-:W-:-:S05]  /*0360*/  IMAD.WIDE R16, R17, 0x4, R8 ;  /* 0x0000000411107825 */ /* 0x001fca00078e0208 */
[----:B------:R0:W-:Y:S04]  /*0370*/  STG.E desc[UR36][R16.64], R18 ;  /* 0x0000001210007986 */ /* 0x0001e8000c101924 */
[----:B------:R-:W4:Y:S04]  /*0380*/  LDG.E R20, desc[UR36][R6.64] ;  /* 0x0000002406147981 */ /* 0x000f28000c1e1900 */
[----:B------:R-:W4:Y:S02]  /*0390*/  LDG.E R23, desc[UR36][R32.64] ;  /* 0x0000002420177981 */ /* 0x000f24000c1e1900 */
[----:B----4-:R-:W-:-:S05]  /*03a0*/  IADD3 R23, PT, PT, R23, R21, -R20 ;  /* 0x0000001517177210 */ /* 0x010fca0007ffe814 */
[----:B--2---:R-:W-:-:S05]  /*03b0*/  IMAD.WIDE R34, R23, 0x4, R12 ;  /* 0x0000000417227825 */ /* 0x004fca00078e020c */
[----:B------:R1:W-:Y:S04]  /*03c0*/  STG.E desc[UR36][R34.64], R0 ;  /* 0x0000000022007986 */ /* 0x0003e8000c101924 */
[----:B------:R-:W2:Y:S04]  /*03d0*/  LDG.E R20, desc[UR36][R4.64] ;  /* 0x0000002404147981 */ /* 0x000ea8000c1e1900 */
[----:B------:R-:W2:Y:S01]  /*03e0*/  LDG.E R23, desc[UR36][R32.64] ;  /* 0x0000002420177981 */ /* 0x000ea2000c1e1900 */
[----:B0-----:R-:W-:Y:S01]  /*03f0*/  VIADD R18, R21, 0x1 ;  /* 0x0000000115127836 */ /* 0x001fe20000000000 */
[----:B--2---:R-:W-:-:S02]  /*0400*/  IADD3 R23, PT, PT, R23, R3, -R20 ;  /* 0x0000000317177210 */ /* 0x004fc40007ffe814 */
[----:B------:R-:W-:-:S03]  /*0410*/  IADD3 R3, PT, PT, R3, 0x1, RZ ;  /* 0x0000000103037810 */ /* 0x000fc60007ffe0ff */
[----:B---3--:R-:W-:-:S05]  /*0420*/  IMAD.WIDE R26, R23, 0x4, R14 ;  /* 0x00000004171a7825 */ /* 0x008fca00078e020e */
[----:B------:R1:W-:Y:S01]  /*0430*/  STG.E desc[UR36][R26.64], R0 ;  /* 0x000000001a007986 */ /* 0x0003e2000c101924 */
[----:B------:R-:W-:Y:S05]  /*0440*/  BRA `(.L_x_50) ;  /* 0x0000000000607947 */ /* 0x000fea0003800000 */
.L_x_49:
[----:B------:R-:W-:-:S13]  /*0450*/  ISETP.GE.AND P0, PT, R18, R23, PT ;  /* 0x000000171200720c */ /* 0x000fda0003f06270 */
[----:B------:R-:W4:Y:S02]  /*0460*/  @!P0 LDG.E R17, desc[UR36][R32.64] ;  /* 0x0000002420118981 */ /* 0x000f24000c1e1900 */
[----:B----4-:R-:W-:-:S04]  /*0470*/  @!P0 IMAD.IADD R17, R0, 0x1, R17 ;  /* 0x0000000100118824 */ /* 0x010fc800078e0211 */
[----:B0-----:R-:W-:-:S05]  /*0480*/  @!P0 IMAD.WIDE R34, R17, 0x4, R8 ;  /* 0x0000000411228825 */ /* 0x001fca00078e0208 */
[----:B------:R0:W-:Y:S04]  /*0490*/  @!P0 STG.E desc[UR36][R34.64], R18 ;  /* 0x0000001222008986 */ /* 0x0001e8000c101924 */
[----:B------:R-:W4:Y:S04]  /*04a0*/  @!P0 LDG.E R16, desc[UR36][R6.64] ;  /* 0x0000002406108981 */ /* 0x000f28000c1e1900 */
[----:B------:R-:W4:Y:S01]  /*04b0*/  @!P0 LDG.E R17, desc[UR36][R32.64] ;  /* 0x0000002420118981 */ /* 0x000f22000c1e1900 */
[----:B------:R-:W1:Y:S01]  /*04c0*/  @P0 LDC.64 R34, c[0x0][0x428] ;  /* 0x00010a00ff220b82 */ /* 0x000e620000000a00 */
[----:B----4-:R-:W-:-:S07]  /*04d0*/  @!P0 IADD3 R27, PT, PT, R17, R21, -R16 ;  /* 0x00000015111b8210 */ /* 0x010fce0007ffe810 */
[----:B------:R-:W4:Y:S02]  /*04e0*/  @!P0 LDC.64 R16, c[0x0][0x420] ;  /* 0x00010800ff108b82 */ /* 0x000f240000000a00 */
[----:B----4-:R-:W-:-:S05]  /*04f0*/  @!P0 IMAD.WIDE R26, R27, 0x4, R16 ;  /* 0x000000041b1a8825 */ /* 0x010fca00078e0210 */
[----:B------:R4:W-:Y:S04]  /*0500*/  @!P0 STG.E desc[UR36][R26.64], R0 ;  /* 0x000000001a008986 */ /* 0x0009e8000c101924 */
[----:B------:R-:W5:Y:S02]  /*0510*/  @P0 LDG.E R17, desc[UR36][R32.64] ;  /* 0x0000002420110981 */ /* 0x000f64000c1e1900 */
[----:B-----5:R-:W-:-:S05]  /*0520*/  @P0 IADD3 R17, PT, PT, R0, R17, RZ ;  /* 0x0000001100110210 */ /* 0x020fca0007ffe0ff */
[----:B------:R-:W-:-:S05]  /*0530*/  @P0 IMAD.WIDE R16, R17, 0x4, R8 ;  /* 0x0000000411100825 */ /* 0x000fca00078e0208 */
[----:B------:R4:W-:Y:S04]  /*0540*/  @P0 STG.E desc[UR36][R16.64], R23 ;  /* 0x0000001710000986 */ /* 0x0009e8000c101924 */
[----:B------:R-:W5:Y:S04]  /*0550*/  @P0 LDG.E R18, desc[UR36][R4.64] ;  /* 0x0000002404120981 */ /* 0x000f68000c1e1900 */
[----:B------:R-:W5:Y:S02]  /*0560*/  @P0 LDG.E R20, desc[UR36][R32.64] ;  /* 0x0000002420140981 */ /* 0x000f64000c1e1900 */
[----:B-----5:R-:W-:Y:S01]  /*0570*/  @P0 IADD3 R25, PT, PT, R20, R3, -R18 ;  /* 0x0000000314190210 */ /* 0x020fe20007ffe812 */
[----:B0-----:R-:W-:Y:S01]  /*0580*/  @!P0 VIADD R18, R21, 0x1 ;  /* 0x0000000115128836 */ /* 0x001fe20000000000 */
[----:B------:R-:W-:Y:S01]  /*0590*/  @P0 MOV R18, R21 ;  /* 0x0000001500120202 */ /* 0x000fe20000000f00 */
[----:B------:R-:W-:-:S02]  /*05a0*/  @P0 VIADD R3, R3, 0x1 ;  /* 0x0000000103030836 */ /* 0x000fc40000000000 */
[----:B-1----:R-:W-:-:S05]  /*05b0*/  @P0 IMAD.WIDE R34, R25, 0x4, R34 ;  /* 0x0000000419220825 */ /* 0x002fca00078e0222 */
[----:B------:R4:W-:Y:S02]  /*05c0*/  @P0 STG.E desc[UR36][R34.64], R0 ;  /* 0x0000000022000986 */ /* 0x0009e4000c101924 */
.L_x_50:
[----:B------:R-:W-:Y:S05]  /*05d0*/  BSYNC.RECONVERGENT B1 ;  /* 0x0000000000017941 */ /* 0x000fea0003800200 */
.L_x_48:
[----:B----4-:R-:W4:Y:S01]  /*05e0*/  LDG.E R16, desc[UR36][R6.64+0x4] ;  /* 0x0000042406107981 */ /* 0x010f22000c1e1900 */
[----:B-1----:R-:W-:Y:S02]  /*05f0*/  IADD3 R0, PT, PT, R0, 0x1, RZ ;  /* 0x0000000100007810 */ /* 0x002fe40007ffe0ff */
[----:B----4-:R-:W-:-:S13]  /*0600*/  ISETP.NE.AND P0, PT, R18, R16, PT ;  /* 0x000000101200720c */ /* 0x010fda0003f05270 */
[----:B------:R-:W-:Y:S05]  /*0610*/  @P0 BRA `(.L_x_51) ;  /* 0xfffffffc00180947 */ /* 0x000fea000383ffff */
[----:B------:R-:W-:-:S07]  /*0620*/  IMAD.MOV.U32 R21, RZ, RZ, R18 ;  /* 0x000000ffff157224 */ /* 0x000fce00078e0012 */
.L_x_47:
[----:B------:R-:W-:Y:S05]  /*0630*/  BSYNC.RECONVERGENT B0 ;  /* 0x0000000000007941 */ /* 0x000fea0003800200 */
.L_x_46:
[----:B------:R-:W-:Y:S01]  /*0640*/  ISETP.NE.AND P0, PT, R21, R18, PT ;  /* 0x000000121500720c */ /* 0x000fe20003f05270 */
[----:B------:R-:W-:-:S12]  /*0650*/  BSSY.RECONVERGENT B0, `(.L_x_52) ;  /* 0x0000015000007945 */ /* 0x000fd80003800200 */
[----:B------:R-:W-:Y:S05]  /*0660*/  @!P0 BRA `(.L_x_53) ;  /* 0x00000000004c8947 */ /* 0x000fea0003800000 */
.L_x_54:
[----:B-1----:R-:W1:Y:S01]  /*0670*/  LDC.64 R10, c[0x0][0x418] ;  /* 0x00010600ff0a7b82 */ /* 0x002e620000000a00 */
[----:B--2---:R-:W2:Y:S07]  /*0680*/  LDG.E R13, desc[UR36][R32.64] ;  /* 0x00000024200d7981 */ /* 0x004eae000c1e1900 */
[----:B0-----:R-:W0:Y:S01]  /*0690*/  LDC.64 R8, c[0x0][0x410] ;  /* 0x00010400ff087b82 */ /* 0x001e220000000a00 */
[----:B-1----:R-:W-:-:S06]  /*06a0*/  IMAD.WIDE R10, R21, 0x4, R10 ;  /* 0x00000004150a7825 */ /* 0x002fcc00078e020a */
[----:B------:R-:W4:Y:S01]  /*06b0*/  LDG.E R11, desc[UR36][R10.64] ;  /* 0x000000240a0b7981 */ /* 0x000f22000c1e1900 */
[----:B--2---:R-:W-:-:S05]  /*06c0*/  IADD3 R13, PT, PT, R13, R0, RZ ;  /* 0x000000000d0d7210 */ /* 0x004fca0007ffe0ff */
[----:B0-----:R-:W-:Y:S02]  /*06d0*/  IMAD.WIDE R12, R13, 0x4, R8 ;  /* 0x000000040d0c7825 */ /* 0x001fe400078e0208 */
[----:B------:R-:W0:Y:S03]  /*06e0*/  LDC.64 R8, c[0x0][0x420] ;  /* 0x00010800ff087b82 */ /* 0x000e260000000a00 */
[----:B----4-:R-:W-:Y:S04]  /*06f0*/  STG.E desc[UR36][R12.64], R11 ;  /* 0x0000000b0c007986 */ /* 0x010fe8000c101924 */
[----:B---3--:R-:W2:Y:S04]  /*0700*/  LDG.E R14, desc[UR36][R6.64] ;  /* 0x00000024060e7981 */ /* 0x008ea8000c1e1900 */
[----:B------:R-:W2:Y:S02]  /*0710*/  LDG.E R15, desc[UR36][R32.64] ;  /* 0x00000024200f7981 */ /* 0x000ea4000c1e1900 */
[----:B--2---:R-:W-:-:S05]  /*0720*/  IADD3 R15, PT, PT, R15, R21, -R14 ;  /* 0x000000150f0f7210 */ /* 0x004fca0007ffe80e */
[----:B0-----:R-:W-:-:S05]  /*0730*/  IMAD.WIDE R8, R15, 0x4, R8 ;  /* 0x000000040f087825 */ /* 0x001fca00078e0208 */
[----:B------:R0:W-:Y:S04]  /*0740*/  STG.E desc[UR36][R8.64], R0 ;  /* 0x0000000008007986 */ /* 0x0001e8000c101924 */
[----:B------:R-:W2:Y:S01]  /*0750*/  LDG.E R10, desc[UR36][R6.64+0x4] ;  /* 0x00000424060a7981 */ /* 0x000ea2000c1e1900 */
[----:B------:R-:W-:Y:S01]  /*0760*/  VIADD R21, R21, 0x1 ;  /* 0x0000000115157836 */ /* 0x000fe20000000000 */
[----:B0-----:R-:W-:-:S04]  /*0770*/  IADD3 R0, PT, PT, R0, 0x1, RZ ;  /* 0x0000000100007810 */ /* 0x001fc80007ffe0ff */
[----:B--2---:R-:W-:-:S13]  /*0780*/  ISETP.NE.AND P0, PT, R21, R10, PT ;  /* 0x0000000a1500720c */ /* 0x004fda0003f05270 */
[----:B------:R-:W-:Y:S05]  /*0790*/  @P0 BRA `(.L_x_54) ;  /* 0xfffffffc00b40947 */ /* 0x000fea000383ffff */
.L_x_53:
[----:B------:R-:W-:Y:S05]  /*07a0*/  BSYNC.RECONVERGENT B0 ;  /* 0x0000000000007941 */ /* 0x000fea0003800200 */
.L_x_52:
[----:B0-----:R-:W4:Y:S01]  /*07b0*/  LDG.E R8, desc[UR36][R4.64+0x4] ;  /* 0x0000042404087981 */ /* 0x001f22000c1e1900 */
[----:B------:R-:W0:Y:S01]  /*07c0*/  LDC.64 R6, c[0x0][0x388] ;  /* 0x0000e200ff067b82 */ /* 0x000e220000000a00 */
[----:B------:R-:W-:Y:S01]  /*07d0*/  BSSY.RECONVERGENT B0, `(.L_x_55) ;  /* 0x0000017000007945 */ /* 0x000fe20003800200 */
[----:B0-----:R-:W-:Y:S01]  /*07e0*/  IMAD.WIDE R30, R30, 0x4, R6 ;  /* 0x000000041e1e7825 */ /* 0x001fe200078e0206 */
[----:B----45:R-:W-:-:S13]  /*07f0*/  ISETP.NE.AND P0, PT, R3, R8, PT ;  /* 0x000000080300720c */ /* 0x030fda0003f05270 */
[----:B------:R-:W-:Y:S05]  /*0800*/  @!P0 BRA `(.L_x_56) ;  /* 0x00000000004c8947 */ /* 0x000fea0003800000 */
.L_x_57:
[----:B-1----:R-:W0:Y:S01]  /*0810*/  LDC.64 R10, c[0x0][0x418] ;  /* 0x00010600ff0a7b82 */ /* 0x002e220000000a00 */
[----:B--2---:R-:W2:Y:S07]  /*0820*/  LDG.E R13, desc[UR36][R32.64] ;  /* 0x00000024200d7981 */ /* 0x004eae000c1e1900 */
[----:B------:R-:W1:Y:S01]  /*0830*/  LDC.64 R8, c[0x0][0x410] ;  /* 0x00010400ff087b82 */ /* 0x000e620000000a00 */
[----:B0-----:R-:W-:-:S06]  /*0840*/  IMAD.WIDE R10, R3, 0x4, R10 ;  /* 0x00000004030a7825 */ /* 0x001fcc00078e020a */
[----:B------:R-:W4:Y:S01]  /*0850*/  LDG.E R11, desc[UR36][R10.64] ;  /* 0x000000240a0b7981 */ /* 0x000f22000c1e1900 */
[----:B--2---:R-:W-:-:S04]  /*0860*/  IMAD.IADD R13, R13, 0x1, R0 ;  /* 0x000000010d0d7824 */ /* 0x004fc800078e0200 */
[----:B-1----:R-:W-:Y:S02]  /*0870*/  IMAD.WIDE R12, R13, 0x4, R8 ;  /* 0x000000040d0c7825 */ /* 0x002fe400078e0208 */
        /* <DEDUP_REMOVED lines=8> */
[----:B------:R-:W-:Y:S01]  /*0900*/  IADD3 R3, PT, PT, R3, 0x1, RZ ;  /* 0x0000000103037810 */ /* 0x000fe20007ffe0ff */
[----:B0-----:R-:W-:-:S03]  /*0910*/  VIADD R0, R0, 0x1 ;  /* 0x0000000100007836 */ /* 0x001fc60000000000 */
[----:B--2---:R-:W-:-:S13]  /*0920*/  ISETP.NE.AND P0, PT, R3, R10, PT ;  /* 0x0000000a0300720c */ /* 0x004fda0003f05270 */
[----:B------:R-:W-:Y:S05]  /*0930*/  @P0 BRA `(.L_x_57) ;  /* 0xfffffffc00b40947 */ /* 0x000fea000383ffff */
.L_x_56:
[----:B------:R-:W-:Y:S05]  /*0940*/  BSYNC.RECONVERGENT B0 ;  /* 0x0000000000007941 */ /* 0x000fea0003800200 */
.L_x_55:
[----:B------:R-:W1:Y:S04]  /*0950*/  LDG.E R23, desc[UR36][R30.64] ;  /* 0x000000241e177981 */ /* 0x000e68000c1e1900 */
[----:B------:R-:W4:Y:S01]  /*0960*/  LDG.E R0, desc[UR36][R30.64+0x4] ;  /* 0x000004241e007981 */ /* 0x000f22000c1e1900 */
[----:B------:R-:W-:-:S05]  /*0970*/  IMAD.WIDE R28, R28, 0x4, R6 ;  /* 0x000000041c1c7825 */ /* 0x000fca00078e0206 */
[----:B------:R0:W5:Y:S01]  /*0980*/  LDG.E R25, desc[UR36][R28.64] ;  /* 0x000000241c197981 */ /* 0x000162000c1e1900 */
[----:B------:R-:W-:Y:S01]  /*0990*/  BSSY.RECONVERGENT B8, `(.L_x_58) ;  /* 0x000010b000087945 */ /* 0x000fe20003800200 */
[----:B------:R-:W-:Y:S02]  /*09a0*/  HFMA2 R26, -RZ, RZ, 0, 0 ;  /* 0x00000000ff1a7431 */ /* 0x000fe400000001ff */
[----:B-1----:R-:W-:Y:S01]  /*09b0*/  IMAD.MOV.U32 R10, RZ, RZ, R23 ;  /* 0x000000ffff0a7224 */ /* 0x002fe200078e0017 */
[----:B----4-:R-:W-:-:S13]  /*09c0*/  ISETP.NE.AND P0, PT, R23, R0, PT ;  /* 0x000000001700720c */ /* 0x010fda0003f05270 */
[----:B0-----:R-:W-:Y:S05]  /*09d0*/  @!P0 BRA `(.L_x_59) ;  /* 0x0000001000188947 */ /* 0x001fea0003800000 */
[----:B------:R-:W0:Y:S01]  /*09e0*/  LDC.64 R16, c[0x0][0x398] ;  /* 0x0000e600ff107b82 */ /* 0x000e220000000a00 */
[----:B------:R-:W-:Y:S01]  /*09f0*/  MOV R26, RZ ;  /* 0x000000ff001a7202 */ /* 0x000fe20000000f00 */
[----:B0-----:R-:W-:-:S07]  /*0a00*/  IMAD.WIDE R16, R19, 0x4, R16 ;  /* 0x0000000413107825 */ /* 0x001fce00078e0210 */
.L_x_72:
[----:B-12---:R-:W4:Y:S01]  /*0a10*/  LDG.E R4, desc[UR36][R28.64+0x4] ;  /* 0x000004241c047981 */ /* 0x006f22000c1e1900 */
[----:B------:R-:W-:Y:S01]  /*0a20*/  IMAD.MOV.U32 R23, RZ, RZ, R10 ;  /* 0x000000ffff177224 */ /* 0x000fe200078e000a */
[----:B------:R-:W-:Y:S02]  /*0a30*/  MOV R10, R0 ;  /* 0x00000000000a7202 */ /* 0x000fe40000000f00 */
[----:B----45:R-:W-:-:S13]  /*0a40*/  ISETP.NE.AND P0, PT, R25, R4, PT ;  /* 0x000000041900720c */ /* 0x030fda0003f05270 */
[----:B0-----:R-:W-:Y:S05]  /*0a50*/  @!P0 BRA `(.L_x_59) ;  /* 0x0000000c00f88947 */ /* 0x001fea0003800000 */
[----:B------:R-:W0:Y:S02]  /*0a60*/  LDC.64 R10, c[0x0][0x3c8] ;  /* 0x0000f200ff0a7b82 */ /* 0x000e240000000a00 */
[----:B0-----:R-:W-:-:S04]  /*0a70*/  IMAD.WIDE R8, R23, 0x4, R10 ;  /* 0x0000000417087825 */ /* 0x001fc800078e020a */
[----:B------:R-:W-:Y:S01]  /*0a80*/  IMAD.WIDE R10, R25, 0x4, R10 ;  /* 0x00000004190a7825 */ /* 0x000fe200078e020a */
[----:B------:R-:W4:Y:S04]  /*0a90*/  LDG.E R0, desc[UR36][R8.64] ;  /* 0x0000002408007981 */ /* 0x000f28000c1e1900 */
[----:B------:R-:W4:Y:S01]  /*0aa0*/  LDG.E R3, desc[UR36][R10.64] ;  /* 0x000000240a037981 */ /* 0x000f22000c1e1900 */
[----:B------:R-:W-:Y:S01]  /*0ab0*/  BSSY.RECONVERGENT B7, `(.L_x_60) ;  /* 0x00000f3000077945 */ /* 0x000fe20003800200 */
[----:B----4-:R-:W-:-:S13]  /*0ac0*/  ISETP.NE.AND P0, PT, R0, R3, PT ;  /* 0x000000030000720c */ /* 0x010fda0003f05270 */
[----:B------:R-:W-:Y:S05]  /*0ad0*/  @P0 BRA `(.L_x_61) ;  /* 0x0000000400580947 */ /* 0x000fea0003800000 */
[----:B------:R-:W0:Y:S01]  /*0ae0*/  LDC.64 R10, c[0x0][0x3b8] ;  /* 0x0000ee00ff0a7b82 */ /* 0x000e220000000a00 */
[----:B------:R-:W4:Y:S01]  /*0af0*/  LDG.E R3, desc[UR36][R16.64] ;  /* 0x0000002410037981 */ /* 0x000f22000c1e1900 */
[----:B------:R-:W1:Y:S06]  /*0b00*/  LDCU.64 UR4, c[0x0][0x3c0] ;  /* 0x00007800ff0477ac */ /* 0x000e6c0008000a00 */
[----:B--2---:R-:W2:Y:S01]  /*0b10*/  LDC.64 R12, c[0x0][0x3f8] ;  /* 0x0000fe00ff0c7b82 */ /* 0x004ea20000000a00 */
[----:B0-----:R-:W-:-:S04]  /*0b20*/  IMAD.WIDE R6, R23, 0x4, R10 ;  /* 0x0000000417067825 */ /* 0x001fc800078e020a */
[----:B------:R-:W-:Y:S02]  /*0b30*/  IMAD.WIDE R10, R25, 0x4, R10 ;  /* 0x00000004190a7825 */ /* 0x000fe400078e020a */
[----:B------:R-:W5:Y:S04]  /*0b40*/  LDG.E R6, desc[UR36][R6.64] ;  /* 0x0000002406067981 */ /* 0x000f68000c1e1900 */
[----:B------:R-:W5:Y:S01]  /*0b50*/  LDG.E R11, desc[UR36][R10.64] ;  /* 0x000000240a0b7981 */ /* 0x000f62000c1e1900 */
[----:B-1----:R-:W-:-:S04]  /*0b60*/  IADD3 R4, P0, PT, R23, UR4, RZ ;  /* 0x0000000417047c10 */ /* 0x002fc8000ff1e0ff */
[----:B------:R-:W-:Y:S01]  /*0b70*/  LEA.HI.X.SX32 R5, R23, UR5, 0x1, P0 ;  /* 0x0000000517057c11 */ /* 0x000fe200080f0eff */
[----:B----4-:R-:W-:-:S04]  /*0b80*/  IMAD.IADD R3, R26, 0x1, R3 ;  /* 0x000000011a037824 */ /* 0x010fc800078e0203 */
[----:B--2---:R-:W-:-:S04]  /*0b90*/  IMAD.WIDE R12, R3, 0x4, R12 ;  /* 0x00000004030c7825 */ /* 0x004fc800078e020c */
[----:B-----5:R-:W-:-:S04]  /*0ba0*/  FADD R0, R6, R11 ;  /* 0x0000000b06007221 */ /* 0x020fc80000000000 */
[----:B------:R-:W-:-:S05]  /*0bb0*/  FMUL R3, R0, 0.5 ;  /* 0x3f00000000037820 */ /* 0x000fca0000400000 */
[----:B------:R0:W-:Y:S04]  /*0bc0*/  STG.E desc[UR36][R12.64], R3 ;  /* 0x000000030c007986 */ /* 0x0001e8000c101924 */
[----:B------:R-:W2:Y:S04]  /*0bd0*/  LDG.E.U8 R4, desc[UR36][R4.64] ;  /* 0x0000002404047981 */ /* 0x000ea8000c1e1100 */
[----:B------:R-:W4:Y:S01]  /*0be0*/  LDG.E R11, desc[UR36][R16.64] ;  /* 0x00000024100b7981 */ /* 0x000f22000c1e1900 */
[----:B0-----:R-:W0:Y:S01]  /*0bf0*/  LDC.64 R12, c[0x0][0x408] ;  /* 0x00010200ff0c7b82 */ /* 0x001e220000000a00 */
[----:B--2---:R-:W-:-:S13]  /*0c00*/  ISETP.NE.AND P0, PT, R4, RZ, PT ;  /* 0x000000ff0400720c */ /* 0x004fda0003f05270 */
[----:B------:R-:W-:-:S04]  /*0c10*/  @P0 IADD3 R6, P1, PT, R25, UR4, RZ ;  /* 0x0000000419060c10 */ /* 0x000fc8000ff3e0ff */
[----:B------:R-:W-:Y:S01]  /*0c20*/  @P0 LEA.HI.X.SX32 R7, R25, UR5, 0x1, P1 ;  /* 0x0000000519070c11 */ /* 0x000fe200088f0eff */
[----:B------:R-:W1:Y:S04]  /*0c30*/  LDCU.64 UR4, c[0x0][0x400] ;  /* 0x00008000ff0477ac */ /* 0x000e680008000a00 */
[----:B------:R-:W2:Y:S01]  /*0c40*/  @P0 LDG.E.U8 R6, desc[UR36][R6.64] ;  /* 0x0000002406060981 */ /* 0x000ea2000c1e1100 */
[----:B----4-:R-:W-:-:S04]  /*0c50*/  IADD3 R11, PT, PT, R26, R11, RZ ;  /* 0x0000000b1a0b7210 */ /* 0x010fc80007ffe0ff */
[----:B-1----:R-:W-:-:S04]  /*0c60*/  IADD3 R10, P1, PT, R11, UR4, RZ ;  /* 0x000000040b0a7c10 */ /* 0x002fc8000ff3e0ff */
[----:B------:R-:W-:Y:S02]  /*0c70*/  LEA.HI.X.SX32 R11, R11, UR5, 0x1, P1 ;  /* 0x000000050b0b7c11 */ /* 0x000fe400088f0eff */
[----:B--2---:R-:W-:Y:S02]  /*0c80*/  ISETP.NE.AND P0, PT, R6, RZ, P0 ;  /* 0x000000ff0600720c */ /* 0x004fe40000705270 */
[----:B------:R-:W1:Y:S02]  /*0c90*/  LDC.64 R6, c[0x0][0x3a8] ;  /* 0x0000ea00ff067b82 */ /* 0x000e640000000a00 */
[----:B------:R-:W-:-:S05]  /*0ca0*/  SEL R3, RZ, 0x1, !P0 ;  /* 0x00000001ff037807 */ /* 0x000fca0004000000 */
[----:B------:R2:W-:Y:S04]  /*0cb0*/  STG.E.U8 desc[UR36][R10.64], R3 ;  /* 0x000000030a007986 */ /* 0x0005e8000c101124 */
[----:B------:R-:W4:Y:S04]  /*0cc0*/  LDG.E R5, desc[UR36][R16.64] ;  /* 0x0000002410057981 */ /* 0x000f28000c1e1900 */
[----:B------:R5:W3:Y:S01]  /*0cd0*/  LDG.E R21, desc[UR36][R8.64] ;  /* 0x0000002408157981 */ /* 0x000ae2000c1e1900 */
[----:B--2---:R-:W2:Y:S01]  /*0ce0*/  LDC.64 R10, c[0x0][0x3b0] ;  /* 0x0000ec00ff0a7b82 */ /* 0x004ea20000000a00 */
[----:B-1----:R-:W-:-:S07]  /*0cf0*/  IMAD.WIDE R6, R23, 0x4, R6 ;  /* 0x0000000417067825 */ /* 0x002fce00078e0206 */
[----:B-----5:R-:W1:Y:S01]  /*0d00*/  LDC.64 R8, c[0x0][0x3e8] ;  /* 0x0000fa00ff087b82 */ /* 0x020e620000000a00 */
[----:B----4-:R-:W-:-:S04]  /*0d10*/  IMAD.IADD R5, R26, 0x1, R5 ;  /* 0x000000011a057824 */ /* 0x010fc800078e0205 */
[----:B0-----:R-:W-:-:S03]  /*0d20*/  IMAD.WIDE R12, R5, 0x4, R12 ;  /* 0x00000004050c7825 */ /* 0x001fc600078e020c */
[----:B------:R-:W0:Y:S02]  /*0d30*/  LDC.64 R4, c[0x0][0x420] ;  /* 0x00010800ff047b82 */ /* 0x000e240000000a00 */
[----:B---3--:R1:W-:Y:S04]  /*0d40*/  STG.E desc[UR36][R12.64], R21 ;  /* 0x000000150c007986 */ /* 0x0083e8000c101924 */
[----:B------:R-:W3:Y:S04]  /*0d50*/  LDG.E R15, desc[UR36][R32.64] ;  /* 0x00000024200f7981 */ /* 0x000ee8000c1e1900 */
[----:B------:R-:W3:Y:S04]  /*0d60*/  LDG.E R0, desc[UR36][R6.64] ;  /* 0x0000002406007981 */ /* 0x000ee8000c1e1900 */
[----:B------:R-:W4:Y:S01]  /*0d70*/  LDG.E R3, desc[UR36][R16.64] ;  /* 0x0000002410037981 */ /* 0x000f22000c1e1900 */
[----:B---3--:R-:W-:-:S05]  /*0d80*/  IADD3 R15, PT, PT, R0, R15, RZ ;  /* 0x0000000f000f7210 */ /* 0x008fca0007ffe0ff */
[----:B0-----:R-:W-:-:S05]  /*0d90*/  IMAD.WIDE R14, R15, 0x4, R4 ;  /* 0x000000040f0e7825 */ /* 0x001fca00078e0204 */
[----:B------:R0:W3:Y:S01]  /*0da0*/  LDG.E R27, desc[UR36][R14.64] ;  /* 0x000000240e1b7981 */ /* 0x0000e2000c1e1900 */
[----:B----4-:R-:W-:Y:S02]  /*0db0*/  IMAD.IADD R3, R26, 0x1, R3 ;  /* 0x000000011a037824 */ /* 0x010fe400078e0203 */
[----:B--2---:R-:W-:-:S04]  /*0dc0*/  IMAD.WIDE R10, R23, 0x4, R10 ;  /* 0x00000004170a7825 */ /* 0x004fc800078e020a */
[----:B-1----:R-:W-:Y:S01]  /*0dd0*/  IMAD.WIDE R12, R3, 0x4, R8 ;  /* 0x00000004030c7825 */ /* 0x002fe200078e0208 */
[----:B0-----:R-:W0:Y:S04]  /*0de0*/  LDC.64 R14, c[0x0][0x3f0] ;  /* 0x0000fc00ff0e7b82 */ /* 0x001e280000000a00 */
[----:B---3--:R1:W-:Y:S04]  /*0df0*/  STG.E desc[UR36][R12.64], R27 ;  /* 0x0000001b0c007986 */ /* 0x0083e8000c101924 */
[----:B------:R-:W2:Y:S04]  /*0e00*/  LDG.E R10, desc[UR36][R10.64] ;  /* 0x000000240a0a7981 */ /* 0x000ea8000c1e1900 */
[----:B------:R-:W2:Y:S04]  /*0e10*/  LDG.E R21, desc[UR36][R32.64] ;  /* 0x0000002420157981 */ /* 0x000ea8000c1e1900 */
[----:B------:R-:W3:Y:S01]  /*0e20*/  LDG.E R3, desc[UR36][R16.64] ;  /* 0x0000002410037981 */ /* 0x000ee2000c1e1900 */
[----:B--2---:R-:W-:-:S05]  /*0e30*/  IADD3 R21, PT, PT, R10, R21, RZ ;  /* 0x000000150a157210 */ /* 0x004fca0007ffe0ff */
[----:B------:R-:W-:-:S06]  /*0e40*/  IMAD.WIDE R20, R21, 0x4, R4 ;  /* 0x0000000415147825 */ /* 0x000fcc00078e0204 */
[----:B------:R-:W2:Y:S01]  /*0e50*/  LDG.E R21, desc[UR36][R20.64] ;  /* 0x0000002414157981 */ /* 0x000ea2000c1e1900 */
[----:B---3--:R-:W-:-:S04]  /*0e60*/  IMAD.IADD R3, R26, 0x1, R3 ;  /* 0x000000011a037824 */ /* 0x008fc800078e0203 */
[----:B0-----:R-:W-:-:S05]  /*0e70*/  IMAD.WIDE R14, R3, 0x4, R14 ;  /* 0x00000004030e7825 */ /* 0x001fca00078e020e */
[----:B--2---:R1:W-:Y:S04]  /*0e80*/  STG.E desc[UR36][R14.64], R21 ;  /* 0x000000150e007986 */ /* 0x0043e8000c101924 */
[----:B------:R-:W2:Y:S02]  /*0e90*/  LDG.E R3, desc[UR36][R16.64] ;  /* 0x0000002410037981 */ /* 0x000ea4000c1e1900 */
[----:B--2---:R-:W-:-:S05]  /*0ea0*/  IADD3 R18, PT, PT, R26, R3, RZ ;  /* 0x000000031a127210 */ /* 0x004fca0007ffe0ff */
[----:B------:R-:W-:-:S06]  /*0eb0*/  IMAD.WIDE R8, R18, 0x4, R8 ;  /* 0x0000000412087825 */ /* 0x000fcc00078e0208 */
[----:B------:R-:W2:Y:S01]  /*0ec0*/  LDG.E R8, desc[UR36][R8.64] ;  /* 0x0000002408087981 */ /* 0x000ea2000c1e1900 */
[----:B------:R-:W-:Y:S01]  /*0ed0*/  BSSY.RECONVERGENT B6, `(.L_x_62) ;  /* 0x0000013000067945 */ /* 0x000fe20003800200 */
[----:B--2---:R-:W-:-:S13]  /*0ee0*/  ISETP.GT.AND P0, PT, R8, -0x1, PT ;  /* 0xffffffff0800780c */ /* 0x004fda0003f04270 */
[----:B-1----:R-:W-:Y:S05]  /*0ef0*/  @P0 BRA `(.L_x_63) ;  /* 0x0000000000400947 */ /* 0x002fea0003800000 */
[----:B------:R-:W2:Y:S04]  /*0f00*/  LDG.E R6, desc[UR36][R6.64] ;  /* 0x0000002406067981 */ /* 0x000ea8000c1e1900 */
[----:B------:R-:W2:Y:S01]  /*0f10*/  LDG.E R3, desc[UR36][R32.64] ;  /* 0x0000002420037981 */ /* 0x000ea2000c1e1900 */
[----:B------:R-:W-:Y:S01]  /*0f20*/  MOV R8, 0x50 ;  /* 0x0000005000087802 */ /* 0x000fe20000000f00 */
[----:B------:R-:W0:Y:S01]  /*0f30*/  LDCU.64 UR4, c[0x4][0x40] ;  /* 0x01000800ff0477ac */ /* 0x000e220008000a00 */
[----:B--2---:R-:W-:-:S04]  /*0f40*/  IMAD.IADD R3, R6, 0x1, R3 ;  /* 0x0000000106037824 */ /* 0x004fc800078e0203 */
[----:B------:R-:W-:-:S06]  /*0f50*/  IMAD.WIDE R10, R3, 0x4, R4 ;  /* 0x00000004030a7825 */ /* 0x000fcc00078e0204 */
[----:B------:R-:W2:Y:S01]  /*0f60*/  LDG.E R10, desc[UR36][R10.64] ;  /* 0x000000240a0a7981 */ /* 0x000ea2000c1e1900 */
[----:B------:R-:W1:Y:S01]  /*0f70*/  LDC.64 R8, c[0x4][R8] ;  /* 0x0100000008087b82 */ /* 0x000e620000000a00 */
[----:B0-----:R-:W-:Y:S01]  /*0f80*/  MOV R4, UR4 ;  /* 0x0000000400047c02 */ /* 0x001fe20008000f00 */
[----:B------:R-:W-:Y:S01]  /*0f90*/  IMAD.U32 R5, RZ, RZ, UR5 ;  /* 0x00000005ff057e24 */ /* 0x000fe2000f8e00ff */
[----:B------:R0:W-:Y:S01]  /*0fa0*/  STL.64 [R1], R18 ;  /* 0x0000001201007387 */ /* 0x0001e20000100a00 */
[----:B------:R-:W-:Y:S02]  /*0fb0*/  MOV R6, R22 ;  /* 0x0000001600067202 */ /* 0x000fe40000000f00 */
[----:B------:R-:W-:Y:S01]  /*0fc0*/  MOV R7, R2 ;  /* 0x0000000200077202 */ /* 0x000fe20000000f00 */
[----:B-12---:R0:W-:Y:S06]  /*0fd0*/  STL [R1+0x8], R10 ;  /* 0x0000080a01007387 */ /* 0x0061ec0000100800 */
[----:B------:R-:W-:-:S07]  /*0fe0*/  LEPC R20, `(.L_x_63) ;  /* 0x000000001014794e */ /* 0x000fce0000000000 */
[----:B0-----:R-:W-:Y:S05]  /*0ff0*/  CALL.ABS.NOINC R8 ;  /* 0x0000000008007343 */ /* 0x001fea0003c00000 */
.L_x_63:
[----:B------:R-:W-:Y:S05]  /*1000*/  BSYNC.RECONVERGENT B6 ;  /* 0x0000000000067941 */ /* 0x000fea0003800200 */
.L_x_62:
[----:B------:R-:W-:Y:S01]  /*1010*/  VIADD R10, R23, 0x1 ;  /* 0x00000001170a7836 */ /* 0x000fe20000000000 */
[----:B------:R-:W-:Y:S01]  /*1020*/  IADD3 R25, PT, PT, R25, 0x1, RZ ;  /* 0x0000000119197810 */ /* 0x000fe20007ffe0ff */
[----:B------:R-:W-:Y:S06]  /*1030*/  BRA `(.L_x_64) ;  /* 0x0000000800687947 */ /* 0x000fec0003800000 */
.L_x_61:
[----:B------:R-:W-:-:S13]  /*1040*/  ISETP.GE.AND P0, PT, R0, R3, PT ;  /* 0x000000030000720c */ /* 0x000fda0003f06270 */
[----:B------:R-:W-:Y:S05]  /*1050*/  @P0 BRA `(.L_x_65) ;  /* 0x0000000400300947 */ /* 0x000fea0003800000 */
[----:B------:R-:W0:Y:S01]  /*1060*/  LDC.64 R4, c[0x0][0x3b8] ;  /* 0x0000ee00ff047b82 */ /* 0x000e220000000a00 */
[----:B------:R-:W4:Y:S01]  /*1070*/  LDG.E R3, desc[UR36][R16.64] ;  /* 0x0000002410037981 */ /* 0x000f22000c1e1900 */
[----:B------:R-:W3:Y:S06]  /*1080*/  LDCU.64 UR4, c[0x0][0x3c0] ;  /* 0x00007800ff0477ac */ /* 0x000eec0008000a00 */
[----:B--2---:R-:W1:Y:S01]  /*1090*/  LDC.64 R12, c[0x0][0x408] ;  /* 0x00010200ff0c7b82 */ /* 0x004e620000000a00 */
[----:B0-----:R-:W-:-:S07]  /*10a0*/  IMAD.WIDE R10, R23, 0x4, R4 ;  /* 0x00000004170a7825 */ /* 0x001fce00078e0204 */
[----:B------:R-:W0:Y:S01]  /*10b0*/  LDC.64 R4, c[0x0][0x3f8] ;  /* 0x0000fe00ff047b82 */ /* 0x000e220000000a00 */
[----:B------:R-:W2:Y:S01]  /*10c0*/  LDG.E R11, desc[UR36][R10.64] ;  /* 0x000000240a0b7981 */ /* 0x000ea2000c1e1900 */
[----:B---3--:R-:W-:-:S04]  /*10d0*/  IADD3 R14, P0, PT, R23, UR4, RZ ;  /* 0x00000004170e7c10 */ /* 0x008fc8000ff1e0ff */
[----:B------:R-:W-:Y:S01]  /*10e0*/  LEA.HI.X.SX32 R15, R23, UR5, 0x1, P0 ;  /* 0x00000005170f7c11 */ /* 0x000fe200080f0eff */
[----:B------:R-:W3:Y:S01]  /*10f0*/  LDCU.64 UR4, c[0x0][0x400] ;  /* 0x00008000ff0477ac */ /* 0x000ee20008000a00 */
[----:B----4-:R-:W-:-:S05]  /*1100*/  IADD3 R3, PT, PT, R26, R3, RZ ;  /* 0x000000031a037210 */ /* 0x010fca0007ffe0ff */
[----:B0-----:R-:W-:-:S05]  /*1110*/  IMAD.WIDE R6, R3, 0x4, R4 ;  /* 0x0000000403067825 */ /* 0x001fca00078e0204 */
[----:B--2---:R0:W-:Y:S04]  /*1120*/  STG.E desc[UR36][R6.64], R11 ;  /* 0x0000000b06007986 */ /* 0x0041e8000c101924 */
[----:B------:R-:W2:Y:S04]  /*1130*/  LDG.E R3, desc[UR36][R16.64] ;  /* 0x0000002410037981 */ /* 0x000ea8000c1e1900 */
[----:B------:R-:W4:Y:S01]  /*1140*/  LDG.E.U8 R15, desc[UR36][R14.64] ;  /* 0x000000240e0f7981 */ /* 0x000f22000c1e1100 */
[----:B0-----:R-:W0:Y:S01]  /*1150*/  LDC.64 R6, c[0x0][0x3a8] ;  /* 0x0000ea00ff067b82 */ /* 0x001e220000000a00 */
[----:B--2---:R-:W-:-:S05]  /*1160*/  IMAD.IADD R3, R26, 0x1, R3 ;  /* 0x000000011a037824 */ /* 0x004fca00078e0203 */
[----:B---3--:R-:W-:-:S04]  /*1170*/  IADD3 R4, P0, PT, R3, UR4, RZ ;  /* 0x0000000403047c10 */ /* 0x008fc8000ff1e0ff */
[----:B------:R-:W-:-:S05]  /*1180*/  LEA.HI.X.SX32 R5, R3, UR5, 0x1, P0 ;  /* 0x0000000503057c11 */ /* 0x000fca00080f0eff */
[----:B----4-:R2:W-:Y:S04]  /*1190*/  STG.E.U8 desc[UR36][R4.64], R15 ;  /* 0x0000000f04007986 */ /* 0x0105e8000c101124 */
[----:B------:R-:W3:Y:S04]  /*11a0*/  LDG.E R21, desc[UR36][R16.64] ;  /* 0x0000002410157981 */ /* 0x000ee8000c1e1900 */
[----:B------:R4:W5:Y:S01]  /*11b0*/  LDG.E R3, desc[UR36][R8.64] ;  /* 0x0000002408037981 */ /* 0x000962000c1e1900 */
[----:B0-----:R-:W-:Y:S01]  /*11c0*/  IMAD.WIDE R6, R23, 0x4, R6 ;  /* 0x0000000417067825 */ /* 0x001fe200078e0206 */
[----:B--2---:R-:W0:Y:S08]  /*11d0*/  LDC.64 R4, c[0x0][0x420] ;  /* 0x00010800ff047b82 */ /* 0x004e300000000a00 */
[----:B----4-:R-:W2:Y:S01]  /*11e0*/  LDC.64 R8, c[0x0][0x3e8] ;  /* 0x0000fa00ff087b82 */ /* 0x010ea20000000a00 */
[----:B---3--:R-:W-:-:S05]  /*11f0*/  IADD3 R21, PT, PT, R26, R21, RZ ;  /* 0x000000151a157210 */ /* 0x008fca0007ffe0ff */
[----:B-1----:R-:W-:-:S05]  /*1200*/  IMAD.WIDE R12, R21, 0x4, R12 ;  /* 0x00000004150c7825 */ /* 0x002fca00078e020c */
[----:B-----5:R1:W-:Y:S04]  /*1210*/  STG.E desc[UR36][R12.64], R3 ;  /* 0x000000030c007986 */ /* 0x0203e8000c101924 */
[----:B------:R-:W3:Y:S04]  /*1220*/  LDG.E R11, desc[UR36][R32.64] ;  /* 0x00000024200b7981 */ /* 0x000ee8000c1e1900 */
[----:B------:R-:W3:Y:S04]  /*1230*/  LDG.E R0, desc[UR36][R6.64] ;  /* 0x0000002406007981 */ /* 0x000ee8000c1e1900 */
[----:B------:R-:W4:Y:S01]  /*1240*/  LDG.E R21, desc[UR36][R16.64] ;  /* 0x0000002410157981 */ /* 0x000f22000c1e1900 */
[----:B---3--:R-:W-:-:S05]  /*1250*/  IADD3 R11, PT, PT, R0, R11, RZ ;  /* 0x0000000b000b7210 */ /* 0x008fca0007ffe0ff */
[----:B0-----:R-:W-:-:S06]  /*1260*/  IMAD.WIDE R14, R11, 0x4, R4 ;  /* 0x000000040b0e7825 */ /* 0x001fcc00078e0204 */
[----:B------:R-:W3:Y:S01]  /*1270*/  LDG.E R15, desc[UR36][R14.64] ;  /* 0x000000240e0f7981 */ /* 0x000ee2000c1e1900 */
[----:B----4-:R-:W-:-:S04]  /*1280*/  IMAD.IADD R11, R26, 0x1, R21 ;  /* 0x000000011a0b7824 */ /* 0x010fc800078e0215 */
[----:B--2---:R-:W-:-:S05]  /*1290*/  IMAD.WIDE R10, R11, 0x4, R8 ;  /* 0x000000040b0a7825 */ /* 0x004fca00078e0208 */
[----:B---3--:R0:W-:Y:S04]  /*12a0*/  STG.E desc[UR36][R10.64], R15 ;  /* 0x0000000f0a007986 */ /* 0x0081e8000c101924 */
[----:B-1----:R-:W2:Y:S02]  /*12b0*/  LDG.E R3, desc[UR36][R16.64] ;  /* 0x0000002410037981 */ /* 0x002ea4000c1e1900 */
[----:B--2---:R-:W-:-:S05]  /*12c0*/  IADD3 R18, PT, PT, R26, R3, RZ ;  /* 0x000000031a127210 */ /* 0x004fca0007ffe0ff */
[----:B------:R-:W-:-:S06]  /*12d0*/  IMAD.WIDE R8, R18, 0x4, R8 ;  /* 0x0000000412087825 */ /* 0x000fcc00078e0208 */
[----:B------:R-:W2:Y:S01]  /*12e0*/  LDG.E R8, desc[UR36][R8.64] ;  /* 0x0000002408087981 */ /* 0x000ea2000c1e1900 */
[----:B------:R-:W-:Y:S01]  /*12f0*/  BSSY.RECONVERGENT B6, `(.L_x_66) ;  /* 0x0000014000067945 */ /* 0x000fe20003800200 */
[----:B--2---:R-:W-:-:S13]  /*1300*/  ISETP.GT.AND P0, PT, R8, -0x1, PT ;  /* 0xffffffff0800780c */ /* 0x004fda0003f04270 */
[----:B0-----:R-:W-:Y:S05]  /*1310*/  @P0 BRA `(.L_x_67) ;  /* 0x0000000000440947 */ /* 0x001fea0003800000 */
[----:B------:R-:W2:Y:S04]  /*1320*/  LDG.E R6, desc[UR36][R6.64] ;  /* 0x0000002406067981 */ /* 0x000ea8000c1e1900 */
[----:B------:R-:W2:Y:S01]  /*1330*/  LDG.E R3, desc[UR36][R32.64] ;  /* 0x0000002420037981 */ /* 0x000ea2000c1e1900 */
[----:B------:R-:W-:Y:S01]  /*1340*/  MOV R8, 0x50 ;  /* 0x0000005000087802 */ /* 0x000fe20000000f00 */
[----:B------:R-:W0:Y:S01]  /*1350*/  LDCU.64 UR4, c[0x4][0x40] ;  /* 0x01000800ff0477ac */ /* 0x000e220008000a00 */
[----:B--2---:R-:W-:-:S05]  /*1360*/  IADD3 R3, PT, PT, R6, R3, RZ ;  /* 0x0000000306037210 */ /* 0x004fca0007ffe0ff */
[----:B------:R-:W-:-:S06]  /*1370*/  IMAD.WIDE R10, R3, 0x4, R4 ;  /* 0x00000004030a7825 */ /* 0x000fcc00078e0204 */
[----:B------:R-:W2:Y:S01]  /*1380*/  LDG.E R10, desc[UR36][R10.64] ;  /* 0x000000240a0a7981 */ /* 0x000ea2000c1e1900 */
[----:B------:R-:W1:Y:S01]  /*1390*/  LDC.64 R8, c[0x4][R8] ;  /* 0x0100000008087b82 */ /* 0x000e620000000a00 */
[----:B0-----:R-:W-:Y:S01]  /*13a0*/  IMAD.U32 R4, RZ, RZ, UR4 ;  /* 0x00000004ff047e24 */ /* 0x001fe2000f8e00ff */
[----:B------:R-:W-:Y:S01]  /*13b0*/  MOV R5, UR5 ;  /* 0x0000000500057c02 */ /* 0x000fe20008000f00 */
[----:B------:R0:W-:Y:S01]  /*13c0*/  STL.64 [R1], R18 ;  /* 0x0000001201007387 */ /* 0x0001e20000100a00 */
[----:B------:R-:W-:Y:S01]  /*13d0*/  MOV R6, R22 ;  /* 0x0000001600067202 */ /* 0x000fe20000000f00 */
[----:B------:R-:W-:Y:S02]  /*13e0*/  IMAD.MOV.U32 R7, RZ, RZ, R2 ;  /* 0x000000ffff077224 */ /* 0x000fe400078e0002 */
[----:B-12---:R0:W-:Y:S05]  /*13f0*/  STL [R1+0x8], R10 ;  /* 0x0000080a01007387 */ /* 0x0061ea0000100800 */
[----:B------:R-:W-:-:S07]  /*1400*/  LEPC R20, `(.L_x_68) ;  /* 0x000000001014794e */ /* 0x000fce0000000000 */
[----:B0-----:R-:W-:Y:S05]  /*1410*/  CALL.ABS.NOINC R8 ;  /* 0x0000000008007343 */ /* 0x001fea0003c00000 */
.L_x_68:
[----:B------:R0:W5:Y:S02]  /*1420*/  LDG.E R3, desc[UR36][R16.64] ;  /* 0x0000002410037981 */ /* 0x000164000c1e1900 */
.L_x_67:
[----:B------:R-:W-:Y:S05]  /*1430*/  BSYNC.RECONVERGENT B6 ;  /* 0x0000000000067941 */ /* 0x000fea0003800200 */
.L_x_66:
[----:B------:R-:W1:Y:S01]  /*1440*/  LDC.64 R4, c[0x0][0x3b0] ;  /* 0x0000ec00ff047b82 */ /* 0x000e620000000a00 */
[----:B------:R-:W2:Y:S01]  /*1450*/  LDG.E R7, desc[UR36][R32.64] ;  /* 0x0000002420077981 */ /* 0x000ea2000c1e1900 */
[----:B-1----:R-:W-:-:S06]  /*1460*/  IMAD.WIDE R8, R23, 0x4, R4 ;  /* 0x0000000417087825 */ /* 0x002fcc00078e0204 */
[----:B------:R-:W1:Y:S01]  /*1470*/  LDC.64 R4, c[0x0][0x420] ;  /* 0x00010800ff047b82 */ /* 0x000e620000000a00 */
[----:B------:R-:W2:Y:S02]  /*1480*/  LDG.E R8, desc[UR36][R8.64] ;  /* 0x0000002408087981 */ /* 0x000ea4000c1e1900 */
[----:B--2---:R-:W-:-:S05]  /*1490*/  IADD3 R7, PT, PT, R8, R7, RZ ;  /* 0x0000000708077210 */ /* 0x004fca0007ffe0ff */
[----:B-1----:R-:W-:Y:S02]  /*14a0*/  IMAD.WIDE R6, R7, 0x4, R4 ;  /* 0x0000000407067825 */ /* 0x002fe400078e0204 */
[----:B------:R-:W1:Y:S04]  /*14b0*/  LDC.64 R4, c[0x0][0x3f0] ;  /* 0x0000fc00ff047b82 */ /* 0x000e680000000a00 */
[----:B------:R-:W2:Y:S01]  /*14c0*/  LDG.E R7, desc[UR36][R6.64] ;  /* 0x0000002406077981 */ /* 0x000ea2000c1e1900 */
[----:B-----5:R-:W-:-:S05]  /*14d0*/  IADD3 R3, PT, PT, R26, R3, RZ ;  /* 0x000000031a037210 */ /* 0x020fca0007ffe0ff */
[----:B-1----:R-:W-:-:S04]  /*14e0*/  IMAD.WIDE R4, R3, 0x4, R4 ;  /* 0x0000000403047825 */ /* 0x002fc800078e0204 */
[----:B------:R-:W-:Y:S01]  /*14f0*/  VIADD R10, R23, 0x1 ;  /* 0x00000001170a7836 */ /* 0x000fe20000000000 */
[----:B--2---:R2:W-:Y:S01]  /*1500*/  STG.E desc[UR36][R4.64], R7 ;  /* 0x0000000704007986 */ /* 0x0045e2000c101924 */
[----:B------:R-:W-:Y:S05]  /*1510*/  BRA `(.L_x_64) ;  /* 0x0000000400307947 */ /* 0x000fea0003800000 */
.L_x_65:
        /* <DEDUP_REMOVED lines=16> */
[----:B--2---:R-:W-:-:S04]  /*1620*/  IADD3 R3, PT, PT, R26, R3, RZ ;  /* 0x000000031a037210 */ /* 0x004fc80007ffe0ff */
[----:B---3--:R-:W-:-:S04]  /*1630*/  IADD3 R4, P0, PT, R3, UR4, RZ ;  /* 0x0000000403047c10 */ /* 0x008fc8000ff1e0ff */
[----:B------:R-:W-:-:S05]  /*1640*/  LEA.HI.X.SX32 R5, R3, UR5, 0x1, P0 ;  /* 0x0000000503057c11 */ /* 0x000fca00080f0eff */
[----:B----4-:R2:W-:Y:S04]  /*1650*/  STG.E.U8 desc[UR36][R4.64], R15 ;  /* 0x0000000f04007986 */ /* 0x0105e8000c101124 */
[----:B------:R-:W3:Y:S04]  /*1660*/  LDG.E R21, desc[UR36][R16.64] ;  /* 0x0000002410157981 */ /* 0x000ee8000c1e1900 */
[----:B------:R-:W4:Y:S01]  /*1670*/  LDG.E R3, desc[UR36][R10.64] ;  /* 0x000000240a037981 */ /* 0x000f22000c1e1900 */
[----:B0-----:R-:W-:Y:S01]  /*1680*/  IMAD.WIDE R6, R25, 0x4, R6 ;  /* 0x0000000419067825 */ /* 0x001fe200078e0206 */
[----:B--2---:R-:W0:Y:S03]  /*1690*/  LDC.64 R4, c[0x0][0x428] ;  /* 0x00010a00ff047b82 */ /* 0x004e260000000a00 */
[----:B---3--:R-:W-:-:S04]  /*16a0*/  IMAD.IADD R21, R26, 0x1, R21 ;  /* 0x000000011a157824 */ /* 0x008fc800078e0215 */
[----:B-1----:R-:W-:-:S05]  /*16b0*/  IMAD.WIDE R12, R21, 0x4, R12 ;  /* 0x00000004150c7825 */ /* 0x002fca00078e020c */
[----:B----4-:R1:W-:Y:S04]  /*16c0*/  STG.E desc[UR36][R12.64], R3 ;  /* 0x000000030c007986 */ /* 0x0103e8000c101924 */
[----:B------:R-:W2:Y:S04]  /*16d0*/  LDG.E R9, desc[UR36][R32.64] ;  /* 0x0000002420097981 */ /* 0x000ea8000c1e1900 */
[----:B------:R-:W2:Y:S04]  /*16e0*/  LDG.E R0, desc[UR36][R6.64] ;  /* 0x0000002406007981 */ /* 0x000ea8000c1e1900 */
[----:B------:R-:W3:Y:S01]  /*16f0*/  LDG.E R21, desc[UR36][R16.64] ;  /* 0x0000002410157981 */ /* 0x000ee2000c1e1900 */
[----:B--2---:R-:W-:-:S05]  /*1700*/  IADD3 R9, PT, PT, R0, R9, RZ ;  /* 0x0000000900097210 */ /* 0x004fca0007ffe0ff */
[----:B0-----:R-:W-:Y:S02]  /*1710*/  IMAD.WIDE R14, R9, 0x4, R4 ;  /* 0x00000004090e7825 */ /* 0x001fe400078e0204 */
[----:B------:R-:W0:Y:S04]  /*1720*/  LDC.64 R8, c[0x0][0x3e8] ;  /* 0x0000fa00ff087b82 */ /* 0x000e280000000a00 */
[----:B------:R-:W2:Y:S01]  /*1730*/  LDG.E R15, desc[UR36][R14.64] ;  /* 0x000000240e0f7981 */ /* 0x000ea2000c1e1900 */
[----:B---3--:R-:W-:-:S05]  /*1740*/  IADD3 R11, PT, PT, R26, R21, RZ ;  /* 0x000000151a0b7210 */ /* 0x008fca0007ffe0ff */
[----:B0-----:R-:W-:-:S05]  /*1750*/  IMAD.WIDE R10, R11, 0x4, R8 ;  /* 0x000000040b0a7825 */ /* 0x001fca00078e0208 */
[----:B--2---:R0:W-:Y:S04]  /*1760*/  STG.E desc[UR36][R10.64], R15 ;  /* 0x0000000f0a007986 */ /* 0x0041e8000c101924 */
[----:B-1----:R-:W2:Y:S02]  /*1770*/  LDG.E R3, desc[UR36][R16.64] ;  /* 0x0000002410037981 */ /* 0x002ea4000c1e1900 */
[----:B--2---:R-:W-:-:S04]  /*1780*/  IMAD.IADD R18, R26, 0x1, R3 ;  /* 0x000000011a127824 */ /* 0x004fc800078e0203 */
        /* <DEDUP_REMOVED lines=21> */
.L_x_71:
[----:B------:R0:W5:Y:S02]  /*18e0*/  LDG.E R3, desc[UR36][R16.64] ;  /* 0x0000002410037981 */ /* 0x000164000c1e1900 */
.L_x_70:
[----:B------:R-:W-:Y:S05]  /*18f0*/  BSYNC.RECONVERGENT B6 ;  /* 0x0000000000067941 */ /* 0x000fea0003800200 */
.L_x_69:
[----:B------:R-:W1:Y:S01]  /*1900*/  LDC.64 R6, c[0x0][0x3b0] ;  /* 0x0000ec00ff067b82 */ /* 0x000e620000000a00 */
[----:B------:R-:W2:Y:S07]  /*1910*/  LDG.E R9, desc[UR36][R32.64] ;  /* 0x0000002420097981 */ /* 0x000eae000c1e1900 */
[----:B------:R-:W3:Y:S01]  /*1920*/  LDC.64 R4, c[0x0][0x428] ;  /* 0x00010a00ff047b82 */ /* 0x000ee20000000a00 */
[----:B-1----:R-:W-:-:S06]  /*1930*/  IMAD.WIDE R6, R25, 0x4, R6 ;  /* 0x0000000419067825 */ /* 0x002fcc00078e0206 */
[----:B------:R-:W2:Y:S02]  /*1940*/  LDG.E R6, desc[UR36][R6.64] ;  /* 0x0000002406067981 */ /* 0x000ea4000c1e1900 */
[----:B--2---:R-:W-:-:S04]  /*1950*/  IMAD.IADD R9, R6, 0x1, R9 ;  /* 0x0000000106097824 */ /* 0x004fc800078e0209 */
[----:B---3--:R-:W-:Y:S02]  /*1960*/  IMAD.WIDE R8, R9, 0x4, R4 ;  /* 0x0000000409087825 */ /* 0x008fe400078e0204 */
[----:B------:R-:W1:Y:S04]  /*1970*/  LDC.64 R4, c[0x0][0x3f0] ;  /* 0x0000fc00ff047b82 */ /* 0x000e680000000a00 */
[----:B------:R-:W2:Y:S01]  /*1980*/  LDG.E R9, desc[UR36][R8.64] ;  /* 0x0000002408097981 */ /* 0x000ea2000c1e1900 */
[----:B-----5:R-:W-:-:S05]  /*1990*/  IADD3 R3, PT, PT, R26, R3, RZ ;  /* 0x000000031a037210 */ /* 0x020fca0007ffe0ff */
[----:B-1----:R-:W-:Y:S01]  /*19a0*/  IMAD.WIDE R4, R3, 0x4, R4 ;  /* 0x0000000403047825 */ /* 0x002fe200078e0204 */
[----:B------:R-:W-:-:S03]  /*19b0*/  MOV R10, R23 ;  /* 0x00000017000a7202 */ /* 0x000fc60000000f00 */
[----:B------:R-:W-:Y:S01]  /*19c0*/  VIADD R25, R25, 0x1 ;  /* 0x0000000119197836 */ /* 0x000fe20000000000 */
[----:B--2---:R1:W-:Y:S06]  /*19d0*/  STG.E desc[UR36][R4.64], R9 ;  /* 0x0000000904007986 */ /* 0x0043ec000c101924 */
.L_x_64:
[----:B------:R-:W-:Y:S05]  /*19e0*/  BSYNC.RECONVERGENT B7 ;  /* 0x0000000000077941 */ /* 0x000fea0003800200 */
.L_x_60:
[----:B------:R-:W3:Y:S01]  /*19f0*/  LDG.E R0, desc[UR36][R30.64+0x4] ;  /* 0x000004241e007981 */ /* 0x000ee2000c1e1900 */
[----:B------:R-:W-:Y:S02]  /*1a00*/  IADD3 R26, PT, PT, R26, 0x1, RZ ;  /* 0x000000011a1a7810 */ /* 0x000fe40007ffe0ff */
[----:B---3--:R-:W-:-:S13]  /*1a10*/  ISETP.NE.AND P0, PT, R10, R0, PT ;  /* 0x000000000a00720c */ /* 0x008fda0003f05270 */
[----:B------:R-:W-:Y:S05]  /*1a20*/  @P0 BRA `(.L_x_72) ;  /* 0xffffffec00f80947 */ /* 0x000fea000383ffff */
[----:B------:R-:W-:-:S07]  /*1a30*/  MOV R23, R10 ;  /* 0x0000000a00177202 */ /* 0x000fce0000000f00 */
.L_x_59:
[----:B------:R-:W-:Y:S05]  /*1a40*/  BSYNC.RECONVERGENT B8 ;  /* 0x0000000000087941 */ /* 0x000fea0003800200 */
.L_x_58:
[----:B------:R-:W-:Y:S01]  /*1a50*/  ISETP.NE.AND P0, PT, R23, R10, PT ;  /* 0x0000000a1700720c */ /* 0x000fe20003f05270 */
[----:B------:R-:W-:-:S12]  /*1a60*/  BSSY.RECONVERGENT B7, `(.L_x_73) ;  /* 0x0000055000077945 */ /* 0x000fd80003800200 */
[----:B------:R-:W-:Y:S05]  /*1a70*/  @!P0 BRA `(.L_x_74) ;  /* 0x00000004004c8947 */ /* 0x000fea0003800000 */
[----:B0-----:R-:W0:Y:S02]  /*1a80*/  LDC.64 R16, c[0x0][0x398] ;  /* 0x0000e600ff107b82 */ /* 0x001e240000000a00 */
[----:B0-----:R-:W-:-:S07]  /*1a90*/  IMAD.WIDE R16, R19, 0x4, R16 ;  /* 0x0000000413107825 */ /* 0x001fce00078e0210 */
.L_x_78:
[----:B0-2---:R-:W0:Y:S01]  /*1aa0*/  LDC.64 R6, c[0x0][0x3b8] ;  /* 0x0000ee00ff067b82 */ /* 0x005e220000000a00 */
[----:B------:R-:W2:Y:S01]  /*1ab0*/  LDG.E R3, desc[UR36][R16.64] ;  /* 0x0000002410037981 */ /* 0x000ea2000c1e1900 */
[----:B------:R-:W3:Y:S06]  /*1ac0*/  LDCU.64 UR4, c[0x0][0x3c0] ;  /* 0x00007800ff0477ac */ /* 0x000eec0008000a00 */
[----:B-1----:R-:W1:Y:S08]  /*1ad0*/  LDC.64 R4, c[0x0][0x3f8] ;  /* 0x0000fe00ff047b82 */ /* 0x002e700000000a00 */
[----:B------:R-:W4:Y:S01]  /*1ae0*/  LDC.64 R12, c[0x0][0x408] ;  /* 0x00010200ff0c7b82 */ /* 0x000f220000000a00 */
[----:B0-----:R-:W-:-:S06]  /*1af0*/  IMAD.WIDE R6, R23, 0x4, R6 ;  /* 0x0000000417067825 */ /* 0x001fcc00078e0206 */
[----:B------:R-:W4:Y:S01]  /*1b00*/  LDG.E R7, desc[UR36][R6.64] ;  /* 0x0000002406077981 */ /* 0x000f22000c1e1900 */
[----:B---3--:R-:W-:-:S04]  /*1b10*/  IADD3 R14, P0, PT, R23, UR4, RZ ;  /* 0x00000004170e7c10 */ /* 0x008fc8000ff1e0ff */
[----:B------:R-:W-:Y:S01]  /*1b20*/  LEA.HI.X.SX32 R15, R23, UR5, 0x1, P0 ;  /* 0x00000005170f7c11 */ /* 0x000fe200080f0eff */
[----:B------:R-:W0:Y:S01]  /*1b30*/  LDCU.64 UR4, c[0x0][0x400] ;  /* 0x00008000ff0477ac */ /* 0x000e220008000a00 */
[----:B--2---:R-:W-:-:S04]  /*1b40*/  IMAD.IADD R3, R3, 0x1, R26 ;  /* 0x0000000103037824 */ /* 0x004fc800078e021a */
[----:B-1----:R-:W-:Y:S02]  /*1b50*/  IMAD.WIDE R10, R3, 0x4, R4 ;  /* 0x00000004030a7825 */ /* 0x002fe400078e0204 */
[----:B------:R-:W1:Y:S03]  /*1b60*/  LDC.64 R4, c[0x0][0x3c8] ;  /* 0x0000f200ff047b82 */ /* 0x000e660000000a00 */
[----:B----4-:R1:W-:Y:S04]  /*1b70*/  STG.E desc[UR36][R10.64], R7 ;  /* 0x000000070a007986 */ /* 0x0103e8000c101924 */
[----:B------:R-:W2:Y:S04]  /*1b80*/  LDG.E R3, desc[UR36][R16.64] ;  /* 0x0000002410037981 */ /* 0x000ea8000c1e1900 */
[----:B------:R-:W3:Y:S01]  /*1b90*/  LDG.E.U8 R15, desc[UR36][R14.64] ;  /* 0x000000240e0f7981 */ /* 0x000ee2000c1e1100 */
[----:B-1----:R-:W-:Y:S01]  /*1ba0*/  IMAD.WIDE R10, R23, 0x4, R4 ;  /* 0x00000004170a7825 */ /* 0x002fe200078e0204 */
[----:B------:R-:W1:Y:S08]  /*1bb0*/  LDC.64 R6, c[0x0][0x3a8] ;  /* 0x0000ea00ff067b82 */ /* 0x000e700000000a00 */
[----:B------:R-:W4:Y:S01]  /*1bc0*/  LDC.64 R4, c[0x0][0x420] ;  /* 0x00010800ff047b82 */ /* 0x000f220000000a00 */
[----:B--2---:R-:W-:-:S04]  /*1bd0*/  IADD3 R3, PT, PT, R3, R26, RZ ;  /* 0x0000001a03037210 */ /* 0x004fc80007ffe0ff */
[----:B0-----:R-:W-:-:S04]  /*1be0*/  IADD3 R8, P0, PT, R3, UR4, RZ ;  /* 0x0000000403087c10 */ /* 0x001fc8000ff1e0ff */
[----:B------:R-:W-:-:S05]  /*1bf0*/  LEA.HI.X.SX32 R9, R3, UR5, 0x1, P0 ;  /* 0x0000000503097c11 */ /* 0x000fca00080f0eff */
[----:B---3--:R0:W-:Y:S04]  /*1c00*/  STG.E.U8 desc[UR36][R8.64], R15 ;  /* 0x0000000f08007986 */ /* 0x0081e8000c101124 */
[----:B------:R-:W2:Y:S04]  /*1c10*/  LDG.E R21, desc[UR36][R16.64] ;  /* 0x0000002410157981 */ /* 0x000ea8000c1e1900 */
[----:B------:R-:W3:Y:S01]  /*1c20*/  LDG.E R3, desc[UR36][R10.64] ;  /* 0x000000240a037981 */ /* 0x000ee2000c1e1900 */
[----:B-1----:R-:W-:Y:S01]  /*1c30*/  IMAD.WIDE R6, R23, 0x4, R6 ;  /* 0x0000000417067825 */ /* 0x002fe200078e0206 */
[----:B0-----:R-:W0:Y:S01]  /*1c40*/  LDC.64 R8, c[0x0][0x3e8] ;  /* 0x0000fa00ff087b82 */ /* 0x001e220000000a00 */
[----:B--2---:R-:W-:-:S05]  /*1c50*/  IADD3 R21, PT, PT, R21, R26, RZ ;  /* 0x0000001a15157210 */ /* 0x004fca0007ffe0ff */
[----:B------:R-:W-:-:S05]  /*1c60*/  IMAD.WIDE R12, R21, 0x4, R12 ;  /* 0x00000004150c7825 */ /* 0x000fca00078e020c */
[----:B---3--:R1:W-:Y:S04]  /*1c70*/  STG.E desc[UR36][R12.64], R3 ;  /* 0x000000030c007986 */ /* 0x0083e8000c101924 */
[----:B------:R-:W2:Y:S04]  /*1c80*/  LDG.E R21, desc[UR36][R32.64] ;  /* 0x0000002420157981 */ /* 0x000ea8000c1e1900 */
[----:B------:R-:W2:Y:S04]  /*1c90*/  LDG.E R0, desc[UR36][R6.64] ;  /* 0x0000002406007981 */ /* 0x000ea8000c1e1900 */
[----:B------:R-:W3:Y:S01]  /*1ca0*/  LDG.E R27, desc[UR36][R16.64] ;  /* 0x00000024101b7981 */ /* 0x000ee2000c1e1900 */
[----:B--2---:R-:W-:-:S04]  /*1cb0*/  IMAD.IADD R15, R0, 0x1, R21 ;  /* 0x00000001000f7824 */ /* 0x004fc800078e0215 */
[----:B----4-:R-:W-:-:S06]  /*1cc0*/  IMAD.WIDE R14, R15, 0x4, R4 ;  /* 0x000000040f0e7825 */ /* 0x010fcc00078e0204 */
[----:B------:R-:W2:Y:S01]  /*1cd0*/  LDG.E R15, desc[UR36][R14.64] ;  /* 0x000000240e0f7981 */ /* 0x000ea2000c1e1900 */
[----:B---3--:R-:W-:-:S05]  /*1ce0*/  IADD3 R11, PT, PT, R27, R26, RZ ;  /* 0x0000001a1b0b7210 */ /* 0x008fca0007ffe0ff */
[----:B0-----:R-:W-:-:S05]  /*1cf0*/  IMAD.WIDE R10, R11, 0x4, R8 ;  /* 0x000000040b0a7825 */ /* 0x001fca00078e0208 */
[----:B--2---:R0:W-:Y:S04]  /*1d00*/  STG.E desc[UR36][R10.64], R15 ;  /* 0x0000000f0a007986 */ /* 0x0041e8000c101924 */
        /* <DEDUP_REMOVED lines=16> */
[----:B------:R-:W-:Y:S01]  /*1e10*/  IMAD.MOV.U32 R6, RZ, RZ, R22 ;  /* 0x000000ffff067224 */ /* 0x000fe200078e0016 */
[----:B------:R0:W-:Y:S01]  /*1e20*/  STL.64 [R1], R18 ;  /* 0x0000001201007387 */ /* 0x0001e20000100a00 */
[----:B------:R-:W-:Y:S02]  /*1e30*/  MOV R5, UR5 ;  /* 0x0000000500057c02 */ /* 0x000fe40008000f00 */
[----:B------:R-:W-:Y:S01]  /*1e40*/  MOV R7, R2 ;  /* 0x0000000200077202 */ /* 0x000fe20000000f00 */
[----:B-12---:R0:W-:Y:S06]  /*1e50*/  STL [R1+0x8], R10 ;  /* 0x0000080a01007387 */ /* 0x0061ec0000100800 */
[----:B------:R-:W-:-:S07]  /*1e60*/  LEPC R20, `(.L_x_77) ;  /* 0x000000001014794e */ /* 0x000fce0000000000 */
[----:B0----5:R-:W-:Y:S05]  /*1e70*/  CALL.ABS.NOINC R8 ;  /* 0x0000000008007343 */ /* 0x021fea0003c00000 */
.L_x_77:
[----:B------:R0:W5:Y:S02]  /*1e80*/  LDG.E R3, desc[UR36][R16.64] ;  /* 0x0000002410037981 */ /* 0x000164000c1e1900 */
.L_x_76:
[----:B------:R-:W-:Y:S05]  /*1e90*/  BSYNC.RECONVERGENT B6 ;  /* 0x0000000000067941 */ /* 0x000fea0003800200 */
.L_x_75:
[----:B------:R-:W1:Y:S01]  /*1ea0*/  LDC.64 R6, c[0x0][0x3b0] ;  /* 0x0000ec00ff067b82 */ /* 0x000e620000000a00 */
[----:B------:R-:W2:Y:S07]  /*1eb0*/  LDG.E R9, desc[UR36][R32.64] ;  /* 0x0000002420097981 */ /* 0x000eae000c1e1900 */
[----:B------:R-:W3:Y:S01]  /*1ec0*/  LDC.64 R4, c[0x0][0x420] ;  /* 0x00010800ff047b82 */ /* 0x000ee20000000a00 */
[----:B-1----:R-:W-:-:S06]  /*1ed0*/  IMAD.WIDE R6, R23, 0x4, R6 ;  /* 0x0000000417067825 */ /* 0x002fcc00078e0206 */
[----:B------:R-:W2:Y:S02]  /*1ee0*/  LDG.E R6, desc[UR36][R6.64] ;  /* 0x0000002406067981 */ /* 0x000ea4000c1e1900 */
[----:B--2---:R-:W-:-:S05]  /*1ef0*/  IADD3 R9, PT, PT, R6, R9, RZ ;  /* 0x0000000906097210 */ /* 0x004fca0007ffe0ff */
[----:B---3--:R-:W-:Y:S02]  /*1f00*/  IMAD.WIDE R8, R9, 0x4, R4 ;  /* 0x0000000409087825 */ /* 0x008fe400078e0204 */
[----:B------:R-:W1:Y:S04]  /*1f10*/  LDC.64 R4, c[0x0][0x3f0] ;  /* 0x0000fc00ff047b82 */ /* 0x000e680000000a00 */
[----:B------:R-:W2:Y:S01]  /*1f20*/  LDG.E R9, desc[UR36][R8.64] ;  /* 0x0000002408097981 */ /* 0x000ea2000c1e1900 */
[----:B-----5:R-:W-:-:S04]  /*1f30*/  IMAD.IADD R3, R3, 0x1, R26 ;  /* 0x0000000103037824 */ /* 0x020fc800078e021a */
[----:B-1----:R-:W-:-:S05]  /*1f40*/  IMAD.WIDE R4, R3, 0x4, R4 ;  /* 0x0000000403047825 */ /* 0x002fca00078e0204 */
[----:B--2---:R4:W-:Y:S04]  /*1f50*/  STG.E desc[UR36][R4.64], R9 ;  /* 0x0000000904007986 */ /* 0x0049e8000c101924 */
[----:B------:R-:W2:Y:S01]  /*1f60*/  LDG.E R0, desc[UR36][R30.64+0x4] ;  /* 0x000004241e007981 */ /* 0x000ea2000c1e1900 */
[----:B------:R-:W-:Y:S02]  /*1f70*/  IADD3 R23, PT, PT, R23, 0x1, RZ ;  /* 0x0000000117177810 */ /* 0x000fe40007ffe0ff */
[----:B------:R-:W-:Y:S02]  /*1f80*/  IADD3 R26, PT, PT, R26, 0x1, RZ ;  /* 0x000000011a1a7810 */ /* 0x000fe40007ffe0ff */
[----:B--2---:R-:W-:-:S13]  /*1f90*/  ISETP.NE.AND P0, PT, R23, R0, PT ;  /* 0x000000001700720c */ /* 0x004fda0003f05270 */
[----:B----4-:R-:W-:Y:S05]  /*1fa0*/  @P0 BRA `(.L_x_78) ;  /* 0xfffffff800bc0947 */ /* 0x010fea000383ffff */
.L_x_74:
[----:B------:R-:W-:Y:S05]  /*1fb0*/  BSYNC.RECONVERGENT B7 ;  /* 0x0000000000077941 */ /* 0x000fea0003800200 */
.L_x_73:
[----:B------:R-:W4:Y:S01]  /*1fc0*/  LDG.E R0, desc[UR36][R28.64+0x4] ;  /* 0x000004241c007981 */ /* 0x000f22000c1e1900 */
[----:B------:R-:W-:Y:S01]  /*1fd0*/  BSSY.RECONVERGENT B7, `(.L_x_79) ;  /* 0x0000056000077945 */ /* 0x000fe20003800200 */
[----:B----45:R-:W-:-:S13]  /*1fe0*/  ISETP.NE.AND P0, PT, R25, R0, PT ;  /* 0x000000001900720c */ /* 0x030fda0003f05270 */
[----:B------:R-:W-:Y:S05]  /*1ff0*/  @!P0 BRA `(.L_x_80) ;  /* 0x00000004004c8947 */ /* 0x000fea0003800000 */
[----:B0-----:R-:W0:Y:S02]  /*2000*/  LDC.64 R16, c[0x0][0x398] ;  /* 0x0000e600ff107b82 */ /* 0x001e240000000a00 */
[----:B0-----:R-:W-:-:S07]  /*2010*/  IMAD.WIDE R16, R19, 0x4, R16 ;  /* 0x0000000413107825 */ /* 0x001fce00078e0210 */
.L_x_84:
[----:B012---:R-:W0:Y:S01]  /*2020*/  LDC.64 R4, c[0x0][0x3b8] ;  /* 0x0000ee00ff047b82 */ /* 0x007e220000000a00 */
[----:B------:R-:W2:Y:S01]  /*2030*/  LDG.E R9, desc[UR36][R16.64] ;  /* 0x0000002410097981 */ /* 0x000ea2000c1e1900 */
[----:B------:R-:W1:Y:S06]  /*2040*/  LDCU.64 UR4, c[0x0][0x3c0] ;  /* 0x00007800ff0477ac */ /* 0x000e6c0008000a00 */
[----:B------:R-:W4:Y:S08]  /*2050*/  LDC.64 R6, c[0x0][0x3f8] ;  /* 0x0000fe00ff067b82 */ /* 0x000f300000000a00 */
[----:B------:R-:W5:Y:S01]  /*2060*/  LDC.64 R12, c[0x0][0x408] ;  /* 0x00010200ff0c7b82 */ /* 0x000f620000000a00 */
[----:B0-----:R-:W-:-:S05]  /*2070*/  IMAD.WIDE R4, R25, 0x4, R4 ;  /* 0x0000000419047825 */ /* 0x001fca00078e0204 */
[----:B------:R0:W3:Y:S01]  /*2080*/  LDG.E R3, desc[UR36][R4.64] ;  /* 0x0000002404037981 */ /* 0x0000e2000c1e1900 */
[----:B-1----:R-:W-:Y:S01]  /*2090*/  IADD3 R8, P0, PT, R25, UR4, RZ ;  /* 0x0000000419087c10 */ /* 0x002fe2000ff1e0ff */
[----:B0-----:R-:W0:Y:S01]  /*20a0*/  LDC.64 R4, c[0x0][0x3c8] ;  /* 0x0000f200ff047b82 */ /* 0x001e220000000a00 */
[----:B--2---:R-:W-:-:S04]  /*20b0*/  IMAD.IADD R9, R9, 0x1, R26 ;  /* 0x0000000109097824 */ /* 0x004fc800078e021a */
[----:B----4-:R-:W-:Y:S01]  /*20c0*/  IMAD.WIDE R6, R9, 0x4, R6 ;  /* 0x0000000409067825 */ /* 0x010fe200078e0206 */
[C---:B------:R-:W-:Y:S01]  /*20d0*/  LEA.HI.X.SX32 R9, R25.reuse, UR5, 0x1, P0 ;  /* 0x0000000519097c11 */ /* 0x040fe200080f0eff */
[----:B------:R-:W1:Y:S03]  /*20e0*/  LDCU.64 UR4, c[0x0][0x400] ;  /* 0x00008000ff0477ac */ /* 0x000e660008000a00 */
[----:B---3--:R0:W-:Y:S04]  /*20f0*/  STG.E desc[UR36][R6.64], R3 ;  /* 0x0000000306007986 */ /* 0x0081e8000c101924 */
[----:B------:R-:W2:Y:S04]  /*2100*/  LDG.E R11, desc[UR36][R16.64] ;  /* 0x00000024100b7981 */ /* 0x000ea8000c1e1900 */
[----:B------:R-:W3:Y:S01]  /*2110*/  LDG.E.U8 R15, desc[UR36][R8.64] ;  /* 0x00000024080f7981 */ /* 0x000ee2000c1e1100 */
[----:B0-----:R-:W-:-:S02]  /*2120*/  IMAD.WIDE R6, R25, 0x4, R4 ;  /* 0x0000000419067825 */ /* 0x001fc400078e0204 */
[----:B------:R-:W0:Y:S01]  /*2130*/  LDC.64 R4, c[0x0][0x3a8] ;  /* 0x0000ea00ff047b82 */ /* 0x000e220000000a00 */
[----:B--2---:R-:W-:-:S04]  /*2140*/  IADD3 R11, PT, PT, R11, R26, RZ ;  /* 0x0000001a0b0b7210 */ /* 0x004fc80007ffe0ff */
[----:B-1----:R-:W-:-:S04]  /*2150*/  IADD3 R10, P0, PT, R11, UR4, RZ ;  /* 0x000000040b0a7c10 */ /* 0x002fc8000ff1e0ff */
[----:B------:R-:W-:-:S05]  /*2160*/  LEA.HI.X.SX32 R11, R11, UR5, 0x1, P0 ;  /* 0x000000050b0b7c11 */ /* 0x000fca00080f0eff */
[----:B---3--:R1:W-:Y:S04]  /*2170*/  STG.E.U8 desc[UR36][R10.64], R15 ;  /* 0x0000000f0a007986 */ /* 0x0083e8000c101124 */
[----:B------:R-:W2:Y:S04]  /*2180*/  LDG.E R21, desc[UR36][R16.64] ;  /* 0x0000002410157981 */ /* 0x000ea8000c1e1900 */
[----:B------:R3:W4:Y:S01]  /*2190*/  LDG.E R3, desc[UR36][R6.64] ;  /* 0x0000002406037981 */ /* 0x000722000c1e1900 */
[----:B0-----:R-:W-:Y:S01]  /*21a0*/  IMAD.WIDE R4, R25, 0x4, R4 ;  /* 0x0000000419047825 */ /* 0x001fe200078e0204 */
[----:B-1----:R-:W0:Y:S08]  /*21b0*/  LDC.64 R10, c[0x0][0x428] ;  /* 0x00010a00ff0a7b82 */ /* 0x002e300000000a00 */
[----:B---3--:R-:W1:Y:S01]  /*21c0*/  LDC.64 R6, c[0x0][0x3e8] ;  /* 0x0000fa00ff067b82 */ /* 0x008e620000000a00 */
[----:B--2---:R-:W-:-:S05]  /*21d0*/  IADD3 R9, PT, PT, R21, R26, RZ ;  /* 0x0000001a15097210 */ /* 0x004fca0007ffe0ff */
[----:B-----5:R-:W-:-:S05]  /*21e0*/  IMAD.WIDE R8, R9, 0x4, R12 ;  /* 0x0000000409087825 */ /* 0x020fca00078e020c */
[----:B----4-:R2:W-:Y:S04]  /*21f0*/  STG.E desc[UR36][R8.64], R3 ;  /* 0x0000000308007986 */ /* 0x0105e8000c101924 */
[----:B------:R-:W3:Y:S04]  /*2200*/  LDG.E R13, desc[UR36][R32.64] ;  /* 0x00000024200d7981 */ /* 0x000ee8000c1e1900 */
[----:B------:R-:W3:Y:S04]  /*2210*/  LDG.E R0, desc[UR36][R4.64] ;  /* 0x0000002404007981 */ /* 0x000ee8000c1e1900 */
[----:B------:R-:W4:Y:S01]  /*2220*/  LDG.E R15, desc[UR36][R16.64] ;  /* 0x00000024100f7981 */ /* 0x000f22000c1e1900 */
[----:B---3--:R-:W-:-:S04]  /*2230*/  IMAD.IADD R13, R0, 0x1, R13 ;  /* 0x00000001000d7824 */ /* 0x008fc800078e020d */
[----:B0-----:R-:W-:-:S06]  /*2240*/  IMAD.WIDE R12, R13, 0x4, R10 ;  /* 0x000000040d0c7825 */ /* 0x001fcc00078e020a */
[----:B------:R-:W3:Y:S01]  /*2250*/  LDG.E R13, desc[UR36][R12.64] ;  /* 0x000000240c0d7981 */ /* 0x000ee2000c1e1900 */
[----:B----4-:R-:W-:-:S05]  /*2260*/  IADD3 R15, PT, PT, R15, R26, RZ ;  /* 0x0000001a0f0f7210 */ /* 0x010fca0007ffe0ff */
[----:B-1----:R-:W-:-:S05]  /*2270*/  IMAD.WIDE R14, R15, 0x4, R6 ;  /* 0x000000040f0e7825 */ /* 0x002fca00078e0206 */
[----:B---3--:R0:W-:Y:S04]  /*2280*/  STG.E desc[UR36][R14.64], R13 ;  /* 0x0000000d0e007986 */ /* 0x0081e8000c101924 */
[----:B--2---:R-:W2:Y:S02]  /*2290*/  LDG.E R3, desc[UR36][R16.64] ;  /* 0x0000002410037981 */ /* 0x004ea4000c1e1900 */
        /* <DEDUP_REMOVED lines=21> */
[----:B0-----:R-:W-:Y:S05]  /*23f0*/  CALL.ABS.NOINC R8 ;  /* 0x0000000008007343 */ /* 0x001fea0003c00000 */
.L_x_83:
[----:B------:R0:W5:Y:S02]  /*2400*/  LDG.E R3, desc[UR36][R16.64] ;  /* 0x0000002410037981 */ /* 0x000164000c1e1900 */
.L_x_82:
[----:B------:R-:W-:Y:S05]  /*2410*/  BSYNC.RECONVERGENT B6 ;  /* 0x0000000000067941 */ /* 0x000fea0003800200 */
.L_x_81:
        /* <DEDUP_REMOVED lines=17> */
.L_x_80:
[----:B------:R-:W-:Y:S05]  /*2530*/  BSYNC.RECONVERGENT B7 ;  /* 0x0000000000077941 */ /* 0x000fea0003800200 */
.L_x_79:
[----:B------:R-:W4:Y:S01]  /*2540*/  LDCU UR4, c[0x0][0x360] ;  /* 0x00006c00ff0477ac */ /* 0x000f220008000800 */
[----:B------:R-:W4:Y:S01]  /*2550*/  LDC R3, c[0x0][0x370] ;  /* 0x0000dc00ff037b82 */ /* 0x000f220000000800 */
[----:B------:R-:W5:Y:S01]  /*2560*/  LDCU UR5, c[0x0][0x3e0] ;  /* 0x00007c00ff0577ac */ /* 0x000f620008000800 */
[----:B----4-:R-:W-:-:S05]  /*2570*/  IMAD R24, R3, UR4, R24 ;  /* 0x0000000403187c24 */ /* 0x010fca000f8e0218 */
[----:B-----5:R-:W-:-:S13]  /*2580*/  ISETP.GE.AND P0, PT, R24, UR5, PT ;  /* 0x0000000518007c0c */ /* 0x020fda000bf06270 */
[----:B------:R-:W-:Y:S05]  /*2590*/  @!P0 BRA `(.L_x_85) ;  /* 0xffffffd800d08947 */ /* 0x000fea000383ffff */
[----:B------:R-:W-:Y:S05]  /*25a0*/  EXIT ;  /* 0x000000000000794d */ /* 0x000fea0003800000 */
.L_x_86:
        /* <DEDUP_REMOVED lines=13> */
.L_x_220:


//--------------------- .text._Z13copySurvivorsPiS_S_S_S_iS_S_PfPbS_S_S_S_S0_S1_S_S_ --------------------------
	.section	.text._Z13copySurvivorsPiS_S_S_S_iS_S_PfPbS_S_S_S_S0_S1_S_S_,"ax",@progbits
	.align	128
        .global         _Z13copySurvivorsPiS_S_S_S_iS_S_PfPbS_S_S_S_S0_S1_S_S_
        .type           _Z13copySurvivorsPiS_S_S_S_iS_S_PfPbS_S_S_S_S0_S1_S_S_,@function
        .size           _Z13copySurvivorsPiS_S_S_S_iS_S_PfPbS_S_S_S_S0_S1_S_S_,(.L_x_221 - _Z13copySurvivorsPiS_S_S_S_iS_S_PfPbS_S_S_S_S0_S1_S_S_)
        .other          _Z13copySurvivorsPiS_S_S_S_iS_S_PfPbS_S_S_S_S0_S1_S_S_,@"STO_CUDA_ENTRY STV_DEFAULT"
_Z13copySurvivorsPiS_S_S_S_iS_S_PfPbS_S_S_S_S0_S1_S_S_:
.text._Z13copySurvivorsPiS_S_S_S_iS_S_PfPbS_S_S_S_S0_S1_S_S_:
        /* <DEDUP_REMOVED lines=9> */
[----:B------:R-:W1:Y:S01]  /*0090*/  LDCU.64 UR6, c[0x0][0x358] ;  /* 0x00006b00ff0677ac */ /* 0x000e620008000a00 */
[----:B------:R-:W2:Y:S01]  /*00a0*/  LDCU.64 UR8, c[0x0][0x3f8] ;  /* 0x00007f00ff0877ac */ /* 0x000ea20008000a00 */
[----:B------:R-:W3:Y:S01]  /*00b0*/  LDCU.64 UR10, c[0x0][0x3c8] ;  /* 0x00007900ff0a77ac */ /* 0x000ee20008000a00 */
[----:B0-----:R-:W-:-:S12]  /*00c0*/  UIMAD UR4, UR4, UR5, URZ ;  /* 0x00000005040472a4 */ /* 0x001fd8000f8e02ff */
.L_x_93:
[----:B------:R-:W0:Y:S08]  /*00d0*/  LDC.64 R2, c[0x0][0x3a0] ;  /* 0x0000e800ff027b82 */ /* 0x000e300000000a00 */
[----:B------:R-:W4:Y:S08]  /*00e0*/  LDC.64 R4, c[0x0][0x398] ;  /* 0x0000e600ff047b82 */ /* 0x000f300000000a00 */
[----:B------:R-:W5:Y:S01]  /*00f0*/  LDC.64 R6, c[0x0][0x380] ;  /* 0x0000e000ff067b82 */ /* 0x000f620000000a00 */
[----:B0-----:R-:W-:-:S05]  /*0100*/  IMAD.WIDE R2, R0, 0x4, R2 ;  /* 0x0000000400027825 */ /* 0x001fca00078e0202 */
[----:B-1----:R-:W2:Y:S04]  /*0110*/  LDG.E R8, desc[UR6][R2.64+0x4] ;  /* 0x0000040602087981 */ /* 0x002ea8000c1e1900 */
[----:B------:R-:W2:Y:S01]  /*0120*/  LDG.E R9, desc[UR6][R2.64] ;  /* 0x0000000602097981 */ /* 0x000ea2000c1e1900 */
[----:B------:R-:W-:Y:S01]  /*0130*/  BSSY.RECONVERGENT B0, `(.L_x_87) ;  /* 0x0000049000007945 */ /* 0x000fe20003800200 */
[----:B----4-:R-:W-:-:S04]  /*0140*/  IMAD.WIDE R4, R0, 0x4, R4 ;  /* 0x0000000400047825 */ /* 0x010fc800078e0204 */
[----:B-----5:R-:W-:Y:S01]  /*0150*/  IMAD.WIDE R6, R0, 0x4, R6 ;  /* 0x0000000400067825 */ /* 0x020fe200078e0206 */
[----:B--2---:R-:W-:-:S13]  /*0160*/  ISETP.GT.AND P0, PT, R8, R9, PT ;  /* 0x000000090800720c */ /* 0x004fda0003f04270 */
[----:B------:R-:W-:Y:S05]  /*0170*/  @!P0 BRA `(.L_x_88) ;  /* 0x0000000400108947 */ /* 0x000fea0003800000 */
[----:B------:R-:W-:Y:S01]  /*0180*/  HFMA2 R10, -RZ, RZ, 0, 0 ;  /* 0x00000000ff0a7431 */ /* 0x000fe200000001ff */
[----:B------:R-:W-:-:S07]  /*0190*/  MOV R11, R9 ;  /* 0x00000009000b7202 */ /* 0x000fce0000000f00 */
.L_x_89:
[----:B------:R-:W2:Y:S01]  /*01a0*/  LDG.E R13, desc[UR6][R6.64] ;  /* 0x00000006060d7981 */ /* 0x000ea2000c1e1900 */
[----:B------:R-:W2:Y:S08]  /*01b0*/  LDC.64 R8, c[0x0][0x388] ;  /* 0x0000e200ff087b82 */ /* 0x000eb00000000a00 */
[----:B------:R-:W0:Y:S01]  /*01c0*/  LDC.64 R14, c[0x0][0x3e0] ;  /* 0x0000f800ff0e7b82 */ /* 0x000e220000000a00 */
[----:B--2---:R-:W-:-:S06]  /*01d0*/  IMAD.WIDE R12, R13, 0x4, R8 ;  /* 0x000000040d0c7825 */ /* 0x004fcc00078e0208 */
[----:B------:R-:W2:Y:S02]  /*01e0*/  LDG.E R13, desc[UR6][R12.64] ;  /* 0x000000060c0d7981 */ /* 0x000ea4000c1e1900 */
[----:B--2---:R-:W-:Y:S01]  /*01f0*/  IADD3 R17, PT, PT, R13, R10, RZ ;  /* 0x0000000a0d117210 */ /* 0x004fe20007ffe0ff */
[----:B------:R-:W-:Y:S01]  /*0200*/  IMAD.IADD R11, R10, 0x1, R11 ;  /* 0x000000010a0b7824 */ /* 0x000fe200078e020b */
[----:B------:R-:W1:Y:S03]  /*0210*/  LDC.64 R12, c[0x0][0x3e8] ;  /* 0x0000fa00ff0c7b82 */ /* 0x000e660000000a00 */
[----:B0-----:R-:W-:-:S05]  /*0220*/  IMAD.WIDE R14, R17, 0x4, R14 ;  /* 0x00000004110e7825 */ /* 0x001fca00078e020e */
[----:B------:R0:W2:Y:S01]  /*0230*/  LDG.E R21, desc[UR6][R14.64] ;  /* 0x000000060e157981 */ /* 0x0000a2000c1e1900 */
[----:B------:R-:W4:Y:S08]  /*0240*/  LDC.64 R16, c[0x0][0x3b0] ;  /* 0x0000ec00ff107b82 */ /* 0x000f300000000a00 */
[----:B0-----:R-:W0:Y:S01]  /*0250*/  LDC.64 R14, c[0x0][0x3b8] ;  /* 0x0000ee00ff0e7b82 */ /* 0x001e220000000a00 */
[----:B----4-:R-:W-:-:S05]  /*0260*/  IMAD.WIDE R16, R11, 0x4, R16 ;  /* 0x000000040b107825 */ /* 0x010fca00078e0210 */
[----:B--2---:R2:W-:Y:S04]  /*0270*/  STG.E desc[UR6][R16.64], R21 ;  /* 0x0000001510007986 */ /* 0x0045e8000c101906 */
[----:B------:R-:W4:Y:S04]  /*0280*/  LDG.E R19, desc[UR6][R6.64] ;  /* 0x0000000606137981 */ /* 0x000f28000c1e1900 */
[----:B------:R-:W5:Y:S01]  /*0290*/  LDG.E R23, desc[UR6][R2.64] ;  /* 0x0000000602177981 */ /* 0x000f62000c1e1900 */
[----:B----4-:R-:W-:-:S06]  /*02a0*/  IMAD.WIDE R18, R19, 0x4, R8 ;  /* 0x0000000413127825 */ /* 0x010fcc00078e0208 */
[----:B------:R-:W4:Y:S02]  /*02b0*/  LDG.E R19, desc[UR6][R18.64] ;  /* 0x0000000612137981 */ /* 0x000f24000c1e1900 */
[----:B----4-:R-:W-:-:S05]  /*02c0*/  IADD3 R11, PT, PT, R19, R10, RZ ;  /* 0x0000000a130b7210 */ /* 0x010fca0007ffe0ff */
[----:B-1----:R-:W-:-:S06]  /*02d0*/  IMAD.WIDE R12, R11, 0x4, R12 ;  /* 0x000000040b0c7825 */ /* 0x002fcc00078e020c */
[----:B------:R-:W4:Y:S01]  /*02e0*/  LDG.E R13, desc[UR6][R12.64] ;  /* 0x000000060c0d7981 */ /* 0x000f22000c1e1900 */
[----:B-----5:R-:W-:-:S05]  /*02f0*/  IADD3 R23, PT, PT, R23, R10, RZ ;  /* 0x0000000a17177210 */ /* 0x020fca0007ffe0ff */
[----:B0-----:R-:W-:-:S05]  /*0300*/  IMAD.WIDE R14, R23, 0x4, R14 ;  /* 0x00000004170e7825 */ /* 0x001fca00078e020e */
[----:B----4-:R0:W-:Y:S04]  /*0310*/  STG.E desc[UR6][R14.64], R13 ;  /* 0x0000000d0e007986 */ /* 0x0101e8000c101906 */
[----:B--2---:R-:W2:Y:S04]  /*0320*/  LDG.E R17, desc[UR6][R6.64] ;  /* 0x0000000606117981 */ /* 0x004ea8000c1e1900 */
[----:B------:R-:W4:Y:S01]  /*0330*/  LDG.E R21, desc[UR6][R2.64] ;  /* 0x0000000602157981 */ /* 0x000f22000c1e1900 */
[----:B0-----:R-:W0:Y:S01]  /*0340*/  LDC.64 R14, c[0x0][0x400] ;  /* 0x00010000ff0e7b82 */ /* 0x001e220000000a00 */
[----:B--2---:R-:W-:-:S06]  /*0350*/  IMAD.WIDE R16, R17, 0x4, R8 ;  /* 0x0000000411107825 */ /* 0x004fcc00078e0208 */
[----:B------:R-:W2:Y:S02]  /*0360*/  LDG.E R17, desc[UR6][R16.64] ;  /* 0x0000000610117981 */ /* 0x000ea4000c1e1900 */
[----:B--2---:R-:W-:Y:S01]  /*0370*/  IMAD.IADD R11, R17, 0x1, R10 ;  /* 0x00000001110b7824 */ /* 0x004fe200078e020a */
[----:B----4-:R-:W-:Y:S01]  /*0380*/  IADD3 R21, PT, PT, R21, R10, RZ ;  /* 0x0000000a15157210 */ /* 0x010fe20007ffe0ff */
[----:B------:R-:W1:Y:S03]  /*0390*/  LDC.64 R16, c[0x0][0x3d0] ;  /* 0x0000f400ff107b82 */ /* 0x000e660000000a00 */
[----:B------:R-:W-:-:S04]  /*03a0*/  IADD3 R18, P0, PT, R11, UR8, RZ ;  /* 0x000000080b127c10 */ /* 0x000fc8000ff1e0ff */
[----:B------:R-:W-:-:S06]  /*03b0*/  LEA.HI.X.SX32 R19, R11, UR9, 0x1, P0 ;  /* 0x000000090b137c11 */ /* 0x000fcc00080f0eff */
[----:B------:R-:W2:Y:S01]  /*03c0*/  LDG.E.U8 R19, desc[UR6][R18.64] ;  /* 0x0000000612137981 */ /* 0x000ea2000c1e1100 */
[----:B---3--:R-:W-:-:S04]  /*03d0*/  IADD3 R20, P0, PT, R21, UR10, RZ ;  /* 0x0000000a15147c10 */ /* 0x008fc8000ff1e0ff */
[----:B------:R-:W-:-:S05]  /*03e0*/  LEA.HI.X.SX32 R21, R21, UR11, 0x1, P0 ;  /* 0x0000000b15157c11 */ /* 0x000fca00080f0eff */
[----:B--2---:R2:W-:Y:S04]  /*03f0*/  STG.E.U8 desc[UR6][R20.64], R19 ;  /* 0x0000001314007986 */ /* 0x0045e8000c101106 */
[----:B------:R-:W3:Y:S04]  /*0400*/  LDG.E R13, desc[UR6][R6.64] ;  /* 0x00000006060d7981 */ /* 0x000ee8000c1e1900 */
[----:B------:R-:W4:Y:S01]  /*0410*/  LDG.E R23, desc[UR6][R2.64] ;  /* 0x0000000602177981 */ /* 0x000f22000c1e1900 */
[----:B---3--:R-:W-:-:S06]  /*0420*/  IMAD.WIDE R12, R13, 0x4, R8 ;  /* 0x000000040d0c7825 */ /* 0x008fcc00078e0208 */
[----:B------:R-:W3:Y:S02]  /*0430*/  LDG.E R13, desc[UR6][R12.64] ;  /* 0x000000060c0d7981 */ /* 0x000ee4000c1e1900 */
[----:B---3--:R-:W-:Y:S01]  /*0440*/  IADD3 R11, PT, PT, R13, R10, RZ ;  /* 0x0000000a0d0b7210 */ /* 0x008fe20007ffe0ff */
[----:B----4-:R-:W-:Y:S01]  /*0450*/  IMAD.IADD R23, R23, 0x1, R10 ;  /* 0x0000000117177824 */ /* 0x010fe200078e020a */
[----:B------:R-:W3:Y:S03]  /*0460*/  LDC.64 R12, c[0x0][0x3f0] ;  /* 0x0000fc00ff0c7b82 */ /* 0x000ee60000000a00 */
[----:B0-----:R-:W-:-:S05]  /*0470*/  IMAD.WIDE R14, R11, 0x4, R14 ;  /* 0x000000040b0e7825 */ /* 0x001fca00078e020e */
[----:B------:R0:W4:Y:S01]  /*0480*/  LDG.E R11, desc[UR6][R14.64] ;  /* 0x000000060e0b7981 */ /* 0x000122000c1e1900 */
[----:B-1----:R-:W-:Y:S01]  /*0490*/  IMAD.WIDE R16, R23, 0x4, R16 ;  /* 0x0000000417107825 */ /* 0x002fe200078e0210 */
[----:B0-----:R-:W0:Y:S04]  /*04a0*/  LDC.64 R14, c[0x0][0x3c0] ;  /* 0x0000f000ff0e7b82 */ /* 0x001e280000000a00 */
[----:B----4-:R1:W-:Y:S04]  /*04b0*/  STG.E desc[UR6][R16.64], R11 ;  /* 0x0000000b10007986 */ /* 0x0103e8000c101906 */
[----:B--2---:R-:W2:Y:S04]  /*04c0*/  LDG.E R19, desc[UR6][R6.64] ;  /* 0x0000000606137981 */ /* 0x004ea8000c1e1900 */
[----:B------:R-:W4:Y:S01]  /*04d0*/  LDG.E R21, desc[UR6][R2.64] ;  /* 0x0000000602157981 */ /* 0x000f22000c1e1900 */
[----:B--2---:R-:W-:-:S06]  /*04e0*/  IMAD.WIDE R8, R19, 0x4, R8 ;  /* 0x0000000413087825 */ /* 0x004fcc00078e0208 */
[----:B------:R-:W2:Y:S02]  /*04f0*/  LDG.E R9, desc[UR6][R8.64] ;  /* 0x0000000608097981 */ /* 0x000ea4000c1e1900 */
[----:B--2---:R-:W-:-:S05]  /*0500*/  IADD3 R19, PT, PT, R9, R10, RZ ;  /* 0x0000000a09137210 */ /* 0x004fca0007ffe0ff */
[----:B---3--:R-:W-:-:S06]  /*0510*/  IMAD.WIDE R12, R19, 0x4, R12 ;  /* 0x00000004130c7825 */ /* 0x008fcc00078e020c */
[----:B------:R-:W2:Y:S01]  /*0520*/  LDG.E R13, desc[UR6][R12.64] ;  /* 0x000000060c0d7981 */ /* 0x000ea2000c1e1900 */
[----:B----4-:R-:W-:-:S05]  /*0530*/  IADD3 R21, PT, PT, R21, R10, RZ ;  /* 0x0000000a15157210 */ /* 0x010fca0007ffe0ff */
[----:B0-----:R-:W-:-:S05]  /*0540*/  IMAD.WIDE R14, R21, 0x4, R14 ;  /* 0x00000004150e7825 */ /* 0x001fca00078e020e */
[----:B--2---:R0:W-:Y:S04]  /*0550*/  STG.E desc[UR6][R14.64], R13 ;  /* 0x0000000d0e007986 */ /* 0x0041e8000c101906 */
[----:B-1----:R-:W2:Y:S04]  /*0560*/  LDG.E R16, desc[UR6][R2.64+0x4] ;  /* 0x0000040602107981 */ /* 0x002ea8000c1e1900 */
[----:B------:R-:W2:Y:S01]  /*0570*/  LDG.E R11, desc[UR6][R2.64] ;  /* 0x00000006020b7981 */ /* 0x000ea2000c1e1900 */
[----:B------:R-:W-:Y:S01]  /*0580*/  IADD3 R10, PT, PT, R10, 0x1, RZ ;  /* 0x000000010a0a7810 */ /* 0x000fe20007ffe0ff */
[----:B--2---:R-:W-:-:S05]  /*0590*/  IMAD.IADD R9, R16, 0x1, -R11 ;  /* 0x0000000110097824 */ /* 0x004fca00078e0a0b */
[----:B------:R-:W-:-:S13]  /*05a0*/  ISETP.GE.AND P0, PT, R10, R9, PT ;  /* 0x000000090a00720c */ /* 0x000fda0003f06270 */
[----:B0-----:R-:W-:Y:S05]  /*05b0*/  @!P0 BRA `(.L_x_89) ;  /* 0xfffffff800f88947 */ /* 0x001fea000383ffff */
.L_x_88:
[----:B---3--:R-:W-:Y:S05]  /*05c0*/  BSYNC.RECONVERGENT B0 ;  /* 0x0000000000007941 */ /* 0x008fea0003800200 */
.L_x_87:
[----:B------:R-:W2:Y:S04]  /*05d0*/  LDG.E R2, desc[UR6][R4.64+0x4] ;  /* 0x0000040604027981 */ /* 0x000ea8000c1e1900 */
[----:B------:R-:W2:Y:S01]  /*05e0*/  LDG.E R3, desc[UR6][R4.64] ;  /* 0x0000000604037981 */ /* 0x000ea2000c1e1900 */
[----:B------:R-:W-:Y:S01]  /*05f0*/  BSSY.RECONVERGENT B0, `(.L_x_90) ;  /* 0x0000017000007945 */ /* 0x000fe20003800200 */
[----:B--2---:R-:W-:-:S13]  /*0600*/  ISETP.GT.AND P0, PT, R2, R3, PT ;  /* 0x000000030200720c */ /* 0x004fda0003f04270 */
[----:B------:R-:W-:Y:S05]  /*0610*/  @!P0 BRA `(.L_x_91) ;  /* 0x0000000000508947 */ /* 0x000fea0003800000 */
[----:B------:R-:W-:Y:S01]  /*0620*/  HFMA2 R13, -RZ, RZ, 0, 0 ;  /* 0x00000000ff0d7431 */ /* 0x000fe200000001ff */
[----:B------:R-:W-:-:S07]  /*0630*/  MOV R12, R3 ;  /* 0x00000003000c7202 */ /* 0x000fce0000000f00 */
.L_x_92:
        /* <DEDUP_REMOVED lines=13> */
[----:B------:R-:W2:Y:S01]  /*0710*/  LDG.E R12, desc[UR6][R4.64] ;  /* 0x00000006040c7981 */ /* 0x000ea2000c1e1900 */
[----:B------:R-:W-:Y:S02]  /*0720*/  IADD3 R13, PT, PT, R13, 0x1, RZ ;  /* 0x000000010d0d7810 */ /* 0x000fe40007ffe0ff */
[----:B--2---:R-:W-:-:S04]  /*0730*/  IADD3 R2, PT, PT, R15, -R12, RZ ;  /* 0x8000000c0f027210 */ /* 0x004fc80007ffe0ff */
[----:B------:R-:W-:-:S13]  /*0740*/  ISETP.GE.AND P0, PT, R13, R2, PT ;  /* 0x000000020d00720c */ /* 0x000fda0003f06270 */
[----:B0-----:R-:W-:Y:S05]  /*0750*/  @!P0 BRA `(.L_x_92) ;  /* 0xfffffffc00b88947 */ /* 0x001fea000383ffff */
.L_x_91:
[----:B------:R-:W-:Y:S05]  /*0760*/  BSYNC.RECONVERGENT B0 ;  /* 0x0000000000007941 */ /* 0x000fea0003800200 */
.L_x_90:
[----:B------:R-:W0:Y:S01]  /*0770*/  LDCU UR5, c[0x0][0x3a8] ;  /* 0x00007500ff0577ac */ /* 0x000e220008000800 */
[----:B------:R-:W-:-:S04]  /*0780*/  IADD3 R0, PT, PT, R0, UR4, RZ ;  /* 0x0000000400007c10 */ /* 0x000fc8000fffe0ff */
[----:B0-----:R-:W-:-:S13]  /*0790*/  ISETP.GE.AND P0, PT, R0, UR5, PT ;  /* 0x0000000500007c0c */ /* 0x001fda000bf06270 */
[----:B------:R-:W-:Y:S05]  /*07a0*/  @!P0 BRA `(.L_x_93) ;  /* 0xfffffff800488947 */ /* 0x000fea000383ffff */
[----:B------:R-:W-:Y:S05]  /*07b0*/  EXIT ;  /* 0x000000000000794d */ /* 0x000fea0003800000 */
.L_x_94:
        /* <DEDUP_REMOVED lines=12> */
.L_x_221:


//--------------------- .text._Z14countSurvivorsPiS_S_S_iS_ --------------------------
	.section	.text._Z14countSurvivorsPiS_S_S_iS_,"ax",@progbits
	.align	128
        .global         _Z14countSurvivorsPiS_S_S_iS_
        .type           _Z14countSurvivorsPiS_S_S_iS_,@function
        .size           _Z14countSurvivorsPiS_S_S_iS_,(.L_x_222 - _Z14countSurvivorsPiS_S_S_iS_)
        .other          _Z14countSurvivorsPiS_S_S_iS_,@"STO_CUDA_ENTRY STV_DEFAULT"
_Z14countSurvivorsPiS_S_S_iS_:
.text._Z14countSurvivorsPiS_S_S_iS_:
        /* <DEDUP_REMOVED lines=10> */
[----:B0-----:R-:W-:-:S12]  /*00a0*/  UIMAD UR4, UR4, UR5, URZ ;  /* 0x00000005040472a4 */ /* 0x001fd8000f8e02ff */
.L_x_95:
[----:B--2---:R-:W0:Y:S08]  /*00b0*/  LDC.64 R2, c[0x0][0x3a8] ;  /* 0x0000ea00ff027b82 */ /* 0x004e300000000a00 */
[----:B------:R-:W2:Y:S08]  /*00c0*/  LDC.64 R4, c[0x0][0x388] ;  /* 0x0000e200ff047b82 */ /* 0x000eb00000000a00 */
[----:B------:R-:W3:Y:S01]  /*00d0*/  LDC.64 R6, c[0x0][0x398] ;  /* 0x0000e600ff067b82 */ /* 0x000ee20000000a00 */
[----:B0-----:R-:W-:-:S07]  /*00e0*/  IMAD.WIDE R2, R0, 0x4, R2 ;  /* 0x0000000400027825 */ /* 0x001fce00078e0202 */
[----:B------:R-:W0:Y:S01]  /*00f0*/  LDC.64 R8, c[0x0][0x380] ;  /* 0x0000e000ff087b82 */ /* 0x000e220000000a00 */
[----:B-1----:R-:W2:Y:S02]  /*0100*/  LDG.E R3, desc[UR6][R2.64] ;  /* 0x0000000602037981 */ /* 0x002ea4000c1e1900 */
[----:B--2---:R-:W-:-:S05]  /*0110*/  IMAD.WIDE R4, R3, 0x4, R4 ;  /* 0x0000000403047825 */ /* 0x004fca00078e0204 */
[----:B------:R-:W2:Y:S04]  /*0120*/  LDG.E R10, desc[UR6][R4.64+0x4] ;  /* 0x00000406040a7981 */ /* 0x000ea8000c1e1900 */
[----:B------:R-:W2:Y:S01]  /*0130*/  LDG.E R11, desc[UR6][R4.64] ;  /* 0x00000006040b7981 */ /* 0x000ea2000c1e1900 */
[----:B---3--:R-:W-:-:S04]  /*0140*/  IMAD.WIDE R6, R0, 0x4, R6 ;  /* 0x0000000400067825 */ /* 0x008fc800078e0206 */
[----:B0-----:R-:W-:Y:S02]  /*0150*/  IMAD.WIDE R8, R3, 0x4, R8 ;  /* 0x0000000403087825 */ /* 0x001fe400078e0208 */
[----:B------:R-:W0:Y:S01]  /*0160*/  LDC.64 R2, c[0x0][0x390] ;  /* 0x0000e400ff027b82 */ /* 0x000e220000000a00 */
[----:B--2---:R-:W-:-:S05]  /*0170*/  IADD3 R11, PT, PT, R10, -R11, RZ ;  /* 0x8000000b0a0b7210 */ /* 0x004fca0007ffe0ff */
[----:B------:R2:W-:Y:S04]  /*0180*/  STG.E desc[UR6][R6.64+0x4], R11 ;  /* 0x0000040b06007986 */ /* 0x0005e8000c101906 */
[----:B------:R-:W3:Y:S04]  /*0190*/  LDG.E R10, desc[UR6][R8.64+0x4] ;  /* 0x00000406080a7981 */ /* 0x000ee8000c1e1900 */
[----:B------:R-:W3:Y:S01]  /*01a0*/  LDG.E R13, desc[UR6][R8.64] ;  /* 0x00000006080d7981 */ /* 0x000ee2000c1e1900 */
[C---:B0-----:R-:W-:Y:S01]  /*01b0*/  IMAD.WIDE R2, R0.reuse, 0x4, R2 ;  /* 0x0000000400027825 */ /* 0x041fe200078e0202 */
[----:B------:R-:W-:-:S04]  /*01c0*/  IADD3 R0, PT, PT, R0, UR4, RZ ;  /* 0x0000000400007c10 */ /* 0x000fc8000fffe0ff */
[----:B------:R-:W-:Y:S02]  /*01d0*/  ISETP.GE.AND P0, PT, R0, UR8, PT ;  /* 0x0000000800007c0c */ /* 0x000fe4000bf06270 */
[----:B---3--:R-:W-:-:S05]  /*01e0*/  IADD3 R13, PT, PT, R10, -R13, RZ ;  /* 0x8000000d0a0d7210 */ /* 0x008fca0007ffe0ff */
[----:B------:R2:W-:Y:S06]  /*01f0*/  STG.E desc[UR6][R2.64+0x4], R13 ;  /* 0x0000040d02007986 */ /* 0x0005ec000c101906 */
[----:B------:R-:W-:Y:S05]  /*0200*/  @!P0 BRA `(.L_x_95) ;  /* 0xfffffffc00a88947 */ /* 0x000fea000383ffff */
[----:B------:R-:W-:Y:S05]  /*0210*/  EXIT ;  /* 0x000000000000794d */ /* 0x000fea0003800000 */
.L_x_96:
        /* <DEDUP_REMOVED lines=14> */
.L_x_222:


//--------------------- .text._Z20countOffspringsNodesPiS_iS_S_iS_i --------------------------
	.section	.text._Z20countOffspringsNodesPiS_iS_S_iS_i,"ax",@progbits
	.align	128
        .global         _Z20countOffspringsNodesPiS_iS_S_iS_i
        .type           _Z20countOffspringsNodesPiS_iS_S_iS_i,@function
        .size           _Z20countOffspringsNodesPiS_iS_S_iS_i,(.L_x_223 - _Z20countOffspringsNodesPiS_iS_S_iS_i)
        .other          _Z20countOffspringsNodesPiS_iS_S_iS_i,@"STO_CUDA_ENTRY STV_DEFAULT"
_Z20countOffspringsNodesPiS_iS_S_iS_i:
.text._Z20countOffspringsNodesPiS_iS_S_iS_i:
        /* <DEDUP_REMOVED lines=11> */
.L_x_100:
[----:B------:R-:W0:Y:S08]  /*00b0*/  LDC.64 R2, c[0x0][0x380] ;  /* 0x0000e000ff027b82 */ /* 0x000e300000000a00 */
[----:B------:R-:W2:Y:S08]  /*00c0*/  LDC.64 R4, c[0x0][0x388] ;  /* 0x0000e200ff047b82 */ /* 0x000eb00000000a00 */
[----:B------:R-:W3:Y:S01]  /*00d0*/  LDC.64 R8, c[0x0][0x3a0] ;  /* 0x0000e800ff087b82 */ /* 0x000ee20000000a00 */
[----:B0-----:R-:W-:-:S06]  /*00e0*/  IMAD.WIDE R2, R0, 0x4, R2 ;  /* 0x0000000400027825 */ /* 0x001fcc00078e0202 */
[----:B-1----:R-:W3:Y:S01]  /*00f0*/  LDG.E R3, desc[UR6][R2.64] ;  /* 0x0000000602037981 */ /* 0x002ee2000c1e1900 */
[----:B--2---:R-:W-:-:S06]  /*0100*/  IMAD.WIDE R4, R0, 0x4, R4 ;  /* 0x0000000400047825 */ /* 0x004fcc00078e0204 */
[----:B------:R-:W2:Y:S01]  /*0110*/  LDG.E R5, desc[UR6][R4.64] ;  /* 0x0000000604057981 */ /* 0x000ea2000c1e1900 */
[----:B---3--:R-:W-:-:S05]  /*0120*/  IMAD.WIDE R6, R3, 0x4, R8 ;  /* 0x0000000403067825 */ /* 0x008fca00078e0208 */
[----:B------:R-:W3:Y:S04]  /*0130*/  LDG.E R10, desc[UR6][R6.64] ;  /* 0x00000006060a7981 */ /* 0x000ee8000c1e1900 */
[----:B------:R-:W3:Y:S01]  /*0140*/  LDG.E R15, desc[UR6][R6.64+0x4] ;  /* 0x00000406060f7981 */ /* 0x000ee2000c1e1900 */
[----:B--2---:R-:W-:-:S05]  /*0150*/  IMAD.WIDE R8, R5, 0x4, R8 ;  /* 0x0000000405087825 */ /* 0x004fca00078e0208 */
[----:B------:R0:W5:Y:S04]  /*0160*/  LDG.E R11, desc[UR6][R8.64] ;  /* 0x00000006080b7981 */ /* 0x000168000c1e1900 */
[----:B------:R0:W5:Y:S01]  /*0170*/  LDG.E R12, desc[UR6][R8.64+0x4] ;  /* 0x00000406080c7981 */ /* 0x000162000c1e1900 */
[----:B------:R-:W-:Y:S01]  /*0180*/  BSSY.RECONVERGENT B0, `(.L_x_97) ;  /* 0x0000020000007945 */ /* 0x000fe20003800200 */
[----:B------:R-:W-:Y:S01]  /*0190*/  IMAD.MOV.U32 R13, RZ, RZ, RZ ;  /* 0x000000ffff0d7224 */ /* 0x000fe200078e00ff */
[----:B---3--:R-:W-:-:S13]  /*01a0*/  ISETP.NE.AND P0, PT, R10, R15, PT ;  /* 0x0000000f0a00720c */ /* 0x008fda0003f05270 */
[----:B0-----:R-:W-:Y:S05]  /*01b0*/  @!P0 BRA `(.L_x_98) ;  /* 0x0000000000708947 */ /* 0x001fea0003800000 */
[----:B------:R-:W0:Y:S01]  /*01c0*/  LDC.64 R2, c[0x0][0x398] ;  /* 0x0000e600ff027b82 */ /* 0x000e220000000a00 */
[----:B------:R-:W-:Y:S02]  /*01d0*/  HFMA2 R13, -RZ, RZ, 0, 0 ;  /* 0x00000000ff0d7431 */ /* 0x000fe400000001ff */
[----:B-----5:R-:W-:-:S07]  /*01e0*/  IMAD.MOV.U32 R9, RZ, RZ, R11 ;  /* 0x000000ffff097224 */ /* 0x020fce00078e000b */
.L_x_99:
[-C--:B------:R-:W-:Y:S01]  /*01f0*/  ISETP.NE.AND P0, PT, R9, R12.reuse, PT ;  /* 0x0000000c0900720c */ /* 0x080fe20003f05270 */
[----:B------:R-:W-:Y:S01]  /*0200*/  IMAD.MOV.U32 R14, RZ, RZ, R9 ;  /* 0x000000ffff0e7224 */ /* 0x000fe200078e0009 */
[----:B------:R-:W-:Y:S01]  /*0210*/  MOV R11, R12 ;  /* 0x0000000c000b7202 */ /* 0x000fe20000000f00 */
[----:B------:R-:W-:-:S10]  /*0220*/  IMAD.MOV.U32 R16, RZ, RZ, R10 ;  /* 0x000000ffff107224 */ /* 0x000fd400078e000a */
[----:B------:R-:W-:Y:S05]  /*0230*/  @!P0 BRA `(.L_x_98) ;  /* 0x0000000000508947 */ /* 0x000fea0003800000 */
[----:B0-----:R-:W-:-:S04]  /*0240*/  IMAD.WIDE R4, R10, 0x4, R2 ;  /* 0x000000040a047825 */ /* 0x001fc800078e0202 */
[C---:B------:R-:W-:Y:S02]  /*0250*/  IMAD.WIDE R6, R9.reuse, 0x4, R2 ;  /* 0x0000000409067825 */ /* 0x040fe400078e0202 */
[----:B------:R-:W2:Y:S04]  /*0260*/  LDG.E R4, desc[UR6][R4.64] ;  /* 0x0000000604047981 */ /* 0x000ea8000c1e1900 */
[----:B------:R-:W2:Y:S01]  /*0270*/  LDG.E R7, desc[UR6][R6.64] ;  /* 0x0000000606077981 */ /* 0x000ea2000c1e1900 */
[----:B------:R-:W-:Y:S02]  /*0280*/  VIADD R10, R10, 0x1 ;  /* 0x000000010a0a7836 */ /* 0x000fe40000000000 */
[----:B------:R-:W-:Y:S02]  /*0290*/  VIADD R9, R9, 0x1 ;  /* 0x0000000109097836 */ /* 0x000fe40000000000 */
[----:B------:R-:W-:Y:S01]  /*02a0*/  VIADD R13, R13, 0x1 ;  /* 0x000000010d0d7836 */ /* 0x000fe20000000000 */
[----:B--2---:R-:W-:-:S04]  /*02b0*/  ISETP.NE.AND P0, PT, R4, R7, PT ;  /* 0x000000070400720c */ /* 0x004fc80003f05270 */
[CC--:B------:R-:W-:Y:S02]  /*02c0*/  ISETP.GE.AND P2, PT, R4.reuse, R7.reuse, P0 ;  /* 0x000000070400720c */ /* 0x0c0fe40000746270 */
[----:B------:R-:W-:-:S07]  /*02d0*/  ISETP.GE.OR P1, PT, R4, R7, !P0 ;  /* 0x000000070400720c */ /* 0x000fce0004726670 */
[----:B------:R-:W-:Y:S02]  /*02e0*/  @P0 IMAD.MOV.U32 R8, RZ, RZ, R10 ;  /* 0x000000ffff080224 */ /* 0x000fe400078e000a */
[----:B------:R-:W-:Y:S02]  /*02f0*/  @P0 IMAD.MOV.U32 R4, RZ, RZ, R9 ;  /* 0x000000ffff040224 */ /* 0x000fe400078e0009 */
[----:B------:R-:W-:Y:S02]  /*0300*/  @P2 IADD3 R8, PT, PT, R16, RZ, RZ ;  /* 0x000000ff10082210 */ /* 0x000fe40007ffe0ff */
[----:B------:R-:W-:Y:S02]  /*0310*/  @!P1 IADD3 R4, PT, PT, R14, RZ, RZ ;  /* 0x000000ff0e049210 */ /* 0x000fe40007ffe0ff */
[----:B------:R-:W-:Y:S02]  /*0320*/  @P0 MOV R10, R8 ;  /* 0x00000008000a0202 */ /* 0x000fe40000000f00 */
[----:B------:R-:W-:-:S02]  /*0330*/  @P0 MOV R9, R4 ;  /* 0x0000000400090202 */ /* 0x000fc40000000f00 */
[----:B------:R-:W-:-:S13]  /*0340*/  ISETP.NE.AND P2, PT, R10, R15, PT ;  /* 0x0000000f0a00720c */ /* 0x000fda0003f45270 */
[----:B------:R-:W-:Y:S05]  /*0350*/  @P2 BRA `(.L_x_99) ;  /* 0xfffffffc00a42947 */ /* 0x000fea000383ffff */
[----:B------:R-:W-:Y:S01]  /*0360*/  IMAD.MOV.U32 R11, RZ, RZ, R9 ;  /* 0x000000ffff0b7224 */ /* 0x000fe200078e0009 */
[----:B------:R-:W-:-:S07]  /*0370*/  MOV R10, R15 ;  /* 0x0000000f000a7202 */ /* 0x000fce0000000f00 */
.L_x_98:
[----:B------:R-:W-:Y:S05]  /*0380*/  BSYNC.RECONVERGENT B0 ;  /* 0x0000000000007941 */ /* 0x000fea0003800200 */
.L_x_97:
[----:B------:R-:W1:Y:S01]  /*0390*/  LDCU UR5, c[0x0][0x3b8] ;  /* 0x00007700ff0577ac */ /* 0x000e620008000800 */
[----:B0-----:R-:W0:Y:S01]  /*03a0*/  LDC.64 R2, c[0x0][0x3b0] ;  /* 0x0000ec00ff027b82 */ /* 0x001e220000000a00 */
[C---:B------:R-:W-:Y:S02]  /*03b0*/  ISETP.NE.AND P0, PT, R10.reuse, R15, PT ;  /* 0x0000000f0a00720c */ /* 0x040fe40003f05270 */
[----:B------:R-:W-:-:S04]  /*03c0*/  IADD3 R10, PT, PT, -R10, R13, R15 ;  /* 0x0000000d0a0a7210 */ /* 0x000fc80007ffe10f */
[----:B------:R-:W-:Y:S02]  /*03d0*/  SEL R10, R13, R10, !P0 ;  /* 0x0000000a0d0a7207 */ /* 0x000fe40004000000 */
[C---:B-----5:R-:W-:Y:S02]  /*03e0*/  ISETP.NE.AND P0, PT, R11.reuse, R12, PT ;  /* 0x0000000c0b00720c */ /* 0x060fe40003f05270 */
[----:B------:R-:W-:-:S04]  /*03f0*/  IADD3 R11, PT, PT, -R11, R10, R12 ;  /* 0x0000000a0b0b7210 */ /* 0x000fc80007ffe10c */
[----:B------:R-:W-:Y:S01]  /*0400*/  SEL R11, R10, R11, !P0 ;  /* 0x0000000b0a0b7207 */ /* 0x000fe20004000000 */
[C---:B-1----:R-:W-:Y:S01]  /*0410*/  VIADD R5, R0.reuse, UR5 ;  /* 0x0000000500057c36 */ /* 0x042fe20008000000 */
[----:B------:R-:W1:Y:S01]  /*0420*/  LDCU UR5, c[0x0][0x390] ;  /* 0x00007200ff0577ac */ /* 0x000e620008000800 */
[----:B------:R-:W-:Y:S02]  /*0430*/  IADD3 R0, PT, PT, R0, UR4, RZ ;  /* 0x0000000400007c10 */ /* 0x000fe4000fffe0ff */
[----:B0-----:R-:W-:-:S05]  /*0440*/  IMAD.WIDE R2, R5, 0x4, R2 ;  /* 0x0000000405027825 */ /* 0x001fca00078e0202 */
[----:B------:R0:W-:Y:S01]  /*0450*/  STG.E desc[UR6][R2.64], R11 ;  /* 0x0000000b02007986 */ /* 0x0001e2000c101906 */
[----:B-1----:R-:W-:-:S13]  /*0460*/  ISETP.GE.AND P0, PT, R0, UR5, PT ;  /* 0x0000000500007c0c */ /* 0x002fda000bf06270 */
[----:B0-----:R-:W-:Y:S05]  /*0470*/  @!P0 BRA `(.L_x_100) ;  /* 0xfffffffc000c8947 */ /* 0x001fea000383ffff */
[----:B------:R-:W-:Y:S05]  /*0480*/  EXIT ;  /* 0x000000000000794d */ /* 0x000fea0003800000 */
.L_x_101:
        /* <DEDUP_REMOVED lines=15> */
.L_x_223:


//--------------------- .text._Z15countOffspringsPiS_iS_S_iS_i --------------------------
	.section	.text._Z15countOffspringsPiS_iS_S_iS_i,"ax",@progbits
	.align	128
        .global         _Z15countOffspringsPiS_iS_S_iS_i
        .type           _Z15countOffspringsPiS_iS_S_iS_i,@function
        .size           _Z15countOffspringsPiS_iS_S_iS_i,(.L_x_224 - _Z15countOffspringsPiS_iS_S_iS_i)
        .other          _Z15countOffspringsPiS_iS_S_iS_i,@"STO_CUDA_ENTRY STV_DEFAULT"
_Z15countOffspringsPiS_iS_S_iS_i:
.text._Z15countOffspringsPiS_iS_S_iS_i:
        /* <DEDUP_REMOVED lines=11> */
.L_x_105:
        /* <DEDUP_REMOVED lines=20> */
.L_x_104:
        /* <DEDUP_REMOVED lines=25> */
.L_x_103:
[----:B------:R-:W-:Y:S05]  /*0380*/  BSYNC.RECONVERGENT B0 ;  /* 0x0000000000007941 */ /* 0x000fea0003800200 */
.L_x_102:
        /* <DEDUP_REMOVED lines=16> */
.L_x_106:
        /* <DEDUP_REMOVED lines=15> */
.L_x_224:


//--------------------- .text._Z13updateYKernelPiS_i --------------------------
	.section	.text._Z13updateYKernelPiS_i,"ax",@progbits
	.align	128
        .global         _Z13updateYKernelPiS_i
        .type           _Z13updateYKernelPiS_i,@function
        .size           _Z13updateYKernelPiS_i,(.L_x_225 - _Z13updateYKernelPiS_i)
        .other          _Z13updateYKernelPiS_i,@"STO_CUDA_ENTRY STV_DEFAULT"
_Z13updateYKernelPiS_i:
.text._Z13updateYKernelPiS_i:
[----:B------:R-:W-:Y:S01]  /*0000*/  LDC R1, c[0x0][0x37c] ;  /* 0x0000df00ff017b82 */ /* 0x000fe20000000800 */
[----:B------:R-:W0:Y:S02]  /*0010*/  S2R R9, SR_CTAID.X ;  /* 0x0000000000097919 */ /* 0x000e240000002500 */
[----:B0-----:R-:W-:-:S13]  /*0020*/  ISETP.NE.AND P0, PT, R9, RZ, PT ;  /* 0x000000ff0900720c */ /* 0x001fda0003f05270 */
[----:B------:R-:W-:Y:S05]  /*0030*/  @!P0 EXIT ;  /* 0x000000000000894d */ /* 0x000fea0003800000 */
[----:B------:R-:W0:Y:S01]  /*0040*/  S2R R0, SR_TID.X ;  /* 0x0000000000007919 */ /* 0x000e220000002100 */
[----:B------:R-:W0:Y:S01]  /*0050*/  LDCU UR4, c[0x0][0x360] ;  /* 0x00006c00ff0477ac */ /* 0x000e220008000800 */
[----:B------:R-:W1:Y:S01]  /*0060*/  LDCU UR5, c[0x0][0x390] ;  /* 0x00007200ff0577ac */ /* 0x000e620008000800 */
[----:B0-----:R-:W-:-:S05]  /*0070*/  IMAD R7, R9, UR4, R0 ;  /* 0x0000000409077c24 */ /* 0x001fca000f8e0200 */
[----:B-1----:R-:W-:-:S13]  /*0080*/  ISETP.GE.U32.AND P0, PT, R7, UR5, PT ;  /* 0x0000000507007c0c */ /* 0x002fda000bf06070 */
[----:B------:R-:W-:Y:S05]  /*0090*/  @P0 EXIT ;  /* 0x000000000000094d */ /* 0x000fea0003800000 */
[----:B------:R-:W0:Y:S01]  /*00a0*/  LDC.64 R2, c[0x0][0x388] ;  /* 0x0000e200ff027b82 */ /* 0x000e220000000a00 */
[----:B------:R-:W1:Y:S01]  /*00b0*/  LDCU.64 UR4, c[0x0][0x358] ;  /* 0x00006b00ff0477ac */ /* 0x000e620008000a00 */
[----:B------:R-:W-:-:S06]  /*00c0*/  IADD3 R9, PT, PT, R9, -0x1, RZ ;  /* 0xffffffff09097810 */ /* 0x000fcc0007ffe0ff */
[----:B------:R-:W2:Y:S01]  /*00d0*/  LDC.64 R4, c[0x0][0x380] ;  /* 0x0000e000ff047b82 */ /* 0x000ea20000000a00 */
[----:B0-----:R-:W-:-:S06]  /*00e0*/  IMAD.WIDE.U32 R2, R9, 0x4, R2 ;  /* 0x0000000409027825 */ /* 0x001fcc00078e0002 */
[----:B-1----:R-:W3:Y:S01]  /*00f0*/  LDG.E R2, desc[UR4][R2.64] ;  /* 0x0000000402027981 */ /* 0x002ee2000c1e1900 */
[----:B--2---:R-:W-:-:S05]  /*0100*/  IMAD.WIDE.U32 R4, R7, 0x4, R4 ;  /* 0x0000000407047825 */ /* 0x004fca00078e0004 */
[----:B------:R-:W3:Y:S02]  /*0110*/  LDG.E R7, desc[UR4][R4.64] ;  /* 0x0000000404077981 */ /* 0x000ee4000c1e1900 */
[----:B---3--:R-:W-:-:S05]  /*0120*/  IADD3 R7, PT, PT, R2, R7, RZ ;  /* 0x0000000702077210 */ /* 0x008fca0007ffe0ff */
[----:B------:R-:W-:Y:S01]  /*0130*/  STG.E desc[UR4][R4.64], R7 ;  /* 0x0000000704007986 */ /* 0x000fe2000c101904 */
[----:B------:R-:W-:Y:S05]  /*0140*/  EXIT ;  /* 0x000000000000794d */ /* 0x000fea0003800000 */
.L_x_107:
        /* <DEDUP_REMOVED lines=11> */
.L_x_225:


//--------------------- .text._Z11scanKernelSPii  --------------------------
	.section	.text._Z11scanKernelSPii,"ax",@progbits
	.align	128
        .global         _Z11scanKernelSPii
        .type           _Z11scanKernelSPii,@function
        .size           _Z11scanKernelSPii,(.L_x_226 - _Z11scanKernelSPii)
        .other          _Z11scanKernelSPii,@"STO_CUDA_ENTRY STV_DEFAULT"
_Z11scanKernelSPii:
.text._Z11scanKernelSPii:
[----:B------:R-:W-:Y:S01]  /*0000*/  LDC R1, c[0x0][0x37c] ;  /* 0x0000df00ff017b82 */ /* 0x000fe20000000800 */
[----:B------:R-:W0:Y:S01]  /*0010*/  S2R R7, SR_TID.X ;  /* 0x0000000000077919 */ /* 0x000e220000002100 */
[----:B------:R-:W0:Y:S01]  /*0020*/  LDCU UR4, c[0x0][0x360] ;  /* 0x00006c00ff0477ac */ /* 0x000e220008000800 */
[----:B------:R-:W0:Y:S01]  /*0030*/  S2R R0, SR_CTAID.X ;  /* 0x0000000000007919 */ /* 0x000e220000002500 */
[----:B------:R-:W1:Y:S01]  /*0040*/  LDCU UR6, c[0x0][0x388] ;  /* 0x00007100ff0677ac */ /* 0x000e620008000800 */
[----:B------:R-:W2:Y:S01]  /*0050*/  LDCU.64 UR8, c[0x0][0x358] ;  /* 0x00006b00ff0877ac */ /* 0x000ea20008000a00 */
[----:B0-----:R-:W-:-:S05]  /*0060*/  IMAD R5, R0, UR4, R7 ;  /* 0x0000000400057c24 */ /* 0x001fca000f8e0207 */
[----:B-1----:R-:W-:-:S13]  /*0070*/  ISETP.GE.U32.AND P0, PT, R5, UR6, PT ;  /* 0x0000000605007c0c */ /* 0x002fda000bf06070 */
[----:B------:R-:W0:Y:S02]  /*0080*/  @!P0 LDC.64 R2, c[0x0][0x380] ;  /* 0x0000e000ff028b82 */ /* 0x000e240000000a00 */
[----:B0-----:R-:W-:-:S06]  /*0090*/  @!P0 IMAD.WIDE.U32 R2, R5, 0x4, R2 ;  /* 0x0000000405028825 */ /* 0x001fcc00078e0002 */
[----:B--2---:R-:W2:Y:S01]  /*00a0*/  @!P0 LDG.E R3, desc[UR8][R2.64] ;  /* 0x0000000802038981 */ /* 0x004ea2000c1e1900 */
[----:B------:R-:W0:Y:S01]  /*00b0*/  S2UR UR5, SR_CgaCtaId ;  /* 0x00000000000579c3 */ /* 0x000e220000008800 */
[----:B------:R-:W-:Y:S01]  /*00c0*/  UMOV UR4, 0x400 ;  /* 0x0000040000047882 */ /* 0x000fe20000000000 */
[----:B------:R-:W-:Y:S02]  /*00d0*/  UISETP.GE.AND UP0, UPT, UR6, 0x2, UPT ;  /* 0x000000020600788c */ /* 0x000fe4000bf06270 */
[----:B0-----:R-:W-:-:S06]  /*00e0*/  ULEA UR4, UR5, UR4, 0x18 ;  /* 0x0000000405047291 */ /* 0x001fcc000f8ec0ff */
[----:B------:R-:W-:-:S05]  /*00f0*/  LEA R0, R7, UR4, 0x2 ;  /* 0x0000000407007c11 */ /* 0x000fca000f8e10ff */
[----:B--2---:R0:W-:Y:S04]  /*0100*/  @!P0 STS [R0], R3 ;  /* 0x0000000300008388 */ /* 0x0041e80000000800 */
[----:B------:R0:W-:Y:S01]  /*0110*/  @P0 STS [R0], RZ ;  /* 0x000000ff00000388 */ /* 0x0001e20000000800 */
[----:B------:R-:W-:Y:S06]  /*0120*/  BAR.SYNC.DEFER_BLOCKING 0x0 ;  /* 0x0000000000007b1d */ /* 0x000fec0000010000 */
[----:B------:R-:W-:Y:S05]  /*0130*/  BRA.U !UP0, `(.L_x_108) ;  /* 0x00000001083c7547 */ /* 0x000fea000b800000 */
[----:B0-----:R-:W-:Y:S01]  /*0140*/  IMAD.MOV.U32 R3, RZ, RZ, RZ ;  /* 0x000000ffff037224 */ /* 0x001fe200078e00ff */
[----:B------:R-:W0:Y:S01]  /*0150*/  LDCU UR6, c[0x0][0x388] ;  /* 0x00007100ff0677ac */ /* 0x000e220008000800 */
[----:B------:R-:W-:-:S05]  /*0160*/  UMOV UR5, 0x1 ;  /* 0x0000000100057882 */ /* 0x000fca0000000000 */
.L_x_109:
[----:B------:R-:W-:-:S13]  /*0170*/  ISETP.GE.U32.AND P0, PT, R7, UR5, PT ;  /* 0x0000000507007c0c */ /* 0x000fda000bf06070 */
[----:B------:R-:W-:Y:S01]  /*0180*/  @P0 IADD3 R2, PT, PT, R7, -UR5, RZ ;  /* 0x8000000507020c10 */ /* 0x000fe2000fffe0ff */
[----:B------:R-:W-:-:S03]  /*0190*/  USHF.L.U32 UR5, UR5, 0x1, URZ ;  /* 0x0000000105057899 */ /* 0x000fc600080006ff */
[----:B------:R-:W-:Y:S01]  /*01a0*/  @P0 LEA R4, R2, UR4, 0x2 ;  /* 0x0000000402040c11 */ /* 0x000fe2000f8e10ff */
[----:B0-----:R-:W-:Y:S01]  /*01b0*/  UISETP.GE.AND UP0, UPT, UR5, UR6, UPT ;  /* 0x000000060500728c */ /* 0x001fe2000bf06270 */
[----:B------:R-:W-:Y:S04]  /*01c0*/  @P0 LDS R2, [R0] ;  /* 0x0000000000020984 */ /* 0x000fe80000000800 */
[----:B------:R-:W0:Y:S02]  /*01d0*/  @P0 LDS R5, [R4] ;  /* 0x0000000004050984 */ /* 0x000e240000000800 */
[----:B01----:R-:W-:Y:S01]  /*01e0*/  @P0 IMAD.IADD R3, R2, 0x1, R5 ;  /* 0x0000000102030824 */ /* 0x003fe200078e0205 */
[----:B------:R-:W-:Y:S06]  /*01f0*/  BAR.SYNC.DEFER_BLOCKING 0x0 ;  /* 0x0000000000007b1d */ /* 0x000fec0000010000 */
[----:B------:R1:W-:Y:S02]  /*0200*/  @P0 STS [R0], R3 ;  /* 0x0000000300000388 */ /* 0x0003e40000000800 */
[----:B------:R-:W-:Y:S06]  /*0210*/  BAR.SYNC.DEFER_BLOCKING 0x0 ;  /* 0x0000000000007b1d */ /* 0x000fec0000010000 */
[----:B------:R-:W-:Y:S05]  /*0220*/  BRA.U !UP0, `(.L_x_109) ;  /* 0xfffffffd08d07547 */ /* 0x000fea000b83ffff */
.L_x_108:
[----:B------:R-:W-:-:S13]  /*0230*/  ISETP.GE.U32.AND P0, PT, R7, UR6, PT ;  /* 0x0000000607007c0c */ /* 0x000fda000bf06070 */
[----:B------:R-:W-:Y:S05]  /*0240*/  @P0 EXIT ;  /* 0x000000000000094d */ /* 0x000fea0003800000 */
[----:B------:R-:W2:Y:S01]  /*0250*/  LDS R5, [R0] ;  /* 0x0000000000057984 */ /* 0x000ea20000000800 */
[----:B01----:R-:W0:Y:S02]  /*0260*/  LDC.64 R2, c[0x0][0x380] ;  /* 0x0000e000ff027b82 */ /* 0x003e240000000a00 */
[----:B0-----:R-:W-:-:S05]  /*0270*/  IMAD.WIDE.U32 R2, R7, 0x4, R2 ;  /* 0x0000000407027825 */ /* 0x001fca00078e0002 */
[----:B--2---:R-:W-:Y:S01]  /*0280*/  STG.E desc[UR8][R2.64], R5 ;  /* 0x0000000502007986 */ /* 0x004fe2000c101908 */
[----:B------:R-:W-:Y:S05]  /*0290*/  EXIT ;  /* 0x000000000000794d */ /* 0x000fea0003800000 */
.L_x_110:
        /* <DEDUP_REMOVED lines=14> */
.L_x_226:


//--------------------- .text._Z11scanKernelXPiS_S_i --------------------------
	.section	.text._Z11scanKernelXPiS_S_i,"ax",@progbits
	.align	128
        .global         _Z11scanKernelXPiS_S_i
        .type           _Z11scanKernelXPiS_S_i,@function
        .size           _Z11scanKernelXPiS_S_i,(.L_x_227 - _Z11scanKernelXPiS_S_i)
        .other          _Z11scanKernelXPiS_S_i,@"STO_CUDA_ENTRY STV_DEFAULT"
_Z11scanKernelXPiS_S_i:
.text._Z11scanKernelXPiS_S_i:
[----:B------:R-:W-:Y:S01]  /*0000*/  LDC R1, c[0x0][0x37c] ;  /* 0x0000df00ff017b82 */ /* 0x000fe20000000800 */
[----:B------:R-:W0:Y:S07]  /*0010*/  S2R R11, SR_CTAID.X ;  /* 0x00000000000b7919 */ /* 0x000e2e0000002500 */
[----:B------:R-:W0:Y:S01]  /*0020*/  LDC R8, c[0x0][0x360] ;  /* 0x0000d800ff087b82 */ /* 0x000e220000000800 */
[----:B------:R-:W1:Y:S01]  /*0030*/  LDCU.64 UR6, c[0x0][0x358] ;  /* 0x00006b00ff0677ac */ /* 0x000e620008000a00 */
[----:B------:R-:W2:Y:S06]  /*0040*/  S2R R9, SR_TID.X ;  /* 0x0000000000097919 */ /* 0x000eac0000002100 */
[----:B------:R-:W3:Y:S01]  /*0050*/  LDC R7, c[0x0][0x398] ;  /* 0x0000e600ff077b82 */ /* 0x000ee20000000800 */
[----:B0-----:R-:W-:-:S04]  /*0060*/  IMAD R0, R8, R11, RZ ;  /* 0x0000000b08007224 */ /* 0x001fc800078e02ff */
[----:B--2---:R-:W-:-:S05]  /*0070*/  IMAD.IADD R5, R0, 0x1, R9 ;  /* 0x0000000100057824 */ /* 0x004fca00078e0209 */
[----:B---3--:R-:W-:-:S13]  /*0080*/  ISETP.GE.U32.AND P1, PT, R5, R7, PT ;  /* 0x000000070500720c */ /* 0x008fda0003f26070 */
[----:B------:R-:W0:Y:S02]  /*0090*/  @!P1 LDC.64 R2, c[0x0][0x390] ;  /* 0x0000e400ff029b82 */ /* 0x000e240000000a00 */
[----:B0-----:R-:W-:-:S06]  /*00a0*/  @!P1 IMAD.WIDE.U32 R2, R5, 0x4, R2 ;  /* 0x0000000405029825 */ /* 0x001fcc00078e0002 */
[----:B-1----:R-:W2:Y:S01]  /*00b0*/  @!P1 LDG.E R3, desc[UR6][R2.64] ;  /* 0x0000000602039981 */ /* 0x002ea2000c1e1900 */
[----:B------:R-:W0:Y:S01]  /*00c0*/  S2UR UR5, SR_CgaCtaId ;  /* 0x00000000000579c3 */ /* 0x000e220000008800 */
[----:B------:R-:W-:Y:S01]  /*00d0*/  VIADD R4, R0, 0x1 ;  /* 0x0000000100047836 */ /* 0x000fe20000000000 */
[----:B------:R-:W-:Y:S01]  /*00e0*/  ISETP.GE.U32.AND P0, PT, R8, 0x2, PT ;  /* 0x000000020800780c */ /* 0x000fe20003f06070 */
[----:B------:R-:W-:-:S03]  /*00f0*/  UMOV UR4, 0x400 ;  /* 0x0000040000047882 */ /* 0x000fc60000000000 */
[----:B------:R-:W-:Y:S01]  /*0100*/  ISETP.GE.U32.OR P0, PT, R4, R7, !P0 ;  /* 0x000000070400720c */ /* 0x000fe20004706470 */
[----:B0-----:R-:W-:-:S06]  /*0110*/  ULEA UR4, UR5, UR4, 0x18 ;  /* 0x0000000405047291 */ /* 0x001fcc000f8ec0ff */
[----:B------:R-:W-:-:S05]  /*0120*/  LEA R4, R9, UR4, 0x2 ;  /* 0x0000000409047c11 */ /* 0x000fca000f8e10ff */
[----:B--2---:R0:W-:Y:S04]  /*0130*/  @!P1 STS [R4], R3 ;  /* 0x0000000304009388 */ /* 0x0041e80000000800 */
[----:B------:R0:W-:Y:S01]  /*0140*/  @P1 STS [R4], RZ ;  /* 0x000000ff04001388 */ /* 0x0001e20000000800 */
[----:B------:R-:W-:Y:S06]  /*0150*/  BAR.SYNC.DEFER_BLOCKING 0x0 ;  /* 0x0000000000007b1d */ /* 0x000fec0000010000 */
[----:B------:R-:W-:Y:S05]  /*0160*/  @P0 BRA `(.L_x_111) ;  /* 0x0000000000480947 */ /* 0x000fea0003800000 */
[----:B------:R-:W1:Y:S01]  /*0170*/  LDC R10, c[0x0][0x398] ;  /* 0x0000e600ff0a7b82 */ /* 0x000e620000000800 */
[----:B0-----:R-:W-:Y:S01]  /*0180*/  IMAD.MOV.U32 R3, RZ, RZ, RZ ;  /* 0x000000ffff037224 */ /* 0x001fe200078e00ff */
[----:B------:R-:W-:-:S06]  /*0190*/  UMOV UR5, 0x1 ;  /* 0x0000000100057882 */ /* 0x000fcc0000000000 */
.L_x_112:
[----:B------:R-:W-:-:S13]  /*01a0*/  ISETP.GE.U32.AND P0, PT, R9, UR5, PT ;  /* 0x0000000509007c0c */ /* 0x000fda000bf06070 */
[----:B------:R-:W-:Y:S01]  /*01b0*/  @P0 VIADD R2, R9, -UR5 ;  /* 0x8000000509020c36 */ /* 0x000fe20008000000 */
[----:B------:R-:W-:-:S04]  /*01c0*/  USHF.L.U32 UR5, UR5, 0x1, URZ ;  /* 0x0000000105057899 */ /* 0x000fc800080006ff */
[----:B------:R-:W-:Y:S02]  /*01d0*/  @P0 LEA R6, R2, UR4, 0x2 ;  /* 0x0000000402060c11 */ /* 0x000fe4000f8e10ff */
[----:B------:R-:W-:Y:S04]  /*01e0*/  @P0 LDS R2, [R4] ;  /* 0x0000000004020984 */ /* 0x000fe80000000800 */
[----:B------:R-:W0:Y:S02]  /*01f0*/  @P0 LDS R7, [R6] ;  /* 0x0000000006070984 */ /* 0x000e240000000800 */
[----:B0-----:R-:W-:Y:S01]  /*0200*/  @P0 IADD3 R3, PT, PT, R2, R7, RZ ;  /* 0x0000000702030210 */ /* 0x001fe20007ffe0ff */
[----:B------:R-:W-:Y:S01]  /*0210*/  BAR.SYNC.DEFER_BLOCKING 0x0 ;  /* 0x0000000000007b1d */ /* 0x000fe20000010000 */
[----:B-1----:R-:W-:-:S02]  /*0220*/  IMAD.MOV.U32 R7, RZ, RZ, R10 ;  /* 0x000000ffff077224 */ /* 0x002fc400078e000a */
[----:B------:R-:W-:-:S05]  /*0230*/  VIADD R2, R0, UR5 ;  /* 0x0000000500027c36 */ /* 0x000fca0008000000 */
[----:B------:R-:W-:Y:S01]  /*0240*/  ISETP.LT.U32.AND P1, PT, R2, R7, PT ;  /* 0x000000070200720c */ /* 0x000fe20003f21070 */
[----:B------:R2:W-:Y:S01]  /*0250*/  @P0 STS [R4], R3 ;  /* 0x0000000304000388 */ /* 0x0005e20000000800 */
[----:B------:R-:W-:Y:S01]  /*0260*/  BAR.SYNC.DEFER_BLOCKING 0x0 ;  /* 0x0000000000007b1d */ /* 0x000fe20000010000 */
[----:B------:R-:W-:-:S13]  /*0270*/  ISETP.LE.U32.AND P0, PT, R8, UR5, PT ;  /* 0x0000000508007c0c */ /* 0x000fda000bf03070 */
[----:B--2---:R-:W-:Y:S05]  /*0280*/  @!P0 BRA P1, `(.L_x_112) ;  /* 0xfffffffc00c48947 */ /* 0x004fea000083ffff */
.L_x_111:
[----:B------:R-:W-:-:S13]  /*0290*/  ISETP.GE.U32.AND P0, PT, R5, R7, PT ;  /* 0x000000070500720c */ /* 0x000fda0003f06070 */
[----:B------:R-:W-:Y:S05]  /*02a0*/  @P0 EXIT ;  /* 0x000000000000094d */ /* 0x000fea0003800000 */
[----:B------:R-:W1:Y:S01]  /*02b0*/  LDS R7, [R4] ;  /* 0x0000000004077984 */ /* 0x000e620000000800 */
[----:B0-----:R-:W0:Y:S01]  /*02c0*/  LDC.64 R2, c[0x0][0x380] ;  /* 0x0000e000ff027b82 */ /* 0x001e220000000a00 */
[----:B------:R-:W-:-:S04]  /*02d0*/  IADD3 R0, PT, PT, R8, -0x1, RZ ;  /* 0xffffffff08007810 */ /* 0x000fc80007ffe0ff */
[----:B------:R-:W-:Y:S01]  /*02e0*/  ISETP.NE.AND P0, PT, R9, R0, PT ;  /* 0x000000000900720c */ /* 0x000fe20003f05270 */
[----:B0-----:R-:W-:-:S05]  /*02f0*/  IMAD.WIDE.U32 R2, R5, 0x4, R2 ;  /* 0x0000000405027825 */ /* 0x001fca00078e0002 */
[----:B-1----:R0:W-:Y:S07]  /*0300*/  STG.E desc[UR6][R2.64], R7 ;  /* 0x0000000702007986 */ /* 0x0021ee000c101906 */
[----:B------:R-:W-:Y:S05]  /*0310*/  @P0 EXIT ;  /* 0x000000000000094d */ /* 0x000fea0003800000 */
[----:B0-----:R-:W0:Y:S02]  /*0320*/  LDC.64 R2, c[0x0][0x388] ;  /* 0x0000e200ff027b82 */ /* 0x001e240000000a00 */
[----:B0-----:R-:W-:-:S05]  /*0330*/  IMAD.WIDE.U32 R2, R11, 0x4, R2 ;  /* 0x000000040b027825 */ /* 0x001fca00078e0002 */
[----:B------:R-:W-:Y:S01]  /*0340*/  STG.E desc[UR6][R2.64], R7 ;  /* 0x0000000702007986 */ /* 0x000fe2000c101906 */
[----:B------:R-:W-:Y:S05]  /*0350*/  EXIT ;  /* 0x000000000000794d */ /* 0x000fea0003800000 */
.L_x_113:
        /* <DEDUP_REMOVED lines=10> */
.L_x_227:


//--------------------- .text._Z10initializePffi  --------------------------
	.section	.text._Z10initializePffi,"ax",@progbits
	.align	128
        .global         _Z10initializePffi
        .type           _Z10initializePffi,@function
        .size           _Z10initializePffi,(.L_x_228 - _Z10initializePffi)
        .other          _Z10initializePffi,@"STO_CUDA_ENTRY STV_DEFAULT"
_Z10initializePffi:
.text._Z10initializePffi:
[----:B------:R-:W-:Y:S01]  /*0000*/  LDC R1, c[0x0][0x37c] ;  /* 0x0000df00ff017b82 */ /* 0x000fe20000000800 */
[----:B------:R-:W0:Y:S07]  /*0010*/  S2R R0, SR_TID.X ;  /* 0x0000000000007919 */ /* 0x000e2e0000002100 */
[----:B------:R-:W0:Y:S01]  /*0020*/  S2UR UR4, SR_CTAID.X ;  /* 0x00000000000479c3 */ /* 0x000e220000002500 */
[----:B------:R-:W1:Y:S07]  /*0030*/  LDCU UR5, c[0x0][0x38c] ;  /* 0x00007180ff0577ac */ /* 0x000e6e0008000800 */
[----:B------:R-:W0:Y:S02]  /*0040*/  LDC R5, c[0x0][0x360] ;  /* 0x0000d800ff057b82 */ /* 0x000e240000000800 */
[----:B0-----:R-:W-:-:S05]  /*0050*/  IMAD R5, R5, UR4, R0 ;  /* 0x0000000405057c24 */ /* 0x001fca000f8e0200 */
[----:B-1----:R-:W-:-:S13]  /*0060*/  ISETP.GE.AND P0, PT, R5, UR5, PT ;  /* 0x0000000505007c0c */ /* 0x002fda000bf06270 */
[----:B------:R-:W-:Y:S05]  /*0070*/  @P0 EXIT ;  /* 0x000000000000094d */ /* 0x000fea0003800000 */
[----:B------:R-:W0:Y:S01]  /*0080*/  LDC.64 R2, c[0x0][0x380] ;  /* 0x0000e000ff027b82 */ /* 0x000e220000000a00 */
[----:B------:R-:W1:Y:S07]  /*0090*/  LDCU.64 UR4, c[0x0][0x358] ;  /* 0x00006b00ff0477ac */ /* 0x000e6e0008000a00 */
[----:B------:R-:W1:Y:S01]  /*00a0*/  LDC R7, c[0x0][0x388] ;  /* 0x0000e200ff077b82 */ /* 0x000e620000000800 */
[----:B0-----:R-:W-:-:S05]  /*00b0*/  IMAD.WIDE R2, R5, 0x4, R2 ;  /* 0x0000000405027825 */ /* 0x001fca00078e0202 */
[----:B-1----:R-:W-:Y:S01]  /*00c0*/  STG.E desc[UR4][R2.64], R7 ;  /* 0x0000000702007986 */ /* 0x002fe2000c101904 */
[----:B------:R-:W-:Y:S05]  /*00d0*/  EXIT ;  /* 0x000000000000794d */ /* 0x000fea0003800000 */
.L_x_114:
        /* <DEDUP_REMOVED lines=10> */
.L_x_228:


//--------------------- .text._Z22update_instance_inputsPiPfiiifS0_i --------------------------
	.section	.text._Z22update_instance_inputsPiPfiiifS0_i,"ax",@progbits
	.align	128
        .global         _Z22update_instance_inputsPiPfiiifS0_i
        .type           _Z22update_instance_inputsPiPfiiifS0_i,@function
        .size           _Z22update_instance_inputsPiPfiiifS0_i,(.L_x_212 - _Z22update_instance_inputsPiPfiiifS0_i)
        .other          _Z22update_instance_inputsPiPfiiifS0_i,@"STO_CUDA_ENTRY STV_DEFAULT"
_Z22update_instance_inputsPiPfiiifS0_i:
.text._Z22update_instance_inputsPiPfiiifS0_i:
        /* <DEDUP_REMOVED lines=8> */
[----:B------:R-:W0:Y:S01]  /*0080*/  LDCU.64 UR6, c[0x0][0x398] ;  /* 0x00007300ff0677ac */ /* 0x000e220008000a00 */
[----:B------:R-:W-:Y:S02]  /*0090*/  IMAD.MOV.U32 R3, RZ, RZ, 0x3b23d70a ;  /* 0x3b23d70aff037424 */ /* 0x000fe400078e00ff */
[----:B------:R-:W-:-:S04]  /*00a0*/  IMAD.MOV.U32 R2, RZ, RZ, 0x43c80000 ;  /* 0x43c80000ff027424 */ /* 0x000fc800078e00ff */
[----:B------:R-:W-:-:S04]  /*00b0*/  FFMA R2, R3, -R2, 1 ;  /* 0x3f80000003027423 */ /* 0x000fc80000000802 */
[----:B------:R-:W-:Y:S01]  /*00c0*/  FFMA R3, R2, R3, 0.0024999999441206455231 ;  /* 0x3b23d70a02037423 */ /* 0x000fe20000000003 */
[----:B0-----:R-:W-:-:S05]  /*00d0*/  I2FP.F32.S32 R0, UR6 ;  /* 0x0000000600007c45 */ /* 0x001fca0008201400 */
[----:B------:R-:W-:-:S04]  /*00e0*/  FADD R0, R0, -UR7 ;  /* 0x8000000700007e21 */ /* 0x000fc80008000000 */
[----:B------:R-:W0:Y:S01]  /*00f0*/  FCHK P0, R0, 400 ;  /* 0x43c8000000007902 */ /* 0x000e220000000000 */
[----:B------:R-:W-:-:S04]  /*0100*/  FFMA R2, R0, R3, RZ ;  /* 0x0000000300027223 */ /* 0x000fc800000000ff */
[----:B------:R-:W-:-:S04]  /*0110*/  FFMA R4, R2, -400, R0 ;  /* 0xc3c8000002047823 */ /* 0x000fc80000000000 */
[----:B------:R-:W-:Y:S01]  /*0120*/  FFMA R2, R3, R4, R2 ;  /* 0x0000000403027223 */ /* 0x000fe20000000002 */
[----:B0-----:R-:W-:Y:S06]  /*0130*/  @!P0 BRA `(.L_x_115) ;  /* 0x0000000000108947 */ /* 0x001fec0003800000 */
[----:B------:R-:W-:Y:S01]  /*0140*/  IMAD.MOV.U32 R3, RZ, RZ, 0x43c80000 ;  /* 0x43c80000ff037424 */ /* 0x000fe200078e00ff */
[----:B------:R-:W-:-:S07]  /*0150*/  MOV R14, 0x170 ;  /* 0x00000170000e7802 */ /* 0x000fce0000000f00 */
[----:B------:R-:W-:Y:S05]  /*0160*/  CALL.REL.NOINC `($__internal_0_$__cuda_sm3x_div_rn_noftz_f32_slowpath) ;  /* 0x0000000000f07944 */ /* 0x000fea0003c00000 */
[----:B------:R-:W-:-:S07]  /*0170*/  MOV R2, R0 ;  /* 0x0000000000027202 */ /* 0x000fce0000000f00 */
.L_x_115:
[----:B------:R-:W0:Y:S01]  /*0180*/  LDC.64 R4, c[0x0][0x3a0] ;  /* 0x0000e800ff047b82 */ /* 0x000e220000000a00 */
[----:B------:R-:W1:Y:S01]  /*0190*/  LDCU.64 UR8, c[0x0][0x390] ;  /* 0x00007200ff0877ac */ /* 0x000e620008000a00 */
[----:B------:R-:W2:Y:S06]  /*01a0*/  LDCU UR5, c[0x0][0x370] ;  /* 0x00006e00ff0577ac */ /* 0x000eac0008000800 */
[----:B------:R-:W3:Y:S01]  /*01b0*/  LDC.64 R6, c[0x0][0x380] ;  /* 0x0000e000ff067b82 */ /* 0x000ee20000000a00 */
[----:B------:R-:W4:Y:S01]  /*01c0*/  LDCU.64 UR6, c[0x0][0x358] ;  /* 0x00006b00ff0677ac */ /* 0x000f220008000a00 */
[----:B------:R-:W0:Y:S06]  /*01d0*/  LDCU UR10, c[0x0][0x3a8] ;  /* 0x00007500ff0a77ac */ /* 0x000e2c0008000800 */
[----:B------:R-:W0:Y:S01]  /*01e0*/  LDC.64 R8, c[0x0][0x388] ;  /* 0x0000e200ff087b82 */ /* 0x000e220000000a00 */
[----:B-1----:R-:W-:-:S02]  /*01f0*/  I2FP.F32.S32 R12, UR9 ;  /* 0x00000009000c7c45 */ /* 0x002fc40008201400 */
[----:B------:R-:W-:Y:S01]  /*0200*/  I2FP.F32.S32 R10, UR8 ;  /* 0x00000008000a7c45 */ /* 0x000fe20008201400 */
[----:B--2---:R-:W-:-:S12]  /*0210*/  UIMAD UR4, UR4, UR5, URZ ;  /* 0x00000005040472a4 */ /* 0x004fd8000f8e02ff */
.L_x_120:
[----:B0-----:R-:W-:-:S06]  /*0220*/  IMAD.WIDE R14, R11, 0x4, R4 ;  /* 0x000000040b0e7825 */ /* 0x001fcc00078e0204 */
[----:B----4-:R-:W2:Y:S01]  /*0230*/  LDG.E R15, desc[UR6][R14.64] ;  /* 0x000000060e0f7981 */ /* 0x010ea2000c1e1900 */
[----:B-1----:R-:W-:Y:S01]  /*0240*/  IMAD.MOV.U32 R16, RZ, RZ, 0x3ada740e ;  /* 0x3ada740eff107424 */ /* 0x002fe200078e00ff */
[----:B------:R-:W-:Y:S01]  /*0250*/  BSSY.RECONVERGENT B0, `(.L_x_116) ;  /* 0x000000e000007945 */ /* 0x000fe20003800200 */
[----:B------:R-:W-:-:S04]  /*0260*/  IMAD.MOV.U32 R3, RZ, RZ, 0x44160000 ;  /* 0x44160000ff037424 */ /* 0x000fc800078e00ff */
[----:B------:R-:W-:-:S04]  /*0270*/  FFMA R3, R16, -R3, 1 ;  /* 0x3f80000010037423 */ /* 0x000fc80000000803 */
[----:B------:R-:W-:Y:S01]  /*0280*/  FFMA R3, R3, R16, 0.0016666667070239782333 ;  /* 0x3ada740e03037423 */ /* 0x000fe20000000010 */
[----:B--2---:R-:W-:-:S04]  /*0290*/  FADD R0, R12, -R15 ;  /* 0x8000000f0c007221 */ /* 0x004fc80000000000 */
[----:B------:R-:W0:Y:S01]  /*02a0*/  FCHK P0, R0, 600 ;  /* 0x4416000000007902 */ /* 0x000e220000000000 */
[----:B------:R-:W-:-:S04]  /*02b0*/  FFMA R13, R0, R3, RZ ;  /* 0x00000003000d7223 */ /* 0x000fc800000000ff */
[----:B------:R-:W-:-:S04]  /*02c0*/  FFMA R16, R13, -600, R0 ;  /* 0xc41600000d107823 */ /* 0x000fc80000000000 */
[----:B------:R-:W-:Y:S01]  /*02d0*/  FFMA R13, R3, R16, R13 ;  /* 0x00000010030d7223 */ /* 0x000fe2000000000d */
[----:B0-----:R-:W-:Y:S06]  /*02e0*/  @!P0 BRA `(.L_x_117) ;  /* 0x0000000000108947 */ /* 0x001fec0003800000 */
[----:B------:R-:W-:Y:S01]  /*02f0*/  IMAD.MOV.U32 R3, RZ, RZ, 0x44160000 ;  /* 0x44160000ff037424 */ /* 0x000fe200078e00ff */
[----:B------:R-:W-:-:S07]  /*0300*/  MOV R14, 0x320 ;  /* 0x00000320000e7802 */ /* 0x000fce0000000f00 */
[----:B---3--:R-:W-:Y:S05]  /*0310*/  CALL.REL.NOINC `($__internal_0_$__cuda_sm3x_div_rn_noftz_f32_slowpath) ;  /* 0x0000000000847944 */ /* 0x008fea0003c00000 */
[----:B------:R-:W-:-:S07]  /*0320*/  MOV R13, R0 ;  /* 0x00000000000d7202 */ /* 0x000fce0000000f00 */
.L_x_117:
[----:B------:R-:W-:Y:S05]  /*0330*/  BSYNC.RECONVERGENT B0 ;  /* 0x0000000000007941 */ /* 0x000fea0003800200 */
.L_x_116:
[----:B------:R-:W-:Y:S01]  /*0340*/  FADD R16, -R10, R15 ;  /* 0x0000000f0a107221 */ /* 0x000fe20000000100 */
[----:B------:R-:W-:Y:S01]  /*0350*/  IMAD.MOV.U32 R0, RZ, RZ, 0x3ada740e ;  /* 0x3ada740eff007424 */ /* 0x000fe200078e00ff */
[----:B------:R-:W-:Y:S01]  /*0360*/  BSSY.RECONVERGENT B0, `(.L_x_118) ;  /* 0x000000e000007945 */ /* 0x000fe20003800200 */
[----:B------:R-:W-:Y:S01]  /*0370*/  IMAD.MOV.U32 R3, RZ, RZ, 0x44160000 ;  /* 0x44160000ff037424 */ /* 0x000fe200078e00ff */
[----:B------:R-:W0:Y:S03]  /*0380*/  FCHK P0, R16, 600 ;  /* 0x4416000010007902 */ /* 0x000e260000000000 */
[----:B------:R-:W-:-:S04]  /*0390*/  FFMA R3, R0, -R3, 1 ;  /* 0x3f80000000037423 */ /* 0x000fc80000000803 */
[----:B------:R-:W-:-:S04]  /*03a0*/  FFMA R0, R3, R0, 0.0016666667070239782333 ;  /* 0x3ada740e03007423 */ /* 0x000fc80000000000 */
[----:B------:R-:W-:-:S04]  /*03b0*/  FFMA R3, R0, R16, RZ ;  /* 0x0000001000037223 */ /* 0x000fc800000000ff */
[----:B------:R-:W-:-:S04]  /*03c0*/  FFMA R14, R3, -600, R16 ;  /* 0xc4160000030e7823 */ /* 0x000fc80000000010 */
[----:B------:R-:W-:Y:S01]  /*03d0*/  FFMA R3, R0, R14, R3 ;  /* 0x0000000e00037223 */ /* 0x000fe20000000003 */
[----:B0-----:R-:W-:Y:S06]  /*03e0*/  @!P0 BRA `(.L_x_119) ;  /* 0x0000000000148947 */ /* 0x001fec0003800000 */
[----:B------:R-:W-:Y:S02]  /*03f0*/  HFMA2 R3, -RZ, RZ, 4.0859375, 0 ;  /* 0x44160000ff037431 */ /* 0x000fe400000001ff */
[----:B------:R-:W-:Y:S01]  /*0400*/  IMAD.MOV.U32 R0, RZ, RZ, R16 ;  /* 0x000000ffff007224 */ /* 0x000fe200078e0010 */
[----:B------:R-:W-:-:S07]  /*0410*/  MOV R14, 0x430 ;  /* 0x00000430000e7802 */ /* 0x000fce0000000f00 */
[----:B---3--:R-:W-:Y:S05]  /*0420*/  CALL.REL.NOINC `($__internal_0_$__cuda_sm3x_div_rn_noftz_f32_slowpath) ;  /* 0x0000000000407944 */ /* 0x008fea0003c00000 */
[----:B------:R-:W-:-:S07]  /*0430*/  IMAD.MOV.U32 R3, RZ, RZ, R0 ;  /* 0x000000ffff037224 */ /* 0x000fce00078e0000 */
.L_x_119:
[----:B------:R-:W-:Y:S05]  /*0440*/  BSYNC.RECONVERGENT B0 ;  /* 0x0000000000007941 */ /* 0x000fea0003800200 */
.L_x_118:
[----:B---3--:R-:W-:-:S05]  /*0450*/  IMAD.WIDE R14, R11, 0x4, R6 ;  /* 0x000000040b0e7825 */ /* 0x008fca00078e0206 */
[----:B------:R-:W2:Y:S02]  /*0460*/  LDG.E R17, desc[UR6][R14.64] ;  /* 0x000000060e117981 */ /* 0x000ea4000c1e1900 */
[----:B--2---:R-:W-:-:S05]  /*0470*/  IMAD.WIDE R16, R17, 0x4, R8 ;  /* 0x0000000411107825 */ /* 0x004fca00078e0208 */
[----:B------:R1:W-:Y:S04]  /*0480*/  STG.E desc[UR6][R16.64+0x4], R2 ;  /* 0x0000040210007986 */ /* 0x0003e8000c101906 */
[----:B------:R-:W2:Y:S02]  /*0490*/  LDG.E R19, desc[UR6][R14.64] ;  /* 0x000000060e137981 */ /* 0x000ea4000c1e1900 */
[----:B--2---:R-:W-:-:S05]  /*04a0*/  IMAD.WIDE R18, R19, 0x4, R8 ;  /* 0x0000000413127825 */ /* 0x004fca00078e0208 */
[----:B------:R1:W-:Y:S04]  /*04b0*/  STG.E desc[UR6][R18.64+0x8], R13 ;  /* 0x0000080d12007986 */ /* 0x0003e8000c101906 */
[----:B------:R-:W2:Y:S01]  /*04c0*/  LDG.E R21, desc[UR6][R14.64] ;  /* 0x000000060e157981 */ /* 0x000ea2000c1e1900 */
[----:B------:R-:W-:-:S05]  /*04d0*/  VIADD R11, R11, UR4 ;  /* 0x000000040b0b7c36 */ /* 0x000fca0008000000 */
[----:B------:R-:W-:Y:S01]  /*04e0*/  ISETP.GE.AND P0, PT, R11, UR10, PT ;  /* 0x0000000a0b007c0c */ /* 0x000fe2000bf06270 */
[----:B--2---:R-:W-:-:S05]  /*04f0*/  IMAD.WIDE R20, R21, 0x4, R8 ;  /* 0x0000000415147825 */ /* 0x004fca00078e0208 */
[----:B------:R1:W-:Y:S07]  /*0500*/  STG.E desc[UR6][R20.64+0xc], R3 ;  /* 0x00000c0314007986 */ /* 0x0003ee000c101906 */
[----:B------:R-:W-:Y:S05]  /*0510*/  @!P0 BRA `(.L_x_120) ;  /* 0xfffffffc00408947 */ /* 0x000fea000383ffff */
[----:B------:R-:W-:Y:S05]  /*0520*/  EXIT ;  /* 0x000000000000794d */ /* 0x000fea0003800000 */
        .weak           $__internal_0_$__cuda_sm3x_div_rn_noftz_f32_slowpath
        .type           $__internal_0_$__cuda_sm3x_div_rn_noftz_f32_slowpath,@function
        .size           $__internal_0_$__cuda_sm3x_div_rn_noftz_f32_slowpath,(.L_x_212 - $__internal_0_$__cuda_sm3x_div_rn_noftz_f32_slowpath)
$__internal_0_$__cuda_sm3x_div_rn_noftz_f32_slowpath:
[----:B------:R-:W-:Y:S01]  /*0530*/  SHF.R.U32.HI R16, RZ, 0x17, R3 ;  /* 0x00000017ff107819 */ /* 0x000fe20000011603 */
[----:B------:R-:W-:Y:S01]  /*0540*/  BSSY.RECONVERGENT B1, `(.L_x_121) ;  /* 0x0000062000017945 */ /* 0x000fe20003800200 */
[----:B------:R-:W-:Y:S02]  /*0550*/  SHF.R.U32.HI R17, RZ, 0x17, R0 ;  /* 0x00000017ff117819 */ /* 0x000fe40000011600 */
[----:B------:R-:W-:Y:S02]  /*0560*/  LOP3.LUT R16, R16, 0xff, RZ, 0xc0, !PT ;  /* 0x000000ff10107812 */ /* 0x000fe400078ec0ff */
[----:B------:R-:W-:-:S03]  /*0570*/  LOP3.LUT R19, R17, 0xff, RZ, 0xc0, !PT ;  /* 0x000000ff11137812 */ /* 0x000fc600078ec0ff */
[----:B------:R-:W-:Y:S01]  /*0580*/  VIADD R20, R16, 0xffffffff ;  /* 0xffffffff10147836 */ /* 0x000fe20000000000 */
[----:B------:R-:W-:-:S04]  /*0590*/  IADD3 R18, PT, PT, R19, -0x1, RZ ;  /* 0xffffffff13127810 */ /* 0x000fc80007ffe0ff */
[----:B------:R-:W-:-:S04]  /*05a0*/  ISETP.GT.U32.AND P0, PT, R20, 0xfd, PT ;  /* 0x000000fd1400780c */ /* 0x000fc80003f04070 */
[----:B------:R-:W-:-:S13]  /*05b0*/  ISETP.GT.U32.OR P0, PT, R18, 0xfd, P0 ;  /* 0x000000fd1200780c */ /* 0x000fda0000704470 */
[----:B------:R-:W-:Y:S01]  /*05c0*/  @!P0 IMAD.MOV.U32 R17, RZ, RZ, RZ ;  /* 0x000000ffff118224 */ /* 0x000fe200078e00ff */
[----:B------:R-:W-:Y:S06]  /*05d0*/  @!P0 BRA `(.L_x_122) ;  /* 0x00000000005c8947 */ /* 0x000fec0003800000 */
[----:B------:R-:W-:Y:S02]  /*05e0*/  FSETP.GTU.FTZ.AND P0, PT, |R0|, +INF , PT ;  /* 0x7f8000000000780b */ /* 0x000fe40003f1c200 */
[----:B------:R-:W-:-:S04]  /*05f0*/  FSETP.GTU.FTZ.AND P1, PT, |R3|, +INF , PT ;  /* 0x7f8000000300780b */ /* 0x000fc80003f3c200 */
[----:B------:R-:W-:-:S13]  /*0600*/  PLOP3.LUT P0, PT, P0, P1, PT, 0xf8, 0x8f ;  /* 0x00000000008f781c */ /* 0x000fda0000703f70 */
[----:B------:R-:W-:Y:S05]  /*0610*/  @P0 BRA `(.L_x_123) ;  /* 0x00000004004c0947 */ /* 0x000fea0003800000 */
[----:B------:R-:W-:-:S13]  /*0620*/  LOP3.LUT P0, RZ, R3, 0x7fffffff, R0, 0xc8, !PT ;  /* 0x7fffffff03ff7812 */ /* 0x000fda000780c800 */
[----:B------:R-:W-:Y:S05]  /*0630*/  @!P0 BRA `(.L_x_124) ;  /* 0x00000004003c8947 */ /* 0x000fea0003800000 */
[C---:B------:R-:W-:Y:S02]  /*0640*/  FSETP.NEU.FTZ.AND P2, PT, |R0|.reuse, +INF , PT ;  /* 0x7f8000000000780b */ /* 0x040fe40003f5d200 */
[----:B------:R-:W-:Y:S02]  /*0650*/  FSETP.NEU.FTZ.AND P1, PT, |R3|, +INF , PT ;  /* 0x7f8000000300780b */ /* 0x000fe40003f3d200 */
[----:B------:R-:W-:-:S11]  /*0660*/  FSETP.NEU.FTZ.AND P0, PT, |R0|, +INF , PT ;  /* 0x7f8000000000780b */ /* 0x000fd60003f1d200 */
[----:B------:R-:W-:Y:S05]  /*0670*/  @!P1 BRA !P2, `(.L_x_124) ;  /* 0x00000004002c9947 */ /* 0x000fea0005000000 */
[----:B------:R-:W-:-:S04]  /*0680*/  LOP3.LUT P2, RZ, R0, 0x7fffffff, RZ, 0xc0, !PT ;  /* 0x7fffffff00ff7812 */ /* 0x000fc8000784c0ff */
[----:B------:R-:W-:-:S13]  /*0690*/  PLOP3.LUT P1, PT, P1, P2, PT, 0x2f, 0xf2 ;  /* 0x0000000000f2781c */ /* 0x000fda0000f24577 */
[----:B------:R-:W-:Y:S05]  /*06a0*/  @P1 BRA `(.L_x_125) ;  /* 0x0000000400181947 */ /* 0x000fea0003800000 */
[----:B------:R-:W-:-:S04]  /*06b0*/  LOP3.LUT P1, RZ, R3, 0x7fffffff, RZ, 0xc0, !PT ;  /* 0x7fffffff03ff7812 */ /* 0x000fc8000782c0ff */
[----:B------:R-:W-:-:S13]  /*06c0*/  PLOP3.LUT P0, PT, P0, P1, PT, 0x2f, 0xf2 ;  /* 0x0000000000f2781c */ /* 0x000fda0000702577 */
[----:B------:R-:W-:Y:S05]  /*06d0*/  @P0 BRA `(.L_x_126) ;  /* 0x0000000400000947 */ /* 0x000fea0003800000 */
[----:B------:R-:W-:Y:S02]  /*06e0*/  ISETP.GE.AND P0, PT, R18, RZ, PT ;  /* 0x000000ff1200720c */ /* 0x000fe40003f06270 */
[----:B------:R-:W-:-:S11]  /*06f0*/  ISETP.GE.AND P1, PT, R20, RZ, PT ;  /* 0x000000ff1400720c */ /* 0x000fd60003f26270 */
[----:B------:R-:W-:Y:S02]  /*0700*/  @P0 IMAD.MOV.U32 R17, RZ, RZ, RZ ;  /* 0x000000ffff110224 */ /* 0x000fe400078e00ff */
[----:B------:R-:W-:Y:S01]  /*0710*/  @!P0 FFMA R0, R0, 1.84467440737095516160e+19, RZ ;  /* 0x5f80000000008823 */ /* 0x000fe200000000ff */
[----:B------:R-:W-:Y:S02]  /*0720*/  @!P0 IMAD.MOV.U32 R17, RZ, RZ, -0x40 ;  /* 0xffffffc0ff118424 */ /* 0x000fe400078e00ff */
[----:B------:R-:W-:-:S03]  /*0730*/  @!P1 FFMA R3, R3, 1.84467440737095516160e+19, RZ ;  /* 0x5f80000003039823 */ /* 0x000fc600000000ff */
[----:B------:R-:W-:-:S07]  /*0740*/  @!P1 IADD3 R17, PT, PT, R17, 0x40, RZ ;  /* 0x0000004011119810 */ /* 0x000fce0007ffe0ff */
.L_x_122:
[----:B------:R-:W-:Y:S01]  /*0750*/  LEA R18, R16, 0xc0800000, 0x17 ;  /* 0xc080000010127811 */ /* 0x000fe200078eb8ff */
[----:B------:R-:W-:Y:S01]  /*0760*/  VIADD R19, R19, 0xffffff81 ;  /* 0xffffff8113137836 */ /* 0x000fe20000000000 */
[----:B------:R-:W-:Y:S03]  /*0770*/  BSSY.RECONVERGENT B2, `(.L_x_127) ;  /* 0x0000035000027945 */ /* 0x000fe60003800200 */
[----:B------:R-:W-:Y:S02]  /*0780*/  IMAD.IADD R20, R3, 0x1, -R18 ;  /* 0x0000000103147824 */ /* 0x000fe400078e0a12 */
[C---:B------:R-:W-:Y:S02]  /*0790*/  IMAD R0, R19.reuse, -0x800000, R0 ;  /* 0xff80000013007824 */ /* 0x040fe400078e0200 */
[----:B------:R0:W1:Y:S01]  /*07a0*/  MUFU.RCP R3, R20 ;  /* 0x0000001400037308 */ /* 0x0000620000001000 */
[----:B------:R-:W-:Y:S01]  /*07b0*/  FADD.FTZ R21, -R20, -RZ ;  /* 0x800000ff14157221 */ /* 0x000fe20000010100 */
[----:B0-----:R-:W-:-:S05]  /*07c0*/  IADD3 R20, PT, PT, R19, 0x7f, -R16 ;  /* 0x0000007f13147810 */ /* 0x001fca0007ffe810 */
[----:B------:R-:W-:Y:S02]  /*07d0*/  IMAD.IADD R17, R20, 0x1, R17 ;  /* 0x0000000114117824 */ /* 0x000fe400078e0211 */
[----:B-1----:R-:W-:-:S04]  /*07e0*/  FFMA R18, R3, R21, 1 ;  /* 0x3f80000003127423 */ /* 0x002fc80000000015 */
[----:B------:R-:W-:-:S04]  /*07f0*/  FFMA R3, R3, R18, R3 ;  /* 0x0000001203037223 */ /* 0x000fc80000000003 */
[----:B------:R-:W-:-:S04]  /*0800*/  FFMA R18, R0, R3, RZ ;  /* 0x0000000300127223 */ /* 0x000fc800000000ff */
[----:B------:R-:W-:-:S04]  /*0810*/  FFMA R22, R21, R18, R0 ;  /* 0x0000001215167223 */ /* 0x000fc80000000000 */
[----:B------:R-:W-:-:S04]  /*0820*/  FFMA R18, R3, R22, R18 ;  /* 0x0000001603127223 */ /* 0x000fc80000000012 */
[----:B------:R-:W-:-:S04]  /*0830*/  FFMA R21, R21, R18, R0 ;  /* 0x0000001215157223 */ /* 0x000fc80000000000 */
[----:B------:R-:W-:-:S05]  /*0840*/  FFMA R0, R3, R21, R18 ;  /* 0x0000001503007223 */ /* 0x000fca0000000012 */
[----:B------:R-:W-:-:S04]  /*0850*/  SHF.R.U32.HI R16, RZ, 0x17, R0 ;  /* 0x00000017ff107819 */ /* 0x000fc80000011600 */
[----:B------:R-:W-:-:S04]  /*0860*/  LOP3.LUT R16, R16, 0xff, RZ, 0xc0, !PT ;  /* 0x000000ff10107812 */ /* 0x000fc800078ec0ff */
[----:B------:R-:W-:-:S05]  /*0870*/  IADD3 R19, PT, PT, R16, R17, RZ ;  /* 0x0000001110137210 */ /* 0x000fca0007ffe0ff */
[----:B------:R-:W-:-:S05]  /*0880*/  VIADD R16, R19, 0xffffffff ;  /* 0xffffffff13107836 */ /* 0x000fca0000000000 */
[----:B------:R-:W-:-:S13]  /*0890*/  ISETP.GE.U32.AND P0, PT, R16, 0xfe, PT ;  /* 0x000000fe1000780c */ /* 0x000fda0003f06070 */
[----:B------:R-:W-:Y:S05]  /*08a0*/  @!P0 BRA `(.L_x_128) ;  /* 0x0000000000808947 */ /* 0x000fea0003800000 */
[----:B------:R-:W-:-:S13]  /*08b0*/  ISETP.GT.AND P0, PT, R19, 0xfe, PT ;  /* 0x000000fe1300780c */ /* 0x000fda0003f04270 */
[----:B------:R-:W-:Y:S05]  /*08c0*/  @P0 BRA `(.L_x_129) ;  /* 0x00000000006c0947 */ /* 0x000fea0003800000 */
[----:B------:R-:W-:-:S13]  /*08d0*/  ISETP.GE.AND P0, PT, R19, 0x1, PT ;  /* 0x000000011300780c */ /* 0x000fda0003f06270 */
[----:B------:R-:W-:Y:S05]  /*08e0*/  @P0 BRA `(.L_x_130) ;  /* 0x0000000000740947 */ /* 0x000fea0003800000 */
[----:B------:R-:W-:Y:S02]  /*08f0*/  ISETP.GE.AND P0, PT, R19, -0x18, PT ;  /* 0xffffffe81300780c */ /* 0x000fe40003f06270 */
[----:B------:R-:W-:-:S11]  /*0900*/  LOP3.LUT R0, R0, 0x80000000, RZ, 0xc0, !PT ;  /* 0x8000000000007812 */ /* 0x000fd600078ec0ff */
[----:B------:R-:W-:Y:S05]  /*0910*/  @!P0 BRA `(.L_x_130) ;  /* 0x0000000000688947 */ /* 0x000fea0003800000 */
[-CC-:B------:R-:W-:Y:S01]  /*0920*/  FFMA.RZ R16, R3, R21.reuse, R18.reuse ;  /* 0x0000001503107223 */ /* 0x180fe2000000c012 */
[C---:B------:R-:W-:Y:S02]  /*0930*/  ISETP.NE.AND P2, PT, R19.reuse, RZ, PT ;  /* 0x000000ff1300720c */ /* 0x040fe40003f45270 */
[----:B------:R-:W-:Y:S02]  /*0940*/  ISETP.NE.AND P1, PT, R19, RZ, PT ;  /* 0x000000ff1300720c */ /* 0x000fe40003f25270 */
[----:B------:R-:W-:Y:S01]  /*0950*/  LOP3.LUT R17, R16, 0x7fffff, RZ, 0xc0, !PT ;  /* 0x007fffff10117812 */ /* 0x000fe200078ec0ff */
[CCC-:B------:R-:W-:Y:S01]  /*0960*/  FFMA.RP R16, R3.reuse, R21.reuse, R18.reuse ;  /* 0x0000001503107223 */ /* 0x1c0fe20000008012 */
[----:B------:R-:W-:Y:S01]  /*0970*/  FFMA.RM R3, R3, R21, R18 ;  /* 0x0000001503037223 */ /* 0x000fe20000004012 */
[----:B------:R-:W-:Y:S01]  /*0980*/  VIADD R18, R19, 0x20 ;  /* 0x0000002013127836 */ /* 0x000fe20000000000 */
[----:B------:R-:W-:Y:S02]  /*0990*/  LOP3.LUT R17, R17, 0x800000, RZ, 0xfc, !PT ;  /* 0x0080000011117812 */ /* 0x000fe400078efcff */
[----:B------:R-:W-:-:S02]  /*09a0*/  IADD3 R19, PT, PT, -R19, RZ, RZ ;  /* 0x000000ff13137210 */ /* 0x000fc40007ffe1ff */
[----:B------:R-:W-:Y:S02]  /*09b0*/  SHF.L.U32 R18, R17, R18, RZ ;  /* 0x0000001211127219 */ /* 0x000fe400000006ff */
[----:B------:R-:W-:Y:S02]  /*09c0*/  FSETP.NEU.FTZ.AND P0, PT, R16, R3, PT ;  /* 0x000000031000720b */ /* 0x000fe40003f1d000 */
[----:B------:R-:W-:Y:S02]  /*09d0*/  SEL R16, R19, RZ, P2 ;  /* 0x000000ff13107207 */ /* 0x000fe40001000000 */
[----:B------:R-:W-:Y:S02]  /*09e0*/  ISETP.NE.AND P1, PT, R18, RZ, P1 ;  /* 0x000000ff1200720c */ /* 0x000fe40000f25270 */
[----:B------:R-:W-:Y:S02]  /*09f0*/  SHF.R.U32.HI R16, RZ, R16, R17 ;  /* 0x00000010ff107219 */ /* 0x000fe40000011611 */
[----:B------:R-:W-:-:S02]  /*0a00*/  PLOP3.LUT P0, PT, P0, P1, PT, 0xf8, 0x8f ;  /* 0x00000000008f781c */ /* 0x000fc40000703f70 */
[----:B------:R-:W-:Y:S02]  /*0a10*/  SHF.R.U32.HI R18, RZ, 0x1, R16 ;  /* 0x00000001ff127819 */ /* 0x000fe40000011610 */
[----:B------:R-:W-:-:S04]  /*0a20*/  SEL R3, RZ, 0x1, !P0 ;  /* 0x00000001ff037807 */ /* 0x000fc80004000000 */
[----:B------:R-:W-:-:S04]  /*0a30*/  LOP3.LUT R3, R3, 0x1, R18, 0xf8, !PT ;  /* 0x0000000103037812 */ /* 0x000fc800078ef812 */
[----:B------:R-:W-:-:S05]  /*0a40*/  LOP3.LUT R3, R3, R16, RZ, 0xc0, !PT ;  /* 0x0000001003037212 */ /* 0x000fca00078ec0ff */
[----:B------:R-:W-:-:S05]  /*0a50*/  IMAD.IADD R3, R18, 0x1, R3 ;  /* 0x0000000112037824 */ /* 0x000fca00078e0203 */
[----:B------:R-:W-:Y:S01]  /*0a60*/  LOP3.LUT R0, R3, R0, RZ, 0xfc, !PT ;  /* 0x0000000003007212 */ /* 0x000fe200078efcff */
[----:B------:R-:W-:Y:S06]  /*0a70*/  BRA `(.L_x_130) ;  /* 0x0000000000107947 */ /* 0x000fec0003800000 */
.L_x_129:
[----:B------:R-:W-:-:S04]  /*0a80*/  LOP3.LUT R0, R0, 0x80000000, RZ, 0xc0, !PT ;  /* 0x8000000000007812 */ /* 0x000fc800078ec0ff */
[----:B------:R-:W-:Y:S01]  /*0a90*/  LOP3.LUT R0, R0, 0x7f800000, RZ, 0xfc, !PT ;  /* 0x7f80000000007812 */ /* 0x000fe200078efcff */
[----:B------:R-:W-:Y:S06]  /*0aa0*/  BRA `(.L_x_130) ;  /* 0x0000000000047947 */ /* 0x000fec0003800000 */
.L_x_128:
[----:B------:R-:W-:-:S07]  /*0ab0*/  IMAD R0, R17, 0x800000, R0 ;  /* 0x0080000011007824 */ /* 0x000fce00078e0200 */
.L_x_130:
[----:B------:R-:W-:Y:S05]  /*0ac0*/  BSYNC.RECONVERGENT B2 ;  /* 0x0000000000027941 */ /* 0x000fea0003800200 */
.L_x_127:
[----:B------:R-:W-:Y:S05]  /*0ad0*/  BRA `(.L_x_131) ;  /* 0x0000000000207947 */ /* 0x000fea0003800000 */
.L_x_126:
[----:B------:R-:W-:-:S04]  /*0ae0*/  LOP3.LUT R0, R3, 0x80000000, R0, 0x48, !PT ;  /* 0x8000000003007812 */ /* 0x000fc800078e4800 */
[----:B------:R-:W-:Y:S01]  /*0af0*/  LOP3.LUT R0, R0, 0x7f800000, RZ, 0xfc, !PT ;  /* 0x7f80000000007812 */ /* 0x000fe200078efcff */
[----:B------:R-:W-:Y:S06]  /*0b00*/  BRA `(.L_x_131) ;  /* 0x0000000000147947 */ /* 0x000fec0003800000 */
.L_x_125:
[----:B------:R-:W-:Y:S01]  /*0b10*/  LOP3.LUT R0, R3, 0x80000000, R0, 0x48, !PT ;  /* 0x8000000003007812 */ /* 0x000fe200078e4800 */
[----:B------:R-:W-:Y:S06]  /*0b20*/  BRA `(.L_x_131) ;  /* 0x00000000000c7947 */ /* 0x000fec0003800000 */
.L_x_124:
[----:B------:R-:W0:Y:S01]  /*0b30*/  MUFU.RSQ R0, -QNAN ;  /* 0xffc0000000007908 */ /* 0x000e220000001400 */
[----:B------:R-:W-:Y:S05]  /*0b40*/  BRA `(.L_x_131) ;  /* 0x0000000000047947 */ /* 0x000fea0003800000 */
.L_x_123:
[----:B------:R-:W-:-:S07]  /*0b50*/  FADD.FTZ R0, R0, R3 ;  /* 0x0000000300007221 */ /* 0x000fce0000010000 */
.L_x_131:
[----:B------:R-:W-:Y:S05]  /*0b60*/  BSYNC.RECONVERGENT B1 ;  /* 0x0000000000017941 */ /* 0x000fea0003800200 */
.L_x_121:
[----:B------:R-:W-:Y:S01]  /*0b70*/  MOV R16, R14 ;  /* 0x0000000e00107202 */ /* 0x000fe20000000f00 */
[----:B------:R-:W-:-:S04]  /*0b80*/  IMAD.MOV.U32 R17, RZ, RZ, 0x0 ;  /* 0x00000000ff117424 */ /* 0x000fc800078e00ff */
[----:B0-----:R-:W-:Y:S05]  /*0b90*/  RET.REL.NODEC R16 `(_Z22update_instance_inputsPiPfiiifS0_i) ;  /* 0xfffffff410187950 */ /* 0x001fea0003c3ffff */
.L_x_132:
        /* <DEDUP_REMOVED lines=14> */
.L_x_212:


//--------------------- .text._Z11update_stepPfS_S_Pii --------------------------
	.section	.text._Z11update_stepPfS_S_Pii,"ax",@progbits
	.align	128
        .global         _Z11update_stepPfS_S_Pii
        .type           _Z11update_stepPfS_S_Pii,@function
        .size           _Z11update_stepPfS_S_Pii,(.L_x_230 - _Z11update_stepPfS_S_Pii)
        .other          _Z11update_stepPfS_S_Pii,@"STO_CUDA_ENTRY STV_DEFAULT"
_Z11update_stepPfS_S_Pii:
.text._Z11update_stepPfS_S_Pii:
        /* <DEDUP_REMOVED lines=12> */
[----:B------:R-:W4:Y:S07]  /*00c0*/  LDCU UR8, c[0x0][0x3a0] ;  /* 0x00007400ff0877ac */ /* 0x000f2e0008000800 */
[----:B------:R-:W0:Y:S01]  /*00d0*/  LDC.64 R6, c[0x0][0x390] ;  /* 0x0000e400ff067b82 */ /* 0x000e220000000a00 */
[----:B-1----:R-:W-:-:S07]  /*00e0*/  UIMAD UR4, UR4, UR5, URZ ;  /* 0x00000005040472a4 */ /* 0x002fce000f8e02ff */
[----:B--2---:R-:W1:Y:S05]  /*00f0*/  LDC.64 R8, c[0x0][0x398] ;  /* 0x0000e600ff087b82 */ /* 0x004e6a0000000a00 */
.L_x_133:
[----:B0-2---:R-:W-:-:S05]  /*0100*/  IMAD.WIDE R10, R0, 0x4, R2 ;  /* 0x00000004000a7825 */ /* 0x005fca00078e0202 */
[----:B------:R-:W2:Y:S02]  /*0110*/  LDG.E R12, desc[UR6][R10.64] ;  /* 0x000000060a0c7981 */ /* 0x000ea4000c1e1900 */
[----:B--2---:R-:W-:Y:S01]  /*0120*/  FADD R19, R12, 0.10000000149011611938 ;  /* 0x3dcccccd0c137421 */ /* 0x004fe20000000000 */
[----:B-1----:R-:W-:-:S04]  /*0130*/  IMAD.WIDE R12, R0, 0x4, R8 ;  /* 0x00000004000c7825 */ /* 0x002fc800078e0208 */
[----:B------:R0:W-:Y:S04]  /*0140*/  STG.E desc[UR6][R10.64], R19 ;  /* 0x000000130a007986 */ /* 0x0001e8000c101906 */
[----:B------:R-:W2:Y:S02]  /*0150*/  LDG.E R13, desc[UR6][R12.64] ;  /* 0x000000060c0d7981 */ /* 0x000ea4000c1e1900 */
[----:B--2---:R-:W-:-:S06]  /*0160*/  IMAD.WIDE R14, R13, 0x4, R6 ;  /* 0x000000040d0e7825 */ /* 0x004fcc00078e0206 */
[----:B------:R-:W2:Y:S01]  /*0170*/  LDG.E R14, desc[UR6][R14.64] ;  /* 0x000000060e0e7981 */ /* 0x000ea2000c1e1900 */
[----:B---3--:R-:W-:Y:S01]  /*0180*/  IMAD.WIDE R16, R0, 0x4, R4 ;  /* 0x0000000400107825 */ /* 0x008fe200078e0204 */
[----:B--2---:R-:W-:-:S13]  /*0190*/  FSETP.GT.AND P0, PT, R14, 0.5, PT ;  /* 0x3f0000000e00780b */ /* 0x004fda0003f04000 */
[----:B------:R-:W-:-:S05]  /*01a0*/  @P0 MOV R21, 0xc0800000 ;  /* 0xc080000000150802 */ /* 0x000fca0000000f00 */
[----:B------:R2:W-:Y:S04]  /*01b0*/  @P0 STG.E desc[UR6][R10.64], R21 ;  /* 0x000000150a000986 */ /* 0x0005e8000c101906 */
[----:B------:R-:W3:Y:S01]  /*01c0*/  LDG.E R18, desc[UR6][R16.64] ;  /* 0x0000000610127981 */ /* 0x000ee2000c1e1900 */
[----:B0-----:R-:W-:Y:S02]  /*01d0*/  @P0 MOV R19, 0xc0800000 ;  /* 0xc080000000130802 */ /* 0x001fe40000000f00 */
[----:B------:R-:W-:-:S04]  /*01e0*/  IADD3 R0, PT, PT, R0, UR4, RZ ;  /* 0x0000000400007c10 */ /* 0x000fc8000fffe0ff */
[----:B----4-:R-:W-:Y:S01]  /*01f0*/  ISETP.GE.AND P0, PT, R0, UR8, PT ;  /* 0x0000000800007c0c */ /* 0x010fe2000bf06270 */
[----:B---3--:R-:W-:-:S05]  /*0200*/  FADD R19, R18, R19 ;  /* 0x0000001312137221 */ /* 0x008fca0000000000 */
[----:B------:R2:W-:Y:S07]  /*0210*/  STG.E desc[UR6][R16.64], R19 ;  /* 0x0000001310007986 */ /* 0x0005ee000c101906 */
[----:B------:R-:W-:Y:S05]  /*0220*/  @!P0 BRA `(.L_x_133) ;  /* 0xfffffffc00b48947 */ /* 0x000fea000383ffff */
[----:B------:R-:W-:Y:S05]  /*0230*/  EXIT ;  /* 0x000000000000794d */ /* 0x000fea0003800000 */
.L_x_134:
        /* <DEDUP_REMOVED lines=12> */
.L_x_230:


//--------------------- .text._Z16update_colisionsPbPiPffiiiii --------------------------
	.section	.text._Z16update_colisionsPbPiPffiiiii,"ax",@progbits
	.align	128
        .global         _Z16update_colisionsPbPiPffiiiii
        .type           _Z16update_colisionsPbPiPffiiiii,@function
        .size           _Z16update_colisionsPbPiPffiiiii,(.L_x_231 - _Z16update_colisionsPbPiPffiiiii)
        .other          _Z16update_colisionsPbPiPffiiiii,@"STO_CUDA_ENTRY STV_DEFAULT"
_Z16update_colisionsPbPiPffiiiii:
.text._Z16update_colisionsPbPiPffiiiii:
        /* <DEDUP_REMOVED lines=8> */
[----:B------:R-:W0:Y:S01]  /*0080*/  LDC R6, c[0x0][0x398] ;  /* 0x0000e600ff067b82 */ /* 0x000e220000000800 */
[----:B------:R-:W1:Y:S01]  /*0090*/  LDCU UR4, c[0x0][0x3a8] ;  /* 0x00007500ff0477ac */ /* 0x000e620008000800 */
[----:B------:R-:W1:Y:S06]  /*00a0*/  LDCU.64 UR8, c[0x0][0x3a0] ;  /* 0x00007400ff0877ac */ /* 0x000e6c0008000a00 */
[----:B------:R-:W2:Y:S01]  /*00b0*/  LDC.64 R2, c[0x0][0x390] ;  /* 0x0000e400ff027b82 */ /* 0x000ea20000000a00 */
[----:B------:R-:W3:Y:S01]  /*00c0*/  LDCU UR6, c[0x0][0x370] ;  /* 0x00006e00ff0677ac */ /* 0x000ee20008000800 */
[----:B------:R-:W4:Y:S06]  /*00d0*/  LDCU.64 UR10, c[0x0][0x358] ;  /* 0x00006b00ff0a77ac */ /* 0x000f2c0008000a00 */
[----:B------:R-:W2:Y:S01]  /*00e0*/  LDC.64 R4, c[0x0][0x388] ;  /* 0x0000e200ff047b82 */ /* 0x000ea20000000a00 */
[----:B------:R-:W0:Y:S01]  /*00f0*/  LDCU UR14, c[0x0][0x3ac] ;  /* 0x00007580ff0e77ac */ /* 0x000e220008000800 */
[----:B------:R-:W0:Y:S02]  /*0100*/  LDCU.64 UR12, c[0x0][0x380] ;  /* 0x00007000ff0c77ac */ /* 0x000e240008000a00 */
[C---:B0-----:R-:W-:Y:S01]  /*0110*/  FADD R8, R6.reuse, -10 ;  /* 0xc120000006087421 */ /* 0x041fe20000000000 */
[----:B-1----:R-:W-:Y:S01]  /*0120*/  UIADD3 UR7, UPT, UPT, UR9, -UR4, URZ ;  /* 0x8000000409077290 */ /* 0x002fe2000fffe0ff */
[----:B------:R-:W-:Y:S01]  /*0130*/  FADD R6, R6, 10 ;  /* 0x4120000006067421 */ /* 0x000fe20000000000 */
[----:B------:R-:W-:-:S02]  /*0140*/  UIADD3 UR4, UPT, UPT, UR9, UR4, URZ ;  /* 0x0000000409047290 */ /* 0x000fc4000fffe0ff */
[----:B---3--:R-:W-:Y:S02]  /*0150*/  UIMAD UR5, UR5, UR6, URZ ;  /* 0x00000006050572a4 */ /* 0x008fe4000f8e02ff */
[----:B------:R-:W-:Y:S02]  /*0160*/  I2FP.F32.S32 R7, UR7 ;  /* 0x0000000700077c45 */ /* 0x000fe40008201400 */
[----:B------:R-:W-:Y:S01]  /*0170*/  I2FP.F32.S32 R9, UR4 ;  /* 0x0000000400097c45 */ /* 0x000fe20008201400 */
[----:B------:R-:W-:Y:S01]  /*0180*/  UIADD3 UR4, UPT, UPT, -UR8, 0x258, URZ ;  /* 0x0000025808047890 */ /* 0x000fe2000fffe1ff */
[----:B------:R-:W-:Y:S02]  /*0190*/  FSETP.GE.AND P1, PT, R6, R7, PT ;  /* 0x000000070600720b */ /* 0x000fe40003f26000 */
[----:B------:R-:W-:-:S13]  /*01a0*/  FSETP.GTU.AND P0, PT, R8, R9, PT ;  /* 0x000000090800720b */ /* 0x000fda0003f0c000 */
[----:B--2-4-:R-:W-:Y:S05]  /*01b0*/  @!P0 BRA P1, `(.L_x_135) ;  /* 0x0000000000688947 */ /* 0x014fea0000800000 */
.L_x_138:
[----:B01----:R-:W-:-:S06]  /*01c0*/  IMAD.WIDE R6, R0, 0x4, R2 ;  /* 0x0000000400067825 */ /* 0x003fcc00078e0202 */
[----:B------:R-:W2:Y:S01]  /*01d0*/  LDG.E R6, desc[UR10][R6.64] ;  /* 0x0000000a06067981 */ /* 0x000ea2000c1e1900 */
[----:B------:R-:W-:Y:S01]  /*01e0*/  IMAD.MOV.U32 R10, RZ, RZ, 0x1 ;  /* 0x00000001ff0a7424 */ /* 0x000fe200078e00ff */
[----:B------:R-:W-:Y:S01]  /*01f0*/  BSSY.RECONVERGENT B0, `(.L_x_136) ;  /* 0x0000012000007945 */ /* 0x000fe20003800200 */
[----:B--2---:R-:W-:-:S04]  /*0200*/  FSETP.GTU.AND P0, PT, R6, 10, PT ;  /* 0x412000000600780b */ /* 0x004fc80003f0c000 */
[----:B------:R-:W-:-:S13]  /*0210*/  FSETP.LTU.AND P0, PT, R6, 590, P0 ;  /* 0x441380000600780b */ /* 0x000fda0000709000 */
[----:B------:R-:W0:Y:S01]  /*0220*/  @!P0 LDC.64 R8, c[0x0][0x380] ;  /* 0x0000e000ff088b82 */ /* 0x000e220000000a00 */
[----:B------:R-:W-:Y:S02]  /*0230*/  @!P0 PRMT R7, R10, 0x7610, R7 ;  /* 0x000076100a078816 */ /* 0x000fe40000000007 */
[----:B0-----:R-:W-:-:S04]  /*0240*/  @!P0 IADD3 R8, P1, PT, R0, R8, RZ ;  /* 0x0000000800088210 */ /* 0x001fc80007f3e0ff */
[----:B------:R-:W-:-:S05]  /*0250*/  @!P0 LEA.HI.X.SX32 R9, R0, R9, 0x1, P1 ;  /* 0x0000000900098211 */ /* 0x000fca00008f0eff */
[----:B------:R0:W-:Y:S01]  /*0260*/  @!P0 STG.E.U8 desc[UR10][R8.64], R7 ;  /* 0x0000000708008986 */ /* 0x0001e2000c10110a */
[----:B------:R-:W-:Y:S05]  /*0270*/  @!P0 BRA `(.L_x_137) ;  /* 0x0000000000248947 */ /* 0x000fea0003800000 */
[----:B------:R-:W-:-:S04]  /*0280*/  IADD3 R6, P0, PT, R0, UR12, RZ ;  /* 0x0000000c00067c10 */ /* 0x000fc8000ff1e0ff */
[----:B0-----:R-:W-:-:S05]  /*0290*/  LEA.HI.X.SX32 R7, R0, UR13, 0x1, P0 ;  /* 0x0000000d00077c11 */ /* 0x001fca00080f0eff */
[----:B------:R-:W2:Y:S02]  /*02a0*/  LDG.E.U8 R6, desc[UR10][R6.64] ;  /* 0x0000000a06067981 */ /* 0x000ea4000c1e1100 */
[----:B--2---:R-:W-:-:S13]  /*02b0*/  ISETP.NE.AND P0, PT, R6, RZ, PT ;  /* 0x000000ff0600720c */ /* 0x004fda0003f05270 */
[----:B------:R-:W-:Y:S05]  /*02c0*/  @P0 BRA `(.L_x_137) ;  /* 0x0000000000100947 */ /* 0x000fea0003800000 */
[----:B------:R-:W-:-:S05]  /*02d0*/  IMAD.WIDE R6, R0, 0x4, R4 ;  /* 0x0000000400067825 */ /* 0x000fca00078e0204 */
[----:B------:R-:W2:Y:S02]  /*02e0*/  LDG.E R8, desc[UR10][R6.64] ;  /* 0x0000000a06087981 */ /* 0x000ea4000c1e1900 */
[----:B--2---:R-:W-:-:S05]  /*02f0*/  VIADD R9, R8, 0x1 ;  /* 0x0000000108097836 */ /* 0x004fca0000000000 */
[----:B------:R1:W-:Y:S02]  /*0300*/  STG.E desc[UR10][R6.64], R9 ;  /* 0x0000000906007986 */ /* 0x0003e4000c10190a */
.L_x_137:
[----:B------:R-:W-:Y:S05]  /*0310*/  BSYNC.RECONVERGENT B0 ;  /* 0x0000000000007941 */ /* 0x000fea0003800200 */
.L_x_136:
[----:B------:R-:W-:-:S05]  /*0320*/  VIADD R0, R0, UR5 ;  /* 0x0000000500007c36 */ /* 0x000fca0008000000 */
[----:B------:R-:W-:-:S13]  /*0330*/  ISETP.GE.AND P0, PT, R0, UR14, PT ;  /* 0x0000000e00007c0c */ /* 0x000fda000bf06270 */
[----:B------:R-:W-:Y:S05]  /*0340*/  @!P0 BRA `(.L_x_138) ;  /* 0xfffffffc009c8947 */ /* 0x000fea000383ffff */
[----:B------:R-:W-:Y:S05]  /*0350*/  EXIT ;  /* 0x000000000000794d */ /* 0x000fea0003800000 */
.L_x_135:
[----:B------:R-:W0:Y:S01]  /*0360*/  LDC.64 R2, c[0x0][0x390] ;  /* 0x0000e400ff027b82 */ /* 0x000e220000000a00 */
[----:B------:R-:W1:Y:S01]  /*0370*/  LDCU UR6, c[0x0][0x39c] ;  /* 0x00007380ff0677ac */ /* 0x000e620008000800 */
[----:B------:R-:W-:Y:S01]  /*0380*/  I2FP.F32.S32 R10, UR4 ;  /* 0x00000004000a7c45 */ /* 0x000fe20008201400 */
[----:B------:R-:W2:Y:S05]  /*0390*/  LDCU UR7, c[0x0][0x3ac] ;  /* 0x00007580ff0777ac */ /* 0x000eaa0008000800 */
[----:B------:R-:W3:Y:S01]  /*03a0*/  LDC.64 R4, c[0x0][0x388] ;  /* 0x0000e200ff047b82 */ /* 0x000ee20000000a00 */
[----:B------:R-:W4:Y:S01]  /*03b0*/  LDCU.64 UR8, c[0x0][0x380] ;  /* 0x00007000ff0877ac */ /* 0x000f220008000a00 */
[----:B-1----:R-:W-:-:S07]  /*03c0*/  I2FP.F32.S32 R11, UR6 ;  /* 0x00000006000b7c45 */ /* 0x002fce0008201400 */
.L_x_141:
[----:B01----:R-:W-:-:S06]  /*03d0*/  IMAD.WIDE R6, R0, 0x4, R2 ;  /* 0x0000000400067825 */ /* 0x003fcc00078e0202 */
[----:B------:R-:W5:Y:S01]  /*03e0*/  LDG.E R6, desc[UR10][R6.64] ;  /* 0x0000000a06067981 */ /* 0x000f62000c1e1900 */
[----:B------:R-:W-:Y:S01]  /*03f0*/  IMAD.MOV.U32 R12, RZ, RZ, 0x1 ;  /* 0x00000001ff0c7424 */ /* 0x000fe200078e00ff */
[----:B------:R-:W-:Y:S01]  /*0400*/  BSSY.RECONVERGENT B0, `(.L_x_139) ;  /* 0x0000016000007945 */ /* 0x000fe20003800200 */
[C---:B-----5:R-:W-:Y:S01]  /*0410*/  FADD R9, R6.reuse, 10 ;  /* 0x4120000006097421 */ /* 0x060fe20000000000 */
[C---:B------:R-:W-:Y:S01]  /*0420*/  FSETP.GE.AND P0, PT, R6.reuse, 590, PT ;  /* 0x441380000600780b */ /* 0x040fe20003f06000 */
[----:B------:R-:W-:-:S03]  /*0430*/  FADD R8, R6, -10 ;  /* 0xc120000006087421 */ /* 0x000fc60000000000 */
[----:B------:R-:W-:-:S04]  /*0440*/  FSETP.LTU.AND P0, PT, R9, R10, !P0 ;  /* 0x0000000a0900720b */ /* 0x000fc80004709000 */
[----:B------:R-:W-:-:S04]  /*0450*/  FSETP.GTU.AND P0, PT, R8, R11, P0 ;  /* 0x0000000b0800720b */ /* 0x000fc8000070c000 */
[----:B------:R-:W-:-:S13]  /*0460*/  FSETP.GTU.AND P0, PT, R6, 10, P0 ;  /* 0x412000000600780b */ /* 0x000fda000070c000 */
[----:B------:R-:W0:Y:S01]  /*0470*/  @!P0 LDC.64 R8, c[0x0][0x380] ;  /* 0x0000e000ff088b82 */ /* 0x000e220000000a00 */
[----:B------:R-:W-:Y:S02]  /*0480*/  @!P0 PRMT R6, R12, 0x7610, R6 ;  /* 0x000076100c068816 */ /* 0x000fe40000000006 */
[----:B0-----:R-:W-:-:S04]  /*0490*/  @!P0 IADD3 R8, P1, PT, R0, R8, RZ ;  /* 0x0000000800088210 */ /* 0x001fc80007f3e0ff */
[----:B------:R-:W-:-:S05]  /*04a0*/  @!P0 LEA.HI.X.SX32 R9, R0, R9, 0x1, P1 ;  /* 0x0000000900098211 */ /* 0x000fca00008f0eff */
[----:B------:R0:W-:Y:S01]  /*04b0*/  @!P0 STG.E.U8 desc[UR10][R8.64], R6 ;  /* 0x0000000608008986 */ /* 0x0001e2000c10110a */
[----:B------:R-:W-:Y:S05]  /*04c0*/  @!P0 BRA `(.L_x_140) ;  /* 0x0000000000248947 */ /* 0x000fea0003800000 */
[----:B0---4-:R-:W-:-:S04]  /*04d0*/  IADD3 R6, P0, PT, R0, UR8, RZ ;  /* 0x0000000800067c10 */ /* 0x011fc8000ff1e0ff */
[----:B------:R-:W-:-:S05]  /*04e0*/  LEA.HI.X.SX32 R7, R0, UR9, 0x1, P0 ;  /* 0x0000000900077c11 */ /* 0x000fca00080f0eff */
[----:B------:R-:W4:Y:S02]  /*04f0*/  LDG.E.U8 R6, desc[UR10][R6.64] ;  /* 0x0000000a06067981 */ /* 0x000f24000c1e1100 */
[----:B----4-:R-:W-:-:S13]  /*0500*/  ISETP.NE.AND P0, PT, R6, RZ, PT ;  /* 0x000000ff0600720c */ /* 0x010fda0003f05270 */
[----:B------:R-:W-:Y:S05]  /*0510*/  @P0 BRA `(.L_x_140) ;  /* 0x0000000000100947 */ /* 0x000fea0003800000 */
[----:B---3--:R-:W-:-:S05]  /*0520*/  IMAD.WIDE R6, R0, 0x4, R4 ;  /* 0x0000000400067825 */ /* 0x008fca00078e0204 */
[----:B------:R-:W3:Y:S02]  /*0530*/  LDG.E R8, desc[UR10][R6.64] ;  /* 0x0000000a06087981 */ /* 0x000ee4000c1e1900 */
[----:B---3--:R-:W-:-:S05]  /*0540*/  VIADD R9, R8, 0x1 ;  /* 0x0000000108097836 */ /* 0x008fca0000000000 */
[----:B------:R1:W-:Y:S02]  /*0550*/  STG.E desc[UR10][R6.64], R9 ;  /* 0x0000000906007986 */ /* 0x0003e4000c10190a */
.L_x_140:
[----:B--2-4-:R-:W-:Y:S05]  /*0560*/  BSYNC.RECONVERGENT B0 ;  /* 0x0000000000007941 */ /* 0x014fea0003800200 */
.L_x_139:
[----:B------:R-:W-:-:S05]  /*0570*/  VIADD R0, R0, UR5 ;  /* 0x0000000500007c36 */ /* 0x000fca0008000000 */
[----:B------:R-:W-:-:S13]  /*0580*/  ISETP.GE.AND P0, PT, R0, UR7, PT ;  /* 0x0000000700007c0c */ /* 0x000fda000bf06270 */
[----:B------:R-:W-:Y:S05]  /*0590*/  @!P0 BRA `(.L_x_141) ;  /* 0xfffffffc008c8947 */ /* 0x000fea000383ffff */
[----:B------:R-:W-:Y:S05]  /*05a0*/  EXIT ;  /* 0x000000000000794d */ /* 0x000fea0003800000 */
.L_x_142:
        /* <DEDUP_REMOVED lines=13> */
.L_x_231:


//--------------------- .text._Z21updateCol_idx_weightsPiPfS_S_S0_S_S_S_iPb --------------------------
	.section	.text._Z21updateCol_idx_weightsPiPfS_S_S0_S_S_S_iPb,"ax",@progbits
	.align	128
        .global         _Z21updateCol_idx_weightsPiPfS_S_S0_S_S_S_iPb
        .type           _Z21updateCol_idx_weightsPiPfS_S_S0_S_S_S_iPb,@function
        .size           _Z21updateCol_idx_weightsPiPfS_S_S0_S_S_S_iPb,(.L_x_232 - _Z21updateCol_idx_weightsPiPfS_S_S0_S_S_S_iPb)
        .other          _Z21updateCol_idx_weightsPiPfS_S_S0_S_S_S_iPb,@"STO_CUDA_ENTRY STV_DEFAULT"
_Z21updateCol_idx_weightsPiPfS_S_S0_S_S_S_iPb:
.text._Z21updateCol_idx_weightsPiPfS_S_S0_S_S_S_iPb:
        /* <DEDUP_REMOVED lines=11> */
[----:B0-----:R-:W-:-:S12]  /*00b0*/  UIMAD UR4, UR4, UR5, URZ ;  /* 0x00000005040472a4 */ /* 0x001fd8000f8e02ff */
.L_x_148:
[----:B0-----:R-:W0:Y:S02]  /*00c0*/  LDC.64 R2, c[0x0][0x3b0] ;  /* 0x0000ec00ff027b82 */ /* 0x001e240000000a00 */
[----:B0-----:R-:W-:-:S05]  /*00d0*/  IMAD.WIDE R2, R21, 0x4, R2 ;  /* 0x0000000415027825 */ /* 0x001fca00078e0202 */
[----:B-1-3--:R-:W3:Y:S04]  /*00e0*/  LDG.E R23, desc[UR6][R2.64] ;  /* 0x0000000602177981 */ /* 0x00aee8000c1e1900 */
[----:B------:R-:W3:Y:S01]  /*00f0*/  LDG.E R0, desc[UR6][R2.64+0x4] ;  /* 0x0000040602007981 */ /* 0x000ee2000c1e1900 */
[----:B------:R-:W-:Y:S01]  /*0100*/  BSSY.RECONVERGENT B0, `(.L_x_143) ;  /* 0x0000028000007945 */ /* 0x000fe20003800200 */
[----:B---3--:R-:W-:-:S13]  /*0110*/  ISETP.GE.AND P0, PT, R23, R0, PT ;  /* 0x000000001700720c */ /* 0x008fda0003f06270 */
[----:B----4-:R-:W-:Y:S05]  /*0120*/  @P0 BRA `(.L_x_144) ;  /* 0x0000000000940947 */ /* 0x010fea0003800000 */
[----:B------:R-:W0:Y:S08]  /*0130*/  LDC.64 R4, c[0x0][0x3b8] ;  /* 0x0000ee00ff047b82 */ /* 0x000e300000000a00 */
[----:B------:R-:W1:Y:S08]  /*0140*/  LDC.64 R6, c[0x0][0x390] ;  /* 0x0000e400ff067b82 */ /* 0x000e700000000a00 */
[----:B------:R-:W3:Y:S08]  /*0150*/  LDC.64 R8, c[0x0][0x398] ;  /* 0x0000e600ff087b82 */ /* 0x000ef00000000a00 */
[----:B------:R-:W4:Y:S08]  /*0160*/  LDC.64 R10, c[0x0][0x3a0] ;  /* 0x0000e800ff0a7b82 */ /* 0x000f300000000a00 */
[----:B------:R-:W0:Y:S08]  /*0170*/  LDC.64 R12, c[0x0][0x3a8] ;  /* 0x0000ea00ff0c7b82 */ /* 0x000e300000000a00 */
[----:B------:R-:W0:Y:S08]  /*0180*/  LDC.64 R14, c[0x0][0x380] ;  /* 0x0000e000ff0e7b82 */ /* 0x000e300000000a00 */
[----:B------:R-:W0:Y:S02]  /*0190*/  LDC.64 R16, c[0x0][0x388] ;  /* 0x0000e200ff107b82 */ /* 0x000e240000000a00 */
.L_x_147:
[----:B--2---:R-:W-:-:S04]  /*01a0*/  IADD3 R18, P0, PT, R23, UR8, RZ ;  /* 0x0000000817127c10 */ /* 0x004fc8000ff1e0ff */
[----:B------:R-:W-:-:S05]  /*01b0*/  LEA.HI.X.SX32 R19, R23, UR9, 0x1, P0 ;  /* 0x0000000917137c11 */ /* 0x000fca00080f0eff */
[----:B------:R-:W2:Y:S01]  /*01c0*/  LDG.E.U8 R18, desc[UR6][R18.64] ;  /* 0x0000000612127981 */ /* 0x000ea2000c1e1100 */
[----:B------:R-:W-:Y:S01]  /*01d0*/  BSSY.RECONVERGENT B1, `(.L_x_145) ;  /* 0x0000017000017945 */ /* 0x000fe20003800200 */
[----:B--2---:R-:W-:-:S13]  /*01e0*/  ISETP.NE.AND P0, PT, R18, RZ, PT ;  /* 0x000000ff1200720c */ /* 0x004fda0003f05270 */
[----:B------:R-:W-:Y:S05]  /*01f0*/  @!P0 BRA `(.L_x_146) ;  /* 0x0000000000508947 */ /* 0x000fea0003800000 */
[----:B0-----:R-:W-:-:S04]  /*0200*/  IMAD.WIDE R28, R23, 0x4, R12 ;  /* 0x00000004171c7825 */ /* 0x001fc800078e020c */
[----:B------:R-:W-:Y:S02]  /*0210*/  IMAD.WIDE R18, R21, 0x4, R4 ;  /* 0x0000000415127825 */ /* 0x000fe400078e0204 */
[----:B------:R-:W2:Y:S04]  /*0220*/  LDG.E R28, desc[UR6][R28.64] ;  /* 0x000000061c1c7981 */ /* 0x000ea8000c1e1900 */
[----:B------:R-:W2:Y:S02]  /*0230*/  LDG.E R25, desc[UR6][R18.64] ;  /* 0x0000000612197981 */ /* 0x000ea4000c1e1900 */
[----:B--2---:R-:W-:-:S05]  /*0240*/  IADD3 R25, PT, PT, R28, R25, RZ ;  /* 0x000000191c197210 */ /* 0x004fca0007ffe0ff */
[----:B------:R-:W-:-:S05]  /*0250*/  IMAD.WIDE R28, R25, 0x4, R14 ;  /* 0x00000004191c7825 */ /* 0x000fca00078e020e */
[----:B------:R-:W2:Y:S01]  /*0260*/  LDG.E R25, desc[UR6][R28.64] ;  /* 0x000000061c197981 */ /* 0x000ea2000c1e1900 */
[----:B---3--:R-:W-:Y:S01]  /*0270*/  IMAD.WIDE R26, R23, 0x4, R8 ;  /* 0x00000004171a7825 */ /* 0x008fe200078e0208 */
[----:B--2---:R-:W-:-:S05]  /*0280*/  IADD3 R0, PT, PT, R25, 0x1, RZ ;  /* 0x0000000119007810 */ /* 0x004fca0007ffe0ff */
[----:B------:R0:W-:Y:S04]  /*0290*/  STG.E desc[UR6][R28.64], R0 ;  /* 0x000000001c007986 */ /* 0x0001e8000c101906 */
[----:B------:R4:W2:Y:S04]  /*02a0*/  LDG.E R22, desc[UR6][R18.64] ;  /* 0x0000000612167981 */ /* 0x0008a8000c1e1900 */
[----:B------:R1:W2:Y:S01]  /*02b0*/  LDG.E R20, desc[UR6][R26.64] ;  /* 0x000000061a147981 */ /* 0x0002a2000c1e1900 */
[----:B----4-:R-:W-:-:S04]  /*02c0*/  IMAD.WIDE R18, R23, 0x4, R10 ;  /* 0x0000000417127825 */ /* 0x010fc800078e020a */
[----:B-1----:R-:W-:Y:S01]  /*02d0*/  IMAD.WIDE R26, R25, 0x4, R6 ;  /* 0x00000004191a7825 */ /* 0x002fe200078e0206 */
[----:B--2---:R-:W-:-:S05]  /*02e0*/  IADD3 R20, PT, PT, R20, R22, RZ ;  /* 0x0000001614147210 */ /* 0x004fca0007ffe0ff */
[----:B------:R2:W-:Y:S04]  /*02f0*/  STG.E desc[UR6][R26.64], R20 ;  /* 0x000000141a007986 */ /* 0x0005e8000c101906 */
[----:B------:R-:W3:Y:S01]  /*0300*/  LDG.E R22, desc[UR6][R18.64] ;  /* 0x0000000612167981 */ /* 0x000ee2000c1e1900 */
[----:B------:R-:W-:-:S05]  /*0310*/  IMAD.WIDE R24, R25, 0x4, R16 ;  /* 0x0000000419187825 */ /* 0x000fca00078e0210 */
[----:B---3--:R2:W-:Y:S04]  /*0320*/  STG.E desc[UR6][R24.64], R22 ;  /* 0x0000001618007986 */ /* 0x0085e8000c101906 */
[----:B0-----:R2:W5:Y:S02]  /*0330*/  LDG.E R0, desc[UR6][R2.64+0x4] ;  /* 0x0000040602007981 */ /* 0x001564000c1e1900 */
.L_x_146:
[----:B------:R-:W-:Y:S05]  /*0340*/  BSYNC.RECONVERGENT B1 ;  /* 0x0000000000017941 */ /* 0x000fea0003800200 */
.L_x_145:
[----:B------:R-:W-:-:S04]  /*0350*/  IADD3 R23, PT, PT, R23, 0x1, RZ ;  /* 0x0000000117177810 */ /* 0x000fc80007ffe0ff */
[----:B-----5:R-:W-:-:S13]  /*0360*/  ISETP.GE.AND P0, PT, R23, R0, PT ;  /* 0x000000001700720c */ /* 0x020fda0003f06270 */
[----:B------:R-:W-:Y:S05]  /*0370*/  @!P0 BRA `(.L_x_147) ;  /* 0xfffffffc00888947 */ /* 0x000fea000383ffff */
.L_x_144:
[----:B--2---:R-:W-:Y:S05]  /*0380*/  BSYNC.RECONVERGENT B0 ;  /* 0x0000000000007941 */ /* 0x004fea0003800200 */
.L_x_143:
[----:B------:R-:W2:Y:S01]  /*0390*/  LDCU UR5, c[0x0][0x3c0] ;  /* 0x00007800ff0577ac */ /* 0x000ea20008000800 */
[----:B------:R-:W-:-:S04]  /*03a0*/  IADD3 R21, PT, PT, R21, UR4, RZ ;  /* 0x0000000415157c10 */ /* 0x000fc8000fffe0ff */
[----:B--2---:R-:W-:-:S13]  /*03b0*/  ISETP.GE.AND P0, PT, R21, UR5, PT ;  /* 0x0000000515007c0c */ /* 0x004fda000bf06270 */
[----:B------:R-:W-:Y:S05]  /*03c0*/  @!P0 BRA `(.L_x_148) ;  /* 0xfffffffc003c8947 */ /* 0x000fea000383ffff */
[----:B------:R-:W-:Y:S05]  /*03d0*/  EXIT ;  /* 0x000000000000794d */ /* 0x000fea0003800000 */
.L_x_149:
        /* <DEDUP_REMOVED lines=10> */
.L_x_232:


//--------------------- .text._Z17updateRowPointersPiS_S_S_iPb --------------------------
	.section	.text._Z17updateRowPointersPiS_S_S_iPb,"ax",@progbits
	.align	128
        .global         _Z17updateRowPointersPiS_S_S_iPb
        .type           _Z17updateRowPointersPiS_S_S_iPb,@function
        .size           _Z17updateRowPointersPiS_S_S_iPb,(.L_x_233 - _Z17updateRowPointersPiS_S_S_iPb)
        .other          _Z17updateRowPointersPiS_S_S_iPb,@"STO_CUDA_ENTRY STV_DEFAULT"
_Z17updateRowPointersPiS_S_S_iPb:
.text._Z17updateRowPointersPiS_S_S_iPb:
        /* <DEDUP_REMOVED lines=12> */
.L_x_155:
[----:B0-----:R-:W0:Y:S01]  /*00c0*/  LDC.64 R2, c[0x0][0x390] ;  /* 0x0000e400ff027b82 */ /* 0x001e220000000a00 */
[----:B---3--:R-:W3:Y:S01]  /*00d0*/  LDCU UR5, c[0x0][0x3a0] ;  /* 0x00007400ff0577ac */ /* 0x008ee20008000800 */
[----:B0-----:R-:W-:-:S05]  /*00e0*/  IMAD.WIDE R2, R0, 0x4, R2 ;  /* 0x0000000400027825 */ /* 0x001fca00078e0202 */
[----:B-1----:R-:W4:Y:S04]  /*00f0*/  LDG.E R10, desc[UR6][R2.64] ;  /* 0x00000006020a7981 */ /* 0x002f28000c1e1900 */
[----:B------:R-:W4:Y:S01]  /*0100*/  LDG.E R11, desc[UR6][R2.64+0x4] ;  /* 0x00000406020b7981 */ /* 0x000f22000c1e1900 */
[----:B------:R-:W-:Y:S01]  /*0110*/  IMAD.MOV.U32 R13, RZ, RZ, R0 ;  /* 0x000000ffff0d7224 */ /* 0x000fe200078e0000 */
[----:B------:R-:W-:Y:S01]  /*0120*/  BSSY.RECONVERGENT B0, `(.L_x_150) ;  /* 0x000001e000007945 */ /* 0x000fe20003800200 */
[----:B------:R-:W-:-:S05]  /*0130*/  VIADD R0, R0, UR4 ;  /* 0x0000000400007c36 */ /* 0x000fca0008000000 */
[----:B---3--:R-:W-:Y:S02]  /*0140*/  ISETP.GE.AND P0, PT, R0, UR5, PT ;  /* 0x0000000500007c0c */ /* 0x008fe4000bf06270 */
[----:B----4-:R-:W-:-:S13]  /*0150*/  ISETP.GE.AND P1, PT, R10, R11, PT ;  /* 0x0000000b0a00720c */ /* 0x010fda0003f26270 */
[----:B------:R-:W-:Y:S05]  /*0160*/  @P1 BRA `(.L_x_151) ;  /* 0x0000000000641947 */ /* 0x000fea0003800000 */
[----:B------:R-:W0:Y:S01]  /*0170*/  LDC.64 R8, c[0x0][0x398] ;  /* 0x0000e600ff087b82 */ /* 0x000e220000000a00 */
[----:B------:R-:W-:Y:S01]  /*0180*/  MOV R15, R10 ;  /* 0x0000000a000f7202 */ /* 0x000fe20000000f00 */
[----:B------:R-:W-:-:S06]  /*0190*/  IMAD.MOV.U32 R14, RZ, RZ, R11 ;  /* 0x000000ffff0e7224 */ /* 0x000fcc00078e000b */
[----:B------:R-:W1:Y:S08]  /*01a0*/  LDC.64 R4, c[0x0][0x380] ;  /* 0x0000e000ff047b82 */ /* 0x000e700000000a00 */
[----:B------:R-:W3:Y:S01]  /*01b0*/  LDC.64 R6, c[0x0][0x388] ;  /* 0x0000e200ff067b82 */ /* 0x000ee20000000a00 */
[----:B0-----:R-:W-:-:S07]  /*01c0*/  IMAD.WIDE R8, R13, 0x4, R8 ;  /* 0x000000040d087825 */ /* 0x001fce00078e0208 */
.L_x_154:
[----:B--2---:R-:W-:-:S04]  /*01d0*/  IADD3 R10, P1, PT, R15, UR8, RZ ;  /* 0x000000080f0a7c10 */ /* 0x004fc8000ff3e0ff */
[----:B------:R-:W-:-:S05]  /*01e0*/  LEA.HI.X.SX32 R11, R15, UR9, 0x1, P1 ;  /* 0x000000090f0b7c11 */ /* 0x000fca00088f0eff */
[----:B------:R-:W2:Y:S01]  /*01f0*/  LDG.E.U8 R10, desc[UR6][R10.64] ;  /* 0x000000060a0a7981 */ /* 0x000ea2000c1e1100 */
[----:B------:R-:W-:Y:S01]  /*0200*/  BSSY.RECONVERGENT B1, `(.L_x_152) ;  /* 0x000000c000017945 */ /* 0x000fe20003800200 */
[----:B--2---:R-:W-:-:S13]  /*0210*/  ISETP.NE.AND P1, PT, R10, RZ, PT ;  /* 0x000000ff0a00720c */ /* 0x004fda0003f25270 */
[----:B0-----:R-:W-:Y:S05]  /*0220*/  @!P1 BRA `(.L_x_153) ;  /* 0x0000000000249947 */ /* 0x001fea0003800000 */
[----:B---3--:R-:W-:Y:S01]  /*0230*/  IMAD.WIDE R10, R15, 0x4, R6 ;  /* 0x000000040f0a7825 */ /* 0x008fe200078e0206 */
[----:B------:R-:W2:Y:S05]  /*0240*/  LDG.E R13, desc[UR6][R8.64] ;  /* 0x00000006080d7981 */ /* 0x000eaa000c1e1900 */
[----:B------:R-:W2:Y:S02]  /*0250*/  LDG.E R10, desc[UR6][R10.64] ;  /* 0x000000060a0a7981 */ /* 0x000ea4000c1e1900 */
[----:B--2---:R-:W-:-:S05]  /*0260*/  IADD3 R13, PT, PT, R10, 0x1, R13 ;  /* 0x000000010a0d7810 */ /* 0x004fca0007ffe00d */
[----:B-1----:R-:W-:-:S05]  /*0270*/  IMAD.WIDE R12, R13, 0x4, R4 ;  /* 0x000000040d0c7825 */ /* 0x002fca00078e0204 */
[----:B------:R-:W2:Y:S02]  /*0280*/  LDG.E R14, desc[UR6][R12.64] ;  /* 0x000000060c0e7981 */ /* 0x000ea4000c1e1900 */
[----:B--2---:R-:W-:-:S05]  /*0290*/  IADD3 R17, PT, PT, R14, 0x1, RZ ;  /* 0x000000010e117810 */ /* 0x004fca0007ffe0ff */
[----:B------:R0:W-:Y:S04]  /*02a0*/  STG.E desc[UR6][R12.64], R17 ;  /* 0x000000110c007986 */ /* 0x0001e8000c101906 */
[----:B------:R0:W5:Y:S02]  /*02b0*/  LDG.E R14, desc[UR6][R2.64+0x4] ;  /* 0x00000406020e7981 */ /* 0x000164000c1e1900 */
.L_x_153:
[----:B------:R-:W-:Y:S05]  /*02c0*/  BSYNC.RECONVERGENT B1 ;  /* 0x0000000000017941 */ /* 0x000fea0003800200 */
.L_x_152:
[----:B------:R-:W-:-:S05]  /*02d0*/  VIADD R15, R15, 0x1 ;  /* 0x000000010f0f7836 */ /* 0x000fca0000000000 */
[----:B-----5:R-:W-:-:S13]  /*02e0*/  ISETP.GE.AND P1, PT, R15, R14, PT ;  /* 0x0000000e0f00720c */ /* 0x020fda0003f26270 */
[----:B------:R-:W-:Y:S05]  /*02f0*/  @!P1 BRA `(.L_x_154) ;  /* 0xfffffffc00b49947 */ /* 0x000fea000383ffff */
.L_x_151:
[----:B--2---:R-:W-:Y:S05]  /*0300*/  BSYNC.RECONVERGENT B0 ;  /* 0x0000000000007941 */ /* 0x004fea0003800200 */
.L_x_150:
[----:B------:R-:W-:Y:S05]  /*0310*/  @!P0 BRA `(.L_x_155) ;  /* 0xfffffffc00688947 */ /* 0x000fea000383ffff */
[----:B------:R-:W-:Y:S05]  /*0320*/  EXIT ;  /* 0x000000000000794d */ /* 0x000fea0003800000 */
.L_x_156:
        /* <DEDUP_REMOVED lines=13> */
.L_x_233:


//--------------------- .text._Z9SparseMULPiS_PfS0_iS0_i --------------------------
	.section	.text._Z9SparseMULPiS_PfS0_iS0_i,"ax",@progbits
	.align	128
        .global         _Z9SparseMULPiS_PfS0_iS0_i
        .type           _Z9SparseMULPiS_PfS0_iS0_i,@function
        .size           _Z9SparseMULPiS_PfS0_iS0_i,(.L_x_213 - _Z9SparseMULPiS_PfS0_iS0_i)
        .other          _Z9SparseMULPiS_PfS0_iS0_i,@"STO_CUDA_ENTRY STV_DEFAULT"
_Z9SparseMULPiS_PfS0_iS0_i:
.text._Z9SparseMULPiS_PfS0_iS0_i:
        /* <DEDUP_REMOVED lines=9> */
[----:B------:R-:W1:Y:S01]  /*0090*/  LDCU.64 UR6, c[0x0][0x390] ;  /* 0x00007200ff0677ac */ /* 0x000e620008000a00 */
[----:B------:R-:W2:Y:S01]  /*00a0*/  LDCU UR5, c[0x0][0x370] ;  /* 0x00006e00ff0577ac */ /* 0x000ea20008000800 */
[----:B------:R-:W3:Y:S01]  /*00b0*/  LDCU.64 UR10, c[0x0][0x358] ;  /* 0x00006b00ff0a77ac */ /* 0x000ee20008000a00 */
[----:B0-----:R-:W-:Y:S02]  /*00c0*/  UIADD3 UR8, UP0, UPT, UR8, 0x20, URZ ;  /* 0x0000002008087890 */ /* 0x001fe4000ff1e0ff */
[----:B-1----:R-:W-:Y:S02]  /*00d0*/  UIADD3 UR6, UP1, UPT, UR6, 0x20, URZ ;  /* 0x0000002006067890 */ /* 0x002fe4000ff3e0ff */
[----:B------:R-:W-:Y:S02]  /*00e0*/  UIADD3.X UR9, UPT, UPT, URZ, UR9, URZ, UP0, !UPT ;  /* 0x00000009ff097290 */ /* 0x000fe400087fe4ff */
[----:B------:R-:W-:-:S02]  /*00f0*/  UIADD3.X UR7, UPT, UPT, URZ, UR7, URZ, UP1, !UPT ;  /* 0x00000007ff077290 */ /* 0x000fc40008ffe4ff */
[----:B--23--:R-:W-:-:S12]  /*0100*/  UIMAD UR4, UR4, UR5, URZ ;  /* 0x00000005040472a4 */ /* 0x00cfd8000f8e02ff */
.L_x_169:
[----:B0-----:R-:W0:Y:S01]  /*0110*/  LDC.64 R4, c[0x0][0x388] ;  /* 0x0000e200ff047b82 */ /* 0x001e220000000a00 */
[----:B------:R-:W1:Y:S01]  /*0120*/  LDCU UR5, c[0x0][0x3b0] ;  /* 0x00007600ff0577ac */ /* 0x000e620008000800 */
[----:B0-----:R-:W-:-:S05]  /*0130*/  IMAD.WIDE R4, R0, 0x4, R4 ;  /* 0x0000000400047825 */ /* 0x001fca00078e0204 */
[----:B------:R-:W2:Y:S04]  /*0140*/  LDG.E R3, desc[UR10][R4.64] ;  /* 0x0000000a04037981 */ /* 0x000ea8000c1e1900 */
[----:B------:R-:W2:Y:S01]  /*0150*/  LDG.E R7, desc[UR10][R4.64+0x4] ;  /* 0x0000040a04077981 */ /* 0x000ea2000c1e1900 */
[----:B------:R-:W-:Y:S01]  /*0160*/  MOV R2, R0 ;  /* 0x0000000000027202 */ /* 0x000fe20000000f00 */
[----:B------:R-:W-:Y:S01]  /*0170*/  BSSY.RECONVERGENT B0, `(.L_x_157) ;  /* 0x00000dd000007945 */ /* 0x000fe20003800200 */
[----:B------:R-:W-:Y:S01]  /*0180*/  IADD3 R0, PT, PT, R0, UR4, RZ ;  /* 0x0000000400007c10 */ /* 0x000fe2000fffe0ff */
[----:B------:R-:W-:-:S03]  /*0190*/  HFMA2 R6, -RZ, RZ, 0, 0 ;  /* 0x00000000ff067431 */ /* 0x000fc600000001ff */
[----:B-1----:R-:W-:Y:S02]  /*01a0*/  ISETP.GE.AND P3, PT, R0, UR5, PT ;  /* 0x0000000500007c0c */ /* 0x002fe4000bf66270 */
[----:B--2---:R-:W-:-:S13]  /*01b0*/  ISETP.GE.AND P0, PT, R3, R7, PT ;  /* 0x000000070300720c */ /* 0x004fda0003f06270 */
[----:B------:R-:W-:Y:S05]  /*01c0*/  @P0 BRA `(.L_x_158) ;  /* 0x0000000c005c0947 */ /* 0x000fea0003800000 */
[----:B------:R-:W-:Y:S01]  /*01d0*/  MOV R4, R3 ;  /* 0x0000000300047202 */ /* 0x000fe20000000f00 */
[----:B------:R-:W-:Y:S01]  /*01e0*/  BSSY.RECONVERGENT B1, `(.L_x_159) ;  /* 0x0000067000017945 */ /* 0x000fe20003800200 */
[----:B------:R-:W-:Y:S02]  /*01f0*/  MOV R6, RZ ;  /* 0x000000ff00067202 */ /* 0x000fe40000000f00 */
[----:B------:R-:W-:-:S04]  /*0200*/  VIADDMNMX R3, R4, 0x1, R7, !PT ;  /* 0x0000000104037846 */ /* 0x000fc80007800107 */
[CC--:B------:R-:W-:Y:S02]  /*0210*/  IADD3 R5, PT, PT, -R4.reuse, R3.reuse, RZ ;  /* 0x0000000304057210 */ /* 0x0c0fe40007ffe1ff */
[----:B------:R-:W-:Y:S02]  /*0220*/  IADD3 R3, PT, PT, R4, -R3, RZ ;  /* 0x8000000304037210 */ /* 0x000fe40007ffe0ff */
[----:B------:R-:W-:Y:S02]  /*0230*/  LOP3.LUT R7, R5, 0xf, RZ, 0xc0, !PT ;  /* 0x0000000f05077812 */ /* 0x000fe400078ec0ff */
[----:B------:R-:W-:Y:S02]  /*0240*/  ISETP.GT.U32.AND P0, PT, R3, -0x10, PT ;  /* 0xfffffff00300780c */ /* 0x000fe40003f04070 */
[----:B------:R-:W-:-:S11]  /*0250*/  ISETP.NE.AND P1, PT, R7, RZ, PT ;  /* 0x000000ff0700720c */ /* 0x000fd60003f25270 */
[----:B------:R-:W-:Y:S05]  /*0260*/  @P0 BRA `(.L_x_160) ;  /* 0x0000000400780947 */ /* 0x000fea0003800000 */
[----:B------:R-:W-:Y:S02]  /*0270*/  LOP3.LUT R3, R5, 0xfffffff0, RZ, 0xc0, !PT ;  /* 0xfffffff005037812 */ /* 0x000fe400078ec0ff */
[----:B------:R-:W-:Y:S02]  /*0280*/  MOV R6, RZ ;  /* 0x000000ff00067202 */ /* 0x000fe40000000f00 */
[----:B------:R-:W-:-:S07]  /*0290*/  IADD3 R3, PT, PT, -R3, RZ, RZ ;  /* 0x000000ff03037210 */ /* 0x000fce0007ffe1ff */
.L_x_161:
[----:B------:R-:W-:Y:S01]  /*02a0*/  MOV R16, UR8 ;  /* 0x0000000800107c02 */ /* 0x000fe20008000f00 */
[----:B------:R-:W0:Y:S01]  /*02b0*/  LDC.64 R10, c[0x0][0x398] ;  /* 0x0000e600ff0a7b82 */ /* 0x000e220000000a00 */
[----:B------:R-:W-:-:S03]  /*02c0*/  MOV R17, UR9 ;  /* 0x0000000900117c02 */ /* 0x000fc60008000f00 */
[----:B------:R-:W-:-:S05]  /*02d0*/  IMAD.WIDE R16, R4, 0x4, R16 ;  /* 0x0000000404107825 */ /* 0x000fca00078e0210 */
[----:B------:R-:W0:Y:S01]  /*02e0*/  LDG.E R25, desc[UR10][R16.64+-0x20] ;  /* 0xffffe00a10197981 */ /* 0x000e22000c1e1900 */
[----:B------:R-:W-:Y:S02]  /*02f0*/  MOV R14, UR6 ;  /* 0x00000006000e7c02 */ /* 0x000fe40008000f00 */
[----:B------:R-:W-:Y:S01]  /*0300*/  MOV R15, UR7 ;  /* 0x00000007000f7c02 */ /* 0x000fe20008000f00 */
[----:B------:R-:W2:Y:S04]  /*0310*/  LDG.E R9, desc[UR10][R16.64+-0x1c] ;  /* 0xffffe40a10097981 */ /* 0x000ea8000c1e1900 */
[----:B------:R-:W3:Y:S01]  /*0320*/  LDG.E R23, desc[UR10][R16.64+-0x18] ;  /* 0xffffe80a10177981 */ /* 0x000ee2000c1e1900 */
[----:B------:R-:W-:-:S03]  /*0330*/  IMAD.WIDE R14, R4, 0x4, R14 ;  /* 0x00000004040e7825 */ /* 0x000fc600078e020e */
[----:B------:R-:W4:Y:S04]  /*0340*/  LDG.E R13, desc[UR10][R16.64+-0x14] ;  /* 0xffffec0a100d7981 */ /* 0x000f28000c1e1900 */
[----:B------:R-:W5:Y:S04]  /*0350*/  LDG.E R27, desc[UR10][R14.64+-0x20] ;  /* 0xffffe00a0e1b7981 */ /* 0x000f68000c1e1900 */
[----:B------:R-:W5:Y:S04]  /*0360*/  LDG.E R19, desc[UR10][R16.64+-0x10] ;  /* 0xfffff00a10137981 */ /* 0x000f68000c1e1900 */
[----:B------:R-:W5:Y:S04]  /*0370*/  LDG.E R21, desc[UR10][R16.64+-0xc] ;  /* 0xfffff40a10157981 */ /* 0x000f68000c1e1900 */
[----:B------:R-:W5:Y:S04]  /*0380*/  LDG.E R29, desc[UR10][R14.64+-0x18] ;  /* 0xffffe80a0e1d7981 */ /* 0x000f68000c1e1900 */
[----:B------:R-:W5:Y:S01]  /*0390*/  LDG.E R26, desc[UR10][R16.64] ;  /* 0x0000000a101a7981 */ /* 0x000f62000c1e1900 */
[----:B0-----:R-:W-:-:S06]  /*03a0*/  IMAD.WIDE R24, R25, 0x4, R10 ;  /* 0x0000000419187825 */ /* 0x001fcc00078e020a */
[----:B------:R-:W5:Y:S01]  /*03b0*/  LDG.E R25, desc[UR10][R24.64] ;  /* 0x0000000a18197981 */ /* 0x000f62000c1e1900 */
[----:B--2---:R-:W-:-:S04]  /*03c0*/  IMAD.WIDE R8, R9, 0x4, R10 ;  /* 0x0000000409087825 */ /* 0x004fc800078e020a */
[--C-:B---3--:R-:W-:Y:S02]  /*03d0*/  IMAD.WIDE R22, R23, 0x4, R10.reuse ;  /* 0x0000000417167825 */ /* 0x108fe400078e020a */
[----:B------:R-:W2:Y:S02]  /*03e0*/  LDG.E R8, desc[UR10][R8.64] ;  /* 0x0000000a08087981 */ /* 0x000ea4000c1e1900 */
[--C-:B----4-:R-:W-:Y:S02]  /*03f0*/  IMAD.WIDE R12, R13, 0x4, R10.reuse ;  /* 0x000000040d0c7825 */ /* 0x110fe400078e020a */
[----:B------:R-:W3:Y:S02]  /*0400*/  LDG.E R22, desc[UR10][R22.64] ;  /* 0x0000000a16167981 */ /* 0x000ee4000c1e1900 */
[--C-:B-----5:R-:W-:Y:S02]  /*0410*/  IMAD.WIDE R18, R19, 0x4, R10.reuse ;  /* 0x0000000413127825 */ /* 0x120fe400078e020a */
[----:B------:R-:W4:Y:S04]  /*0420*/  LDG.E R24, desc[UR10][R14.64+-0xc] ;  /* 0xfffff40a0e187981 */ /* 0x000f28000c1e1900 */
[----:B------:R-:W2:Y:S04]  /*0430*/  LDG.E R9, desc[UR10][R14.64+-0x1c] ;  /* 0xffffe40a0e097981 */ /* 0x000ea8000c1e1900 */
[----:B------:R-:W5:Y:S04]  /*0440*/  LDG.E R23, desc[UR10][R14.64+-0x14] ;  /* 0xffffec0a0e177981 */ /* 0x000f68000c1e1900 */
[----:B------:R-:W4:Y:S01]  /*0450*/  LDG.E R19, desc[UR10][R18.64] ;  /* 0x0000000a12137981 */ /* 0x000f22000c1e1900 */
[----:B------:R-:W-:-:S06]  /*0460*/  IMAD.WIDE R20, R21, 0x4, R10 ;  /* 0x0000000415147825 */ /* 0x000fcc00078e020a */
[----:B------:R-:W4:Y:S04]  /*0470*/  LDG.E R21, desc[UR10][R20.64] ;  /* 0x0000000a14157981 */ /* 0x000f28000c1e1900 */
[----:B------:R-:W4:Y:S01]  /*0480*/  LDG.E R18, desc[UR10][R16.64+0x14] ;  /* 0x0000140a10127981 */ /* 0x000f22000c1e1900 */
[----:B------:R-:W-:-:S03]  /*0490*/  FFMA R27, R25, R27, R6 ;  /* 0x0000001b191b7223 */ /* 0x000fc60000000006 */
[----:B------:R-:W5:Y:S04]  /*04a0*/  LDG.E R25, desc[UR10][R16.64+-0x8] ;  /* 0xfffff80a10197981 */ /* 0x000f68000c1e1900 */
[----:B------:R-:W4:Y:S04]  /*04b0*/  LDG.E R6, desc[UR10][R12.64] ;  /* 0x0000000a0c067981 */ /* 0x000f28000c1e1900 */
[----:B------:R-:W4:Y:S04]  /*04c0*/  LDG.E R13, desc[UR10][R16.64+-0x4] ;  /* 0xfffffc0a100d7981 */ /* 0x000f28000c1e1900 */
[----:B------:R-:W4:Y:S01]  /*04d0*/  LDG.E R12, desc[UR10][R14.64+-0x10] ;  /* 0xfffff00a0e0c7981 */ /* 0x000f22000c1e1900 */
[----:B--2---:R-:W-:-:S04]  /*04e0*/  FFMA R9, R8, R9, R27 ;  /* 0x0000000908097223 */ /* 0x004fc8000000001b */
[----:B---3--:R-:W-:Y:S01]  /*04f0*/  FFMA R29, R22, R29, R9 ;  /* 0x0000001d161d7223 */ /* 0x008fe20000000009 */
[----:B------:R-:W-:-:S06]  /*0500*/  IMAD.WIDE R26, R26, 0x4, R10 ;  /* 0x000000041a1a7825 */ /* 0x000fcc00078e020a */
[----:B------:R-:W2:Y:S04]  /*0510*/  LDG.E R27, desc[UR10][R26.64] ;  /* 0x0000000a1a1b7981 */ /* 0x000ea8000c1e1900 */
[----:B------:R-:W3:Y:S01]  /*0520*/  LDG.E R26, desc[UR10][R16.64+0x1c] ;  /* 0x00001c0a101a7981 */ /* 0x000ee2000c1e1900 */
[----:B-----5:R-:W-:-:S03]  /*0530*/  IMAD.WIDE R8, R25, 0x4, R10 ;  /* 0x0000000419087825 */ /* 0x020fc600078e020a */
[----:B------:R-:W5:Y:S01]  /*0540*/  LDG.E R25, desc[UR10][R16.64+0x4] ;  /* 0x0000040a10197981 */ /* 0x000f62000c1e1900 */
[----:B----4-:R-:W-:-:S03]  /*0550*/  FFMA R28, R6, R23, R29 ;  /* 0x00000017061c7223 */ /* 0x010fc6000000001d */
[----:B------:R-:W4:Y:S04]  /*0560*/  LDG.E R9, desc[UR10][R8.64] ;  /* 0x0000000a08097981 */ /* 0x000f28000c1e1900 */
[----:B------:R-:W4:Y:S01]  /*0570*/  LDG.E R6, desc[UR10][R14.64+-0x8] ;  /* 0xfffff80a0e067981 */ /* 0x000f22000c1e1900 */
[----:B------:R-:W-:-:S03]  /*0580*/  IMAD.WIDE R22, R13, 0x4, R10 ;  /* 0x000000040d167825 */ /* 0x000fc600078e020a */
[----:B------:R-:W2:Y:S04]  /*0590*/  LDG.E R29, desc[UR10][R16.64+0x10] ;  /* 0x0000100a101d7981 */ /* 0x000ea8000c1e1900 */
[----:B------:R-:W3:Y:S01]  /*05a0*/  LDG.E R13, desc[UR10][R16.64+0x8] ;  /* 0x0000080a100d7981 */ /* 0x000ee2000c1e1900 */
[----:B------:R-:W-:-:S03]  /*05b0*/  FFMA R28, R19, R12, R28 ;  /* 0x0000000c131c7223 */ /* 0x000fc6000000001c */
[----:B------:R-:W2:Y:S04]  /*05c0*/  LDG.E R23, desc[UR10][R22.64] ;  /* 0x0000000a16177981 */ /* 0x000ea8000c1e1900 */
[----:B------:R-:W2:Y:S04]  /*05d0*/  LDG.E R12, desc[UR10][R14.64+-0x4] ;  /* 0xfffffc0a0e0c7981 */ /* 0x000ea8000c1e1900 */
[----:B------:R-:W2:Y:S01]  /*05e0*/  LDG.E R19, desc[UR10][R16.64+0xc] ;  /* 0x00000c0a10137981 */ /* 0x000ea2000c1e1900 */
[----:B------:R-:W-:-:S03]  /*05f0*/  FFMA R24, R21, R24, R28 ;  /* 0x0000001815187223 */ /* 0x000fc6000000001c */
[----:B------:R-:W2:Y:S04]  /*0600*/  LDG.E R28, desc[UR10][R16.64+0x18] ;  /* 0x0000180a101c7981 */ /* 0x000ea8000c1e1900 */
[----:B------:R-:W2:Y:S04]  /*0610*/  LDG.E R22, desc[UR10][R14.64] ;  /* 0x0000000a0e167981 */ /* 0x000ea8000c1e1900 */
[----:B------:R-:W2:Y:S04]  /*0620*/  LDG.E R17, desc[UR10][R14.64+0xc] ;  /* 0x00000c0a0e117981 */ /* 0x000ea8000c1e1900 */
[----:B------:R-:W2:Y:S01]  /*0630*/  LDG.E R16, desc[UR10][R14.64+0x10] ;  /* 0x0000100a0e107981 */ /* 0x000ea2000c1e1900 */
[----:B-----5:R-:W-:-:S06]  /*0640*/  IMAD.WIDE R20, R25, 0x4, R10 ;  /* 0x0000000419147825 */ /* 0x020fcc00078e020a */
[----:B------:R2:W5:Y:S01]  /*0650*/  LDG.E R21, desc[UR10][R20.64] ;  /* 0x0000000a14157981 */ /* 0x000562000c1e1900 */
[----:B----4-:R-:W-:-:S03]  /*0660*/  FFMA R24, R9, R6, R24 ;  /* 0x0000000609187223 */ /* 0x010fc60000000018 */
[----:B------:R-:W5:Y:S01]  /*0670*/  LDG.E R6, desc[UR10][R14.64+0x4] ;  /* 0x0000040a0e067981 */ /* 0x000f62000c1e1900 */
[----:B---3--:R-:W-:-:S06]  /*0680*/  IMAD.WIDE R8, R13, 0x4, R10 ;  /* 0x000000040d087825 */ /* 0x008fcc00078e020a */
[----:B------:R-:W3:Y:S01]  /*0690*/  LDG.E R8, desc[UR10][R8.64] ;  /* 0x0000000a08087981 */ /* 0x000ee2000c1e1900 */
[----:B--2---:R-:W-:-:S03]  /*06a0*/  FFMA R20, R23, R12, R24 ;  /* 0x0000000c17147223 */ /* 0x004fc60000000018 */
[----:B------:R-:W3:Y:S01]  /*06b0*/  LDG.E R23, desc[UR10][R14.64+0x8] ;  /* 0x0000080a0e177981 */ /* 0x000ee2000c1e1900 */
[----:B------:R-:W-:-:S04]  /*06c0*/  IMAD.WIDE R12, R19, 0x4, R10 ;  /* 0x00000004130c7825 */ /* 0x000fc800078e020a */
[--C-:B------:R-:W-:Y:S01]  /*06d0*/  IMAD.WIDE R24, R29, 0x4, R10.reuse ;  /* 0x000000041d187825 */ /* 0x100fe200078e020a */
[----:B------:R-:W2:Y:S04]  /*06e0*/  LDG.E R9, desc[UR10][R14.64+0x14] ;  /* 0x0000140a0e097981 */ /* 0x000ea8000c1e1900 */
[----:B------:R-:W4:Y:S01]  /*06f0*/  LDG.E R12, desc[UR10][R12.64] ;  /* 0x0000000a0c0c7981 */ /* 0x000f22000c1e1900 */
[----:B------:R-:W-:-:S03]  /*0700*/  IMAD.WIDE R18, R18, 0x4, R10 ;  /* 0x0000000412127825 */ /* 0x000fc600078e020a */
[----:B------:R-:W2:Y:S01]  /*0710*/  LDG.E R24, desc[UR10][R24.64] ;  /* 0x0000000a18187981 */ /* 0x000ea2000c1e1900 */
[----:B------:R-:W-:-:S04]  /*0720*/  IMAD.WIDE R28, R28, 0x4, R10 ;  /* 0x000000041c1c7825 */ /* 0x000fc800078e020a */
[----:B------:R-:W-:Y:S01]  /*0730*/  FFMA R22, R27, R22, R20 ;  /* 0x000000161b167223 */ /* 0x000fe20000000014 */
[----:B------:R-:W2:Y:S01]  /*0740*/  LDG.E R18, desc[UR10][R18.64] ;  /* 0x0000000a12127981 */ /* 0x000ea2000c1e1900 */
[----:B------:R-:W-:-:S03]  /*0750*/  IMAD.WIDE R26, R26, 0x4, R10 ;  /* 0x000000041a1a7825 */ /* 0x000fc600078e020a */
[----:B------:R-:W2:Y:S04]  /*0760*/  LDG.E R28, desc[UR10][R28.64] ;  /* 0x0000000a1c1c7981 */ /* 0x000ea8000c1e1900 */
[----:B------:R-:W2:Y:S04]  /*0770*/  LDG.E R11, desc[UR10][R14.64+0x18] ;  /* 0x0000180a0e0b7981 */ /* 0x000ea8000c1e1900 */
[----:B------:R-:W2:Y:S04]  /*0780*/  LDG.E R10, desc[UR10][R14.64+0x1c] ;  /* 0x00001c0a0e0a7981 */ /* 0x000ea8000c1e1900 */
[----:B------:R-:W2:Y:S01]  /*0790*/  LDG.E R26, desc[UR10][R26.64] ;  /* 0x0000000a1a1a7981 */ /* 0x000ea2000c1e1900 */
[----:B------:R-:W-:-:S04]  /*07a0*/  IADD3 R3, PT, PT, R3, 0x10, RZ ;  /* 0x0000001003037810 */ /* 0x000fc80007ffe0ff */
[----:B------:R-:W-:Y:S02]  /*07b0*/  ISETP.NE.AND P0, PT, R3, RZ, PT ;  /* 0x000000ff0300720c */ /* 0x000fe40003f05270 */
[----:B------:R-:W-:Y:S01]  /*07c0*/  IADD3 R4, PT, PT, R4, 0x10, RZ ;  /* 0x0000001004047810 */ /* 0x000fe20007ffe0ff */
[----:B-----5:R-:W-:-:S04]  /*07d0*/  FFMA R21, R21, R6, R22 ;  /* 0x0000000615157223 */ /* 0x020fc80000000016 */
[----:B---3--:R-:W-:-:S04]  /*07e0*/  FFMA R21, R8, R23, R21 ;  /* 0x0000001708157223 */ /* 0x008fc80000000015 */
[----:B----4-:R-:W-:-:S04]  /*07f0*/  FFMA R17, R12, R17, R21 ;  /* 0x000000110c117223 */ /* 0x010fc80000000015 */
[----:B--2---:R-:W-:-:S04]  /*0800*/  FFMA R17, R24, R16, R17 ;  /* 0x0000001018117223 */ /* 0x004fc80000000011 */
[----:B------:R-:W-:-:S04]  /*0810*/  FFMA R9, R18, R9, R17 ;  /* 0x0000000912097223 */ /* 0x000fc80000000011 */
[----:B------:R-:W-:-:S04]  /*0820*/  FFMA R9, R28, R11, R9 ;  /* 0x0000000b1c097223 */ /* 0x000fc80000000009 */
[----:B------:R-:W-:Y:S01]  /*0830*/  FFMA R6, R26, R10, R9 ;  /* 0x0000000a1a067223 */ /* 0x000fe20000000009 */
[----:B------:R-:W-:Y:S06]  /*0840*/  @P0 BRA `(.L_x_161) ;  /* 0xfffffff800940947 */ /* 0x000fec000383ffff */
.L_x_160:
[----:B------:R-:W-:Y:S05]  /*0850*/  BSYNC.RECONVERGENT B1 ;  /* 0x0000000000017941 */ /* 0x000fea0003800200 */
.L_x_159:
[----:B------:R-:W-:Y:S05]  /*0860*/  @!P1 BRA `(.L_x_158) ;  /* 0x0000000400b49947 */ /* 0x000fea0003800000 */
[----:B------:R-:W-:Y:S01]  /*0870*/  ISETP.GE.U32.AND P0, PT, R7, 0x8, PT ;  /* 0x000000080700780c */ /* 0x000fe20003f06070 */
[----:B------:R-:W-:Y:S01]  /*0880*/  BSSY.RECONVERGENT B1, `(.L_x_162) ;  /* 0x0000032000017945 */ /* 0x000fe20003800200 */
[----:B------:R-:W-:-:S04]  /*0890*/  LOP3.LUT R3, R5, 0x7, RZ, 0xc0, !PT ;  /* 0x0000000705037812 */ /* 0x000fc800078ec0ff */
[----:B------:R-:W-:-:S07]  /*08a0*/  ISETP.NE.AND P1, PT, R3, RZ, PT ;  /* 0x000000ff0300720c */ /* 0x000fce0003f25270 */
[----:B------:R-:W-:Y:S06]  /*08b0*/  @!P0 BRA `(.L_x_163) ;  /* 0x0000000000b88947 */ /* 0x000fec0003800000 */
[----:B------:R-:W0:Y:S08]  /*08c0*/  LDC.64 R12, c[0x0][0x380] ;  /* 0x0000e000ff0c7b82 */ /* 0x000e300000000a00 */
[----:B------:R-:W1:Y:S08]  /*08d0*/  LDC.64 R24, c[0x0][0x390] ;  /* 0x0000e400ff187b82 */ /* 0x000e700000000a00 */
[----:B------:R-:W2:Y:S01]  /*08e0*/  LDC.64 R14, c[0x0][0x398] ;  /* 0x0000e600ff0e7b82 */ /* 0x000ea20000000a00 */
[----:B0-----:R-:W-:-:S05]  /*08f0*/  IMAD.WIDE R12, R4, 0x4, R12 ;  /* 0x00000004040c7825 */ /* 0x001fca00078e020c */
[----:B------:R-:W2:Y:S04]  /*0900*/  LDG.E R19, desc[UR10][R12.64] ;  /* 0x0000000a0c137981 */ /* 0x000ea8000c1e1900 */
[----:B------:R-:W3:Y:S04]  /*0910*/  LDG.E R27, desc[UR10][R12.64+0x4] ;  /* 0x0000040a0c1b7981 */ /* 0x000ee8000c1e1900 */
[----:B------:R-:W4:Y:S04]  /*0920*/  LDG.E R20, desc[UR10][R12.64+0x8] ;  /* 0x0000080a0c147981 */ /* 0x000f28000c1e1900 */
[----:B------:R-:W5:Y:S04]  /*0930*/  LDG.E R16, desc[UR10][R12.64+0xc] ;  /* 0x00000c0a0c107981 */ /* 0x000f68000c1e1900 */
[----:B------:R-:W5:Y:S04]  /*0940*/  LDG.E R21, desc[UR10][R12.64+0x10] ;  /* 0x0000100a0c157981 */ /* 0x000f68000c1e1900 */
[----:B------:R-:W5:Y:S04]  /*0950*/  LDG.E R23, desc[UR10][R12.64+0x14] ;  /* 0x0000140a0c177981 */ /* 0x000f68000c1e1900 */
[----:B------:R-:W5:Y:S04]  /*0960*/  LDG.E R17, desc[UR10][R12.64+0x18] ;  /* 0x0000180a0c117981 */ /* 0x000f68000c1e1900 */
[----:B------:R-:W5:Y:S01]  /*0970*/  LDG.E R29, desc[UR10][R12.64+0x1c] ;  /* 0x00001c0a0c1d7981 */ /* 0x000f62000c1e1900 */
[----:B-1----:R-:W-:-:S05]  /*0980*/  IMAD.WIDE R24, R4, 0x4, R24 ;  /* 0x0000000404187825 */ /* 0x002fca00078e0218 */
[----:B------:R-:W5:Y:S04]  /*0990*/  LDG.E R7, desc[UR10][R24.64] ;  /* 0x0000000a18077981 */ /* 0x000f68000c1e1900 */
[----:B------:R-:W5:Y:S04]  /*09a0*/  LDG.E R8, desc[UR10][R24.64+0x4] ;  /* 0x0000040a18087981 */ /* 0x000f68000c1e1900 */
[----:B------:R-:W5:Y:S04]  /*09b0*/  LDG.E R9, desc[UR10][R24.64+0x8] ;  /* 0x0000080a18097981 */ /* 0x000f68000c1e1900 */
[----:B------:R-:W5:Y:S04]  /*09c0*/  LDG.E R10, desc[UR10][R24.64+0xc] ;  /* 0x00000c0a180a7981 */ /* 0x000f68000c1e1900 */
[----:B------:R-:W5:Y:S04]  /*09d0*/  LDG.E R11, desc[UR10][R24.64+0x10] ;  /* 0x0000100a180b7981 */ /* 0x000f68000c1e1900 */
[----:B------:R-:W5:Y:S04]  /*09e0*/  LDG.E R12, desc[UR10][R24.64+0x14] ;  /* 0x0000140a180c7981 */ /* 0x000f68000c1e1900 */
[----:B------:R-:W5:Y:S04]  /*09f0*/  LDG.E R13, desc[UR10][R24.64+0x18] ;  /* 0x0000180a180d7981 */ /* 0x000f68000c1e1900 */
[----:B------:R-:W5:Y:S01]  /*0a00*/  LDG.E R24, desc[UR10][R24.64+0x1c] ;  /* 0x00001c0a18187981 */ /* 0x000f62000c1e1900 */
[----:B--2---:R-:W-:-:S04]  /*0a10*/  IMAD.WIDE R18, R19, 0x4, R14 ;  /* 0x0000000413127825 */ /* 0x004fc800078e020e */
[--C-:B---3--:R-:W-:Y:S01]  /*0a20*/  IMAD.WIDE R26, R27, 0x4, R14.reuse ;  /* 0x000000041b1a7825 */ /* 0x108fe200078e020e */
[----:B------:R4:W2:Y:S05]  /*0a30*/  LDG.E R25, desc[UR10][R18.64] ;  /* 0x0000000a12197981 */ /* 0x0008aa000c1e1900 */
[----:B------:R-:W3:Y:S01]  /*0a40*/  LDG.E R27, desc[UR10][R26.64] ;  /* 0x0000000a1a1b7981 */ /* 0x000ee2000c1e1900 */
[----:B----4-:R-:W-:-:S05]  /*0a50*/  IMAD.WIDE R18, R20, 0x4, R14 ;  /* 0x0000000414127825 */ /* 0x010fca00078e020e */
[----:B------:R0:W4:Y:S01]  /*0a60*/  LDG.E R26, desc[UR10][R18.64] ;  /* 0x0000000a121a7981 */ /* 0x000122000c1e1900 */
[----:B-----5:R-:W-:-:S04]  /*0a70*/  IMAD.WIDE R20, R21, 0x4, R14 ;  /* 0x0000000415147825 */ /* 0x020fc800078e020e */
[--C-:B------:R-:W-:Y:S02]  /*0a80*/  IMAD.WIDE R22, R23, 0x4, R14.reuse ;  /* 0x0000000417167825 */ /* 0x100fe400078e020e */
[----:B------:R-:W5:Y:S02]  /*0a90*/  LDG.E R20, desc[UR10][R20.64] ;  /* 0x0000000a14147981 */ /* 0x000f64000c1e1900 */
[--C-:B0-----:R-:W-:Y:S02]  /*0aa0*/  IMAD.WIDE R18, R16, 0x4, R14.reuse ;  /* 0x0000000410127825 */ /* 0x101fe400078e020e */
[----:B------:R-:W5:Y:S04]  /*0ab0*/  LDG.E R23, desc[UR10][R22.64] ;  /* 0x0000000a16177981 */ /* 0x000f68000c1e1900 */
[----:B------:R-:W5:Y:S01]  /*0ac0*/  LDG.E R19, desc[UR10][R18.64] ;  /* 0x0000000a12137981 */ /* 0x000f62000c1e1900 */
[----:B------:R-:W-:-:S04]  /*0ad0*/  IMAD.WIDE R16, R17, 0x4, R14 ;  /* 0x0000000411107825 */ /* 0x000fc800078e020e */
[----:B------:R-:W-:Y:S02]  /*0ae0*/  IMAD.WIDE R14, R29, 0x4, R14 ;  /* 0x000000041d0e7825 */ /* 0x000fe400078e020e */
[----:B------:R-:W5:Y:S04]  /*0af0*/  LDG.E R16, desc[UR10][R16.64] ;  /* 0x0000000a10107981 */ /* 0x000f68000c1e1900 */
[----:B------:R-:W5:Y:S01]  /*0b00*/  LDG.E R14, desc[UR10][R14.64] ;  /* 0x0000000a0e0e7981 */ /* 0x000f62000c1e1900 */
[----:B------:R-:W-:Y:S01]  /*0b10*/  IADD3 R4, PT, PT, R4, 0x8, RZ ;  /* 0x0000000804047810 */ /* 0x000fe20007ffe0ff */
[----:B--2---:R-:W-:-:S04]  /*0b20*/  FFMA R6, R25, R7, R6 ;  /* 0x0000000719067223 */ /* 0x004fc80000000006 */
[----:B---3--:R-:W-:-:S04]  /*0b30*/  FFMA R27, R27, R8, R6 ;  /* 0x000000081b1b7223 */ /* 0x008fc80000000006 */
[----:B----4-:R-:W-:-:S04]  /*0b40*/  FFMA R26, R26, R9, R27 ;  /* 0x000000091a1a7223 */ /* 0x010fc8000000001b */
[----:B-----5:R-:W-:-:S04]  /*0b50*/  FFMA R19, R19, R10, R26 ;  /* 0x0000000a13137223 */ /* 0x020fc8000000001a */
[----:B------:R-:W-:-:S04]  /*0b60*/  FFMA R20, R20, R11, R19 ;  /* 0x0000000b14147223 */ /* 0x000fc80000000013 */
[----:B------:R-:W-:-:S04]  /*0b70*/  FFMA R7, R23, R12, R20 ;  /* 0x0000000c17077223 */ /* 0x000fc80000000014 */
[----:B------:R-:W-:-:S04]  /*0b80*/  FFMA R7, R16, R13, R7 ;  /* 0x0000000d10077223 */ /* 0x000fc80000000007 */
[----:B------:R-:W-:-:S07]  /*0b90*/  FFMA R6, R14, R24, R7 ;  /* 0x000000180e067223 */ /* 0x000fce0000000007 */
.L_x_163:
[----:B------:R-:W-:Y:S05]  /*0ba0*/  BSYNC.RECONVERGENT B1 ;  /* 0x0000000000017941 */ /* 0x000fea0003800200 */
.L_x_162:
[----:B------:R-:W-:Y:S05]  /*0bb0*/  @!P1 BRA `(.L_x_158) ;  /* 0x0000000000e09947 */ /* 0x000fea0003800000 */
[----:B------:R-:W-:Y:S01]  /*0bc0*/  ISETP.GE.U32.AND P0, PT, R3, 0x4, PT ;  /* 0x000000040300780c */ /* 0x000fe20003f06070 */
[----:B------:R-:W-:Y:S01]  /*0bd0*/  BSSY.RECONVERGENT B1, `(.L_x_164) ;  /* 0x000001e000017945 */ /* 0x000fe20003800200 */
[----:B------:R-:W-:-:S04]  /*0be0*/  LOP3.LUT R5, R5, 0x3, RZ, 0xc0, !PT ;  /* 0x0000000305057812 */ /* 0x000fc800078ec0ff */
[----:B------:R-:W-:-:S07]  /*0bf0*/  ISETP.NE.AND P1, PT, R5, RZ, PT ;  /* 0x000000ff0500720c */ /* 0x000fce0003f25270 */
[----:B------:R-:W-:Y:S06]  /*0c00*/  @!P0 BRA `(.L_x_165) ;  /* 0x0000000000688947 */ /* 0x000fec0003800000 */
[----:B------:R-:W0:Y:S08]  /*0c10*/  LDC.64 R8, c[0x0][0x380] ;  /* 0x0000e000ff087b82 */ /* 0x000e300000000a00 */
[----:B------:R-:W1:Y:S01]  /*0c20*/  LDC.64 R10, c[0x0][0x390] ;  /* 0x0000e400ff0a7b82 */ /* 0x000e620000000a00 */
[----:B0-----:R-:W-:-:S07]  /*0c30*/  IMAD.WIDE R12, R4, 0x4, R8 ;  /* 0x00000004040c7825 */ /* 0x001fce00078e0208 */
[----:B------:R-:W0:Y:S01]  /*0c40*/  LDC.64 R8, c[0x0][0x398] ;  /* 0x0000e600ff087b82 */ /* 0x000e220000000a00 */
[----:B------:R-:W0:Y:S04]  /*0c50*/  LDG.E R15, desc[UR10][R12.64] ;  /* 0x0000000a0c0f7981 */ /* 0x000e28000c1e1900 */
[----:B------:R-:W2:Y:S04]  /*0c60*/  LDG.E R17, desc[UR10][R12.64+0x4] ;  /* 0x0000040a0c117981 */ /* 0x000ea8000c1e1900 */
[----:B------:R-:W3:Y:S04]  /*0c70*/  LDG.E R19, desc[UR10][R12.64+0x8] ;  /* 0x0000080a0c137981 */ /* 0x000ee8000c1e1900 */
[----:B------:R-:W4:Y:S01]  /*0c80*/  LDG.E R21, desc[UR10][R12.64+0xc] ;  /* 0x00000c0a0c157981 */ /* 0x000f22000c1e1900 */
[----:B-1----:R-:W-:-:S05]  /*0c90*/  IMAD.WIDE R10, R4, 0x4, R10 ;  /* 0x00000004040a7825 */ /* 0x002fca00078e020a */
[----:B------:R-:W5:Y:S04]  /*0ca0*/  LDG.E R3, desc[UR10][R10.64] ;  /* 0x0000000a0a037981 */ /* 0x000f68000c1e1900 */
[----:B------:R-:W5:Y:S04]  /*0cb0*/  LDG.E R7, desc[UR10][R10.64+0x4] ;  /* 0x0000040a0a077981 */ /* 0x000f68000c1e1900 */
[----:B------:R-:W5:Y:S04]  /*0cc0*/  LDG.E R12, desc[UR10][R10.64+0x8] ;  /* 0x0000080a0a0c7981 */ /* 0x000f68000c1e1900 */
[----:B------:R-:W5:Y:S01]  /*0cd0*/  LDG.E R13, desc[UR10][R10.64+0xc] ;  /* 0x00000c0a0a0d7981 */ /* 0x000f62000c1e1900 */
[----:B0-----:R-:W-:-:S04]  /*0ce0*/  IMAD.WIDE R14, R15, 0x4, R8 ;  /* 0x000000040f0e7825 */ /* 0x001fc800078e0208 */
[--C-:B--2---:R-:W-:Y:S02]  /*0cf0*/  IMAD.WIDE R16, R17, 0x4, R8.reuse ;  /* 0x0000000411107825 */ /* 0x104fe400078e0208 */
[----:B------:R-:W5:Y:S02]  /*0d00*/  LDG.E R15, desc[UR10][R14.64] ;  /* 0x0000000a0e0f7981 */ /* 0x000f64000c1e1900 */
[--C-:B---3--:R-:W-:Y:S02]  /*0d10*/  IMAD.WIDE R18, R19, 0x4, R8.reuse ;  /* 0x0000000413127825 */ /* 0x108fe400078e0208 */
[----:B------:R-:W2:Y:S02]  /*0d20*/  LDG.E R16, desc[UR10][R16.64] ;  /* 0x0000000a10107981 */ /* 0x000ea4000c1e1900 */
[----:B----4-:R-:W-:Y:S02]  /*0d30*/  IMAD.WIDE R8, R21, 0x4, R8 ;  /* 0x0000000415087825 */ /* 0x010fe400078e0208 */
[----:B------:R-:W3:Y:S04]  /*0d40*/  LDG.E R18, desc[UR10][R18.64] ;  /* 0x0000000a12127981 */ /* 0x000ee8000c1e1900 */
[----:B------:R-:W4:Y:S01]  /*0d50*/  LDG.E R8, desc[UR10][R8.64] ;  /* 0x0000000a08087981 */ /* 0x000f22000c1e1900 */
[----:B------:R-:W-:Y:S01]  /*0d60*/  IADD3 R4, PT, PT, R4, 0x4, RZ ;  /* 0x0000000404047810 */ /* 0x000fe20007ffe0ff */
[----:B-----5:R-:W-:-:S04]  /*0d70*/  FFMA R3, R15, R3, R6 ;  /* 0x000000030f037223 */ /* 0x020fc80000000006 */
[----:B--2---:R-:W-:-:S04]  /*0d80*/  FFMA R3, R16, R7, R3 ;  /* 0x0000000710037223 */ /* 0x004fc80000000003 */
[----:B---3--:R-:W-:-:S04]  /*0d90*/  FFMA R3, R18, R12, R3 ;  /* 0x0000000c12037223 */ /* 0x008fc80000000003 */
[----:B----4-:R-:W-:-:S07]  /*0da0*/  FFMA R6, R8, R13, R3 ;  /* 0x0000000d08067223 */ /* 0x010fce0000000003 */
.L_x_165:
[----:B------:R-:W-:Y:S05]  /*0db0*/  BSYNC.RECONVERGENT B1 ;  /* 0x0000000000017941 */ /* 0x000fea0003800200 */
.L_x_164:
[----:B------:R-:W-:Y:S05]  /*0dc0*/  @!P1 BRA `(.L_x_158) ;  /* 0x00000000005c9947 */ /* 0x000fea0003800000 */
[----:B------:R-:W0:Y:S08]  /*0dd0*/  LDC.64 R14, c[0x0][0x380] ;  /* 0x0000e000ff0e7b82 */ /* 0x000e300000000a00 */
[----:B------:R-:W1:Y:S08]  /*0de0*/  LDC.64 R8, c[0x0][0x398] ;  /* 0x0000e600ff087b82 */ /* 0x000e700000000a00 */
[----:B------:R-:W2:Y:S01]  /*0df0*/  LDC.64 R10, c[0x0][0x390] ;  /* 0x0000e400ff0a7b82 */ /* 0x000ea20000000a00 */
[----:B0-----:R-:W-:-:S05]  /*0e00*/  IMAD.WIDE R14, R4, 0x4, R14 ;  /* 0x00000004040e7825 */ /* 0x001fca00078e020e */
[----:B------:R-:W1:Y:S01]  /*0e10*/  LDG.E R13, desc[UR10][R14.64] ;  /* 0x0000000a0e0d7981 */ /* 0x000e62000c1e1900 */
[----:B--2---:R-:W-:-:S05]  /*0e20*/  IMAD.WIDE R10, R4, 0x4, R10 ;  /* 0x00000004040a7825 */ /* 0x004fca00078e020a */
[----:B------:R-:W2:Y:S01]  /*0e30*/  LDG.E R3, desc[UR10][R10.64] ;  /* 0x0000000a0a037981 */ /* 0x000ea2000c1e1900 */
[----:B-1----:R-:W-:-:S06]  /*0e40*/  IMAD.WIDE R12, R13, 0x4, R8 ;  /* 0x000000040d0c7825 */ /* 0x002fcc00078e0208 */
[----:B------:R-:W2:Y:S01]  /*0e50*/  LDG.E R13, desc[UR10][R12.64] ;  /* 0x0000000a0c0d7981 */ /* 0x000ea2000c1e1900 */
[----:B------:R-:W-:Y:S01]  /*0e60*/  ISETP.NE.AND P0, PT, R5, 0x1, PT ;  /* 0x000000010500780c */ /* 0x000fe20003f05270 */
[----:B--2---:R-:W-:-:S12]  /*0e70*/  FFMA R6, R13, R3, R6 ;  /* 0x000000030d067223 */ /* 0x004fd80000000006 */
[----:B------:R-:W-:Y:S05]  /*0e80*/  @!P0 BRA `(.L_x_158) ;  /* 0x00000000002c8947 */ /* 0x000fea0003800000 */
[----:B------:R-:W-:Y:S01]  /*0e90*/  ISETP.NE.AND P0, PT, R5, 0x2, PT ;  /* 0x000000020500780c */ /* 0x000fe20003f05270 */
[----:B------:R-:W2:Y:S04]  /*0ea0*/  LDG.E R3, desc[UR10][R10.64+0x4] ;  /* 0x0000040a0a037981 */ /* 0x000ea8000c1e1900 */
[----:B------:R-:W3:Y:S08]  /*0eb0*/  LDG.E R5, desc[UR10][R14.64+0x4] ;  /* 0x0000040a0e057981 */ /* 0x000ef0000c1e1900 */
[----:B------:R-:W4:Y:S01]  /*0ec0*/  @P0 LDG.E R7, desc[UR10][R14.64+0x8] ;  /* 0x0000080a0e070981 */ /* 0x000f22000c1e1900 */
[----:B---3--:R-:W-:-:S06]  /*0ed0*/  IMAD.WIDE R4, R5, 0x4, R8 ;  /* 0x0000000405047825 */ /* 0x008fcc00078e0208 */
[----:B------:R-:W2:Y:S01]  /*0ee0*/  LDG.E R5, desc[UR10][R4.64] ;  /* 0x0000000a04057981 */ /* 0x000ea2000c1e1900 */
[----:B----4-:R-:W-:-:S03]  /*0ef0*/  @P0 IMAD.WIDE R8, R7, 0x4, R8 ;  /* 0x0000000407080825 */ /* 0x010fc600078e0208 */
[----:B------:R-:W3:Y:S04]  /*0f00*/  @P0 LDG.E R7, desc[UR10][R10.64+0x8] ;  /* 0x0000080a0a070981 */ /* 0x000ee8000c1e1900 */
[----:B------:R-:W3:Y:S01]  /*0f10*/  @P0 LDG.E R9, desc[UR10][R8.64] ;  /* 0x0000000a08090981 */ /* 0x000ee2000c1e1900 */
[----:B--2---:R-:W-:-:S04]  /*0f20*/  FFMA R6, R5, R3, R6 ;  /* 0x0000000305067223 */ /* 0x004fc80000000006 */
[----:B---3--:R-:W-:-:S07]  /*0f30*/  @P0 FFMA R6, R9, R7, R6 ;  /* 0x0000000709060223 */ /* 0x008fce0000000006 */
.L_x_158:
[----:B------:R-:W-:Y:S05]  /*0f40*/  BSYNC.RECONVERGENT B0 ;  /* 0x0000000000007941 */ /* 0x000fea0003800200 */
.L_x_157:
[----:B------:R-:W-:Y:S01]  /*0f50*/  HFMA2 R3, -RZ, RZ, 0.96630859375, -0.0022525787353515625 ;  /* 0x3bbb989dff037431 */ /* 0x000fe200000001ff */
[----:B------:R-:W-:Y:S01]  /*0f60*/  MOV R4, 0x437c0000 ;  /* 0x437c000000047802 */ /* 0x000fe20000000f00 */
[----:B------:R-:W-:Y:S03]  /*0f70*/  BSSY.RECONVERGENT B0, `(.L_x_166) ;  /* 0x0000015000007945 */ /* 0x000fe60003800200 */
[----:B------:R-:W-:-:S04]  /*0f80*/  FFMA.SAT R3, R6, -R3, 0.5 ;  /* 0x3f00000006037423 */ /* 0x000fc80000002803 */
[----:B------:R-:W-:-:S04]  /*0f90*/  FFMA.RM R3, R3, R4, 12582913 ;  /* 0x4b40000103037423 */ /* 0x000fc80000004004 */
[C---:B------:R-:W-:Y:S01]  /*0fa0*/  FADD R5, R3.reuse, -12583039 ;  /* 0xcb40007f03057421 */ /* 0x040fe20000000000 */
[----:B------:R-:W-:-:S03]  /*0fb0*/  SHF.L.U32 R3, R3, 0x17, RZ ;  /* 0x0000001703037819 */ /* 0x000fc600000006ff */
[----:B------:R-:W-:-:S04]  /*0fc0*/  FFMA R5, R6, -1.4426950216293334961, -R5 ;  /* 0xbfb8aa3b06057823 */ /* 0x000fc80000000805 */
[----:B------:R-:W-:-:S04]  /*0fd0*/  FFMA R5, R6, -1.925963033500011079e-08, R5 ;  /* 0xb2a5706006057823 */ /* 0x000fc80000000005 */
[----:B------:R-:W0:Y:S02]  /*0fe0*/  MUFU.EX2 R4, R5 ;  /* 0x0000000500047308 */ /* 0x000e240000000800 */
[----:B0-----:R-:W-:-:S05]  /*0ff0*/  FFMA R8, R3, R4, 1 ;  /* 0x3f80000003087423 */ /* 0x001fca0000000004 */
[----:B------:R-:W-:-:S04]  /*1000*/  IADD3 R3, PT, PT, R8, 0x1800000, RZ ;  /* 0x0180000008037810 */ /* 0x000fc80007ffe0ff */
[----:B------:R-:W-:-:S04]  /*1010*/  LOP3.LUT R3, R3, 0x7f800000, RZ, 0xc0, !PT ;  /* 0x7f80000003037812 */ /* 0x000fc800078ec0ff */
[----:B------:R-:W-:-:S13]  /*1020*/  ISETP.GT.U32.AND P0, PT, R3, 0x1ffffff, PT ;  /* 0x01ffffff0300780c */ /* 0x000fda0003f04070 */
[----:B------:R-:W-:Y:S05]  /*1030*/  @P0 BRA `(.L_x_167) ;  /* 0x0000000000100947 */ /* 0x000fea0003800000 */
[----:B------:R-:W-:-:S07]  /*1040*/  MOV R6, 0x1060 ;  /* 0x0000106000067802 */ /* 0x000fce0000000f00 */
[----:B------:R-:W-:Y:S05]  /*1050*/  CALL.REL.NOINC `($__internal_1_$__cuda_sm20_rcp_rn_f32_slowpath) ;  /* 0x0000000000307944 */ /* 0x000fea0003c00000 */
[----:B------:R-:W-:Y:S01]  /*1060*/  MOV R7, R5 ;  /* 0x0000000500077202 */ /* 0x000fe20000000f00 */
[----:B------:R-:W-:Y:S06]  /*1070*/  BRA `(.L_x_168) ;  /* 0x0000000000107947 */ /* 0x000fec0003800000 */
.L_x_167:
[----:B------:R-:W0:Y:S02]  /*1080*/  MUFU.RCP R7, R8 ;  /* 0x0000000800077308 */ /* 0x000e240000001000 */
[----:B0-----:R-:W-:-:S04]  /*1090*/  FFMA R3, R8, R7, -1 ;  /* 0xbf80000008037423 */ /* 0x001fc80000000007 */
[----:B------:R-:W-:-:S04]  /*10a0*/  FADD.FTZ R4, -R3, -RZ ;  /* 0x800000ff03047221 */ /* 0x000fc80000010100 */
[----:B------:R-:W-:-:S07]  /*10b0*/  FFMA R7, R7, R4, R7 ;  /* 0x0000000407077223 */ /* 0x000fce0000000007 */
.L_x_168:
[----:B------:R-:W-:Y:S05]  /*10c0*/  BSYNC.RECONVERGENT B0 ;  /* 0x0000000000007941 */ /* 0x000fea0003800200 */
.L_x_166:
[----:B------:R-:W0:Y:S02]  /*10d0*/  LDC.64 R4, c[0x0][0x3a8] ;  /* 0x0000ea00ff047b82 */ /* 0x000e240000000a00 */
[----:B0-----:R-:W-:-:S05]  /*10e0*/  IMAD.WIDE R2, R2, 0x4, R4 ;  /* 0x0000000402027825 */ /* 0x001fca00078e0204 */
[----:B------:R0:W-:Y:S01]  /*10f0*/  STG.E desc[UR10][R2.64], R7 ;  /* 0x0000000702007986 */ /* 0x0001e2000c10190a */
[----:B------:R-:W-:Y:S05]  /*1100*/  @!P3 BRA `(.L_x_169) ;  /* 0xfffffff00000b947 */ /* 0x000fea000383ffff */
[----:B------:R-:W-:Y:S05]  /*1110*/  EXIT ;  /* 0x000000000000794d */ /* 0x000fea0003800000 */
        .weak           $__internal_1_$__cuda_sm20_rcp_rn_f32_slowpath
        .type           $__internal_1_$__cuda_sm20_rcp_rn_f32_slowpath,@function
        .size           $__internal_1_$__cuda_sm20_rcp_rn_f32_slowpath,(.L_x_213 - $__internal_1_$__cuda_sm20_rcp_rn_f32_slowpath)
$__internal_1_$__cuda_sm20_rcp_rn_f32_slowpath:
[----:B------:R-:W-:Y:S01]  /*1120*/  SHF.L.U32 R3, R8, 0x1, RZ ;  /* 0x0000000108037819 */ /* 0x000fe200000006ff */
[----:B------:R-:W-:Y:S03]  /*1130*/  BSSY.RECONVERGENT B1, `(.L_x_170) ;  /* 0x0000031000017945 */ /* 0x000fe60003800200 */
[----:B------:R-:W-:Y:S02]  /*1140*/  SHF.R.U32.HI R9, RZ, 0x18, R3 ;  /* 0x00000018ff097819 */ /* 0x000fe40000011603 */
[----:B------:R-:W-:Y:S02]  /*1150*/  MOV R3, R8 ;  /* 0x0000000800037202 */ /* 0x000fe40000000f00 */
[----:B------:R-:W-:-:S13]  /*1160*/  ISETP.NE.U32.AND P0, PT, R9, RZ, PT ;  /* 0x000000ff0900720c */ /* 0x000fda0003f05070 */
[----:B------:R-:W-:Y:S05]  /*1170*/  @P0 BRA `(.L_x_171) ;  /* 0x0000000000280947 */ /* 0x000fea0003800000 */
[----:B------:R-:W-:-:S04]  /*1180*/  SHF.L.U32 R4, R3, 0x1, RZ ;  /* 0x0000000103047819 */ /* 0x000fc800000006ff */
[----:B------:R-:W-:-:S13]  /*1190*/  ISETP.NE.AND P0, PT, R4, RZ, PT ;  /* 0x000000ff0400720c */ /* 0x000fda0003f05270 */
[----:B------:R-:W-:Y:S01]  /*11a0*/  @P0 FFMA R7, R3, 1.84467440737095516160e+19, RZ ;  /* 0x5f80000003070823 */ /* 0x000fe200000000ff */
[----:B------:R-:W-:Y:S08]  /*11b0*/  @!P0 MUFU.RCP R5, R3 ;  /* 0x0000000300058308 */ /* 0x000ff00000001000 */
[----:B------:R-:W0:Y:S02]  /*11c0*/  @P0 MUFU.RCP R4, R7 ;  /* 0x0000000700040308 */ /* 0x000e240000001000 */
[----:B0-----:R-:W-:-:S04]  /*11d0*/  @P0 FFMA R8, R7, R4, -1 ;  /* 0xbf80000007080423 */ /* 0x001fc80000000004 */
[----:B------:R-:W-:-:S04]  /*11e0*/  @P0 FADD.FTZ R9, -R8, -RZ ;  /* 0x800000ff08090221 */ /* 0x000fc80000010100 */
[----:B------:R-:W-:-:S04]  /*11f0*/  @P0 FFMA R4, R4, R9, R4 ;  /* 0x0000000904040223 */ /* 0x000fc80000000004 */
[----:B------:R-:W-:Y:S01]  /*1200*/  @P0 FFMA R5, R4, 1.84467440737095516160e+19, RZ ;  /* 0x5f80000004050823 */ /* 0x000fe200000000ff */
[----:B------:R-:W-:Y:S06]  /*1210*/  BRA `(.L_x_172) ;  /* 0x0000000000887947 */ /* 0x000fec0003800000 */
.L_x_171:
[----:B------:R-:W-:-:S04]  /*1220*/  IADD3 R11, PT, PT, R9, -0xfd, RZ ;  /* 0xffffff03090b7810 */ /* 0x000fc80007ffe0ff */
[----:B------:R-:W-:-:S13]  /*1230*/  ISETP.GT.U32.AND P0, PT, R11, 0x1, PT ;  /* 0x000000010b00780c */ /* 0x000fda0003f04070 */
[----:B------:R-:W-:Y:S05]  /*1240*/  @P0 BRA `(.L_x_173) ;  /* 0x0000000000780947 */ /* 0x000fea0003800000 */
[----:B------:R-:W-:Y:S01]  /*1250*/  LOP3.LUT R4, R3, 0x7fffff, RZ, 0xc0, !PT ;  /* 0x007fffff03047812 */ /* 0x000fe200078ec0ff */
[----:B------:R-:W-:-:S03]  /*1260*/  HFMA2 R10, -RZ, RZ, 0, 1.78813934326171875e-07 ;  /* 0x00000003ff0a7431 */ /* 0x000fc600000001ff */
[----:B------:R-:W-:-:S04]  /*1270*/  LOP3.LUT R4, R4, 0x3f800000, RZ, 0xfc, !PT ;  /* 0x3f80000004047812 */ /* 0x000fc800078efcff */
[----:B------:R-:W0:Y:S01]  /*1280*/  MUFU.RCP R5, R4 ;  /* 0x0000000400057308 */ /* 0x000e220000001000 */
[----:B------:R-:W-:Y:S01]  /*1290*/  SHF.L.U32 R10, R10, R11, RZ ;  /* 0x0000000b0a0a7219 */ /* 0x000fe200000006ff */
[----:B0-----:R-:W-:-:S04]  /*12a0*/  FFMA R7, R4, R5, -1 ;  /* 0xbf80000004077423 */ /* 0x001fc80000000005 */
[----:B------:R-:W-:-:S04]  /*12b0*/  FADD.FTZ R8, -R7, -RZ ;  /* 0x800000ff07087221 */ /* 0x000fc80000010100 */
[CCC-:B------:R-:W-:Y:S01]  /*12c0*/  FFMA.RM R7, R5.reuse, R8.reuse, R5.reuse ;  /* 0x0000000805077223 */ /* 0x1c0fe20000004005 */
[----:B------:R-:W-:-:S04]  /*12d0*/  FFMA.RP R8, R5, R8, R5 ;  /* 0x0000000805087223 */ /* 0x000fc80000008005 */
[C---:B------:R-:W-:Y:S02]  /*12e0*/  LOP3.LUT R5, R7.reuse, 0x7fffff, RZ, 0xc0, !PT ;  /* 0x007fffff07057812 */ /* 0x040fe400078ec0ff */
[----:B------:R-:W-:Y:S02]  /*12f0*/  FSETP.NEU.FTZ.AND P0, PT, R7, R8, PT ;  /* 0x000000080700720b */ /* 0x000fe40003f1d000 */
[----:B------:R-:W-:Y:S02]  /*1300*/  LOP3.LUT R5, R5, 0x800000, RZ, 0xfc, !PT ;  /* 0x0080000005057812 */ /* 0x000fe400078efcff */
[----:B------:R-:W-:Y:S02]  /*1310*/  SEL R7, RZ, 0xffffffff, !P0 ;  /* 0xffffffffff077807 */ /* 0x000fe40004000000 */
[----:B------:R-:W-:Y:S02]  /*1320*/  LOP3.LUT R10, R10, R5, RZ, 0xc0, !PT ;  /* 0x000000050a0a7212 */ /* 0x000fe400078ec0ff */
[----:B------:R-:W-:-:S02]  /*1330*/  IADD3 R4, PT, PT, -R7, RZ, RZ ;  /* 0x000000ff07047210 */ /* 0x000fc40007ffe1ff */
[-C--:B------:R-:W-:Y:S02]  /*1340*/  SHF.R.U32.HI R10, RZ, R11.reuse, R10 ;  /* 0x0000000bff0a7219 */ /* 0x080fe4000001160a */
[----:B------:R-:W-:Y:S02]  /*1350*/  LOP3.LUT P1, RZ, R4, R11, R5, 0xf8, !PT ;  /* 0x0000000b04ff7212 */ /* 0x000fe4000782f805 */
[C---:B------:R-:W-:Y:S02]  /*1360*/  LOP3.LUT P0, RZ, R10.reuse, 0x1, RZ, 0xc0, !PT ;  /* 0x000000010aff7812 */ /* 0x040fe4000780c0ff */
[----:B------:R-:W-:-:S04]  /*1370*/  LOP3.LUT P2, RZ, R10, 0x2, RZ, 0xc0, !PT ;  /* 0x000000020aff7812 */ /* 0x000fc8000784c0ff */
[----:B------:R-:W-:Y:S02]  /*1380*/  PLOP3.LUT P0, PT, P0, P1, P2, 0xe0, 0x0 ;  /* 0x000000000000781c */ /* 0x000fe40000703c20 */
[----:B------:R-:W-:Y:S02]  /*1390*/  LOP3.LUT P1, RZ, R3, 0x7fffff, RZ, 0xc0, !PT ;  /* 0x007fffff03ff7812 */ /* 0x000fe4000782c0ff */
[----:B------:R-:W-:-:S04]  /*13a0*/  SEL R4, RZ, 0x1, !P0 ;  /* 0x00000001ff047807 */ /* 0x000fc80004000000 */
[----:B------:R-:W-:-:S04]  /*13b0*/  IADD3 R4, PT, PT, -R4, RZ, RZ ;  /* 0x000000ff04047210 */ /* 0x000fc80007ffe1ff */
[----:B------:R-:W-:Y:S02]  /*13c0*/  ISETP.GE.AND P0, PT, R4, RZ, PT ;  /* 0x000000ff0400720c */ /* 0x000fe40003f06270 */
[----:B------:R-:W-:-:S04]  /*13d0*/  IADD3 R4, PT, PT, R9, -0xfc, RZ ;  /* 0xffffff0409047810 */ /* 0x000fc80007ffe0ff */
[----:B------:R-:W-:-:S07]  /*13e0*/  SHF.R.U32.HI R4, RZ, R4, R5 ;  /* 0x00000004ff047219 */ /* 0x000fce0000011605 */
[----:B------:R-:W-:-:S04]  /*13f0*/  @!P0 IADD3 R4, PT, PT, R4, 0x1, RZ ;  /* 0x0000000104048810 */ /* 0x000fc80007ffe0ff */
[----:B------:R-:W-:-:S04]  /*1400*/  @!P1 SHF.L.U32 R4, R4, 0x1, RZ ;  /* 0x0000000104049819 */ /* 0x000fc800000006ff */
[----:B------:R-:W-:Y:S01]  /*1410*/  LOP3.LUT R5, R4, 0x80000000, R3, 0xf8, !PT ;  /* 0x8000000004057812 */ /* 0x000fe200078ef803 */
[----:B------:R-:W-:Y:S06]  /*1420*/  BRA `(.L_x_172) ;  /* 0x0000000000047947 */ /* 0x000fec0003800000 */
.L_x_173:
[----:B------:R0:W1:Y:S02]  /*1430*/  MUFU.RCP R5, R3 ;  /* 0x0000000300057308 */ /* 0x0000640000001000 */
.L_x_172:
[----:B------:R-:W-:Y:S05]  /*1440*/  BSYNC.RECONVERGENT B1 ;  /* 0x0000000000017941 */ /* 0x000fea0003800200 */
.L_x_170:
[----:B------:R-:W-:-:S04]  /*1450*/  MOV R7, 0x0 ;  /* 0x0000000000077802 */ /* 0x000fc80000000f00 */
[----:B01----:R-:W-:Y:S05]  /*1460*/  RET.REL.NODEC R6 `(_Z9SparseMULPiS_PfS0_iS0_i) ;  /* 0xffffffe806e47950 */ /* 0x003fea0003c3ffff */
.L_x_174:
        /* <DEDUP_REMOVED lines=9> */
.L_x_213:


//--------------------- .text._Z25reductionKernelOp_MAX_IDXPiS_S_i --------------------------
	.section	.text._Z25reductionKernelOp_MAX_IDXPiS_S_i,"ax",@progbits
	.align	128
        .global         _Z25reductionKernelOp_MAX_IDXPiS_S_i
        .type           _Z25reductionKernelOp_MAX_IDXPiS_S_i,@function
        .size           _Z25reductionKernelOp_MAX_IDXPiS_S_i,(.L_x_235 - _Z25reductionKernelOp_MAX_IDXPiS_S_i)
        .other          _Z25reductionKernelOp_MAX_IDXPiS_S_i,@"STO_CUDA_ENTRY STV_DEFAULT"
_Z25reductionKernelOp_MAX_IDXPiS_S_i:
.text._Z25reductionKernelOp_MAX_IDXPiS_S_i:
[----:B------:R-:W-:Y:S01]  /*0000*/  LDC R1, c[0x0][0x37c] ;  /* 0x0000df00ff017b82 */ /* 0x000fe20000000800 */
[----:B------:R-:W0:Y:S01]  /*0010*/  S2R R8, SR_TID.X ;  /* 0x0000000000087919 */ /* 0x000e220000002100 */
[----:B------:R-:W0:Y:S01]  /*0020*/  LDCU UR4, c[0x0][0x360] ;  /* 0x00006c00ff0477ac */ /* 0x000e220008000800 */
[----:B------:R-:W-:Y:S01]  /*0030*/  IMAD.MOV.U32 R4, RZ, RZ, -0x1 ;  /* 0xffffffffff047424 */ /* 0x000fe200078e00ff */
[----:B------:R-:W0:Y:S01]  /*0040*/  S2R R11, SR_CTAID.X ;  /* 0x00000000000b7919 */ /* 0x000e220000002500 */
[----:B------:R-:W1:Y:S01]  /*0050*/  LDCU UR5, c[0x0][0x398] ;  /* 0x00007300ff0577ac */ /* 0x000e620008000800 */
[----:B------:R-:W2:Y:S01]  /*0060*/  LDCU.64 UR8, c[0x0][0x358] ;  /* 0x00006b00ff0877ac */ /* 0x000ea20008000a00 */
[----:B0-----:R-:W-:-:S05]  /*0070*/  IMAD R5, R11, UR4, R8 ;  /* 0x000000040b057c24 */ /* 0x001fca000f8e0208 */
[----:B-1----:R-:W-:-:S13]  /*0080*/  ISETP.GE.U32.AND P0, PT, R5, UR5, PT ;  /* 0x0000000505007c0c */ /* 0x002fda000bf06070 */
[----:B------:R-:W0:Y:S02]  /*0090*/  @!P0 LDC.64 R2, c[0x0][0x380] ;  /* 0x0000e000ff028b82 */ /* 0x000e240000000a00 */
[----:B0-----:R-:W-:-:S05]  /*00a0*/  @!P0 IMAD.WIDE.U32 R2, R5, 0x4, R2 ;  /* 0x0000000405028825 */ /* 0x001fca00078e0002 */
[----:B--2---:R0:W2:Y:S01]  /*00b0*/  @!P0 LDG.E R4, desc[UR8][R2.64] ;  /* 0x0000000802048981 */ /* 0x0040a2000c1e1900 */
[----:B------:R-:W1:Y:S01]  /*00c0*/  S2UR UR6, SR_CgaCtaId ;  /* 0x00000000000679c3 */ /* 0x000e620000008800 */
[----:B------:R-:W-:Y:S01]  /*00d0*/  UMOV UR4, 0x400 ;  /* 0x0000040000047882 */ /* 0x000fe20000000000 */
[----:B------:R-:W-:Y:S01]  /*00e0*/  IMAD.MOV.U32 R0, RZ, RZ, -0x1 ;  /* 0xffffffffff007424 */ /* 0x000fe200078e00ff */
[----:B------:R-:W-:Y:S01]  /*00f0*/  UIADD3 UR5, UPT, UPT, UR4, 0x200, URZ ;  /* 0x0000020004057890 */ /* 0x000fe2000fffe0ff */
[----:B------:R-:W-:Y:S01]  /*0100*/  @!P0 IMAD.MOV.U32 R0, RZ, RZ, R5 ;  /* 0x000000ffff008224 */ /* 0x000fe200078e0005 */
[C---:B------:R-:W-:Y:S01]  /*0110*/  ISETP.GT.U32.AND P0, PT, R8.reuse, 0x3f, PT ;  /* 0x0000003f0800780c */ /* 0x040fe20003f04070 */
[----:B------:R-:W-:Y:S01]  /*0120*/  BSSY.RECONVERGENT B0, `(.L_x_175) ;  /* 0x0000016000007945 */ /* 0x000fe20003800200 */
[C---:B------:R-:W-:Y:S01]  /*0130*/  ISETP.GT.U32.AND P1, PT, R8.reuse, 0x1f, PT ;  /* 0x0000001f0800780c */ /* 0x040fe20003f24070 */
[----:B------:R-:W-:Y:S01]  /*0140*/  IMAD.MOV.U32 R6, RZ, RZ, -0x1 ;  /* 0xffffffffff067424 */ /* 0x000fe200078e00ff */
[C---:B------:R-:W-:Y:S01]  /*0150*/  ISETP.GT.U32.AND P2, PT, R8.reuse, 0xf, PT ;  /* 0x0000000f0800780c */ /* 0x040fe20003f44070 */
[----:B0-----:R-:W-:Y:S01]  /*0160*/  IMAD.MOV.U32 R2, RZ, RZ, -0x1 ;  /* 0xffffffffff027424 */ /* 0x001fe200078e00ff */
[----:B------:R-:W-:-:S02]  /*0170*/  ISETP.GT.U32.AND P3, PT, R8, 0x7, PT ;  /* 0x000000070800780c */ /* 0x000fc40003f64070 */
[C---:B------:R-:W-:Y:S02]  /*0180*/  ISETP.GT.U32.AND P4, PT, R8.reuse, 0x3, PT ;  /* 0x000000030800780c */ /* 0x040fe40003f84070 */
[----:B------:R-:W-:Y:S01]  /*0190*/  ISETP.GT.U32.AND P5, PT, R8, 0x1, PT ;  /* 0x000000010800780c */ /* 0x000fe20003fa4070 */
[----:B-1----:R-:W-:Y:S02]  /*01a0*/  ULEA UR4, UR6, UR4, 0x18 ;  /* 0x0000000406047291 */ /* 0x002fe4000f8ec0ff */
[----:B------:R-:W-:-:S04]  /*01b0*/  ULEA UR5, UR6, UR5, 0x18 ;  /* 0x0000000506057291 */ /* 0x000fc8000f8ec0ff */
[C---:B------:R-:W-:Y:S02]  /*01c0*/  LEA R3, R8.reuse, UR4, 0x2 ;  /* 0x0000000408037c11 */ /* 0x040fe4000f8e10ff */
[----:B------:R-:W-:-:S03]  /*01d0*/  LEA R5, R8, UR5, 0x2 ;  /* 0x0000000508057c11 */ /* 0x000fc6000f8e10ff */
[----:B--2---:R0:W-:Y:S04]  /*01e0*/  STS [R3], R4 ;  /* 0x0000000403007388 */ /* 0x0041e80000000800 */
[----:B------:R0:W-:Y:S01]  /*01f0*/  STS [R5], R0 ;  /* 0x0000000005007388 */ /* 0x0001e20000000800 */
[----:B------:R-:W-:Y:S06]  /*0200*/  BAR.SYNC.DEFER_BLOCKING 0x0 ;  /* 0x0000000000007b1d */ /* 0x000fec0000010000 */
[----:B------:R-:W-:Y:S05]  /*0210*/  @P0 BRA `(.L_x_176) ;  /* 0x0000000000180947 */ /* 0x000fea0003800000 */
[----:B------:R-:W-:Y:S04]  /*0220*/  LDS R2, [R3] ;  /* 0x0000000003027984 */ /* 0x000fe80000000800 */
[----:B------:R-:W1:Y:S02]  /*0230*/  LDS R7, [R3+0x100] ;  /* 0x0001000003077984 */ /* 0x000e640000000800 */
[----:B-1----:R-:W-:-:S13]  /*0240*/  ISETP.GT.AND P6, PT, R2, R7, PT ;  /* 0x000000070200720c */ /* 0x002fda0003fc4270 */
[----:B------:R1:W2:Y:S01]  /*0250*/  @P6 LDS R6, [R5] ;  /* 0x0000000005066984 */ /* 0x0002a20000000800 */
[----:B------:R-:W-:-:S03]  /*0260*/  @!P6 IMAD.MOV.U32 R2, RZ, RZ, R7 ;  /* 0x000000ffff02e224 */ /* 0x000fc600078e0007 */
[----:B------:R1:W3:Y:S04]  /*0270*/  @!P6 LDS R6, [R5+0x100] ;  /* 0x000100000506e984 */ /* 0x0002e80000000800 */
.L_x_176:
[----:B------:R-:W-:Y:S05]  /*0280*/  BSYNC.RECONVERGENT B0 ;  /* 0x0000000000007941 */ /* 0x000fea0003800200 */
.L_x_175:
[----:B------:R-:W-:Y:S01]  /*0290*/  BAR.SYNC.DEFER_BLOCKING 0x0 ;  /* 0x0000000000007b1d */ /* 0x000fe20000010000 */
[----:B------:R-:W-:-:S05]  /*02a0*/  ISETP.NE.AND P6, PT, R8, RZ, PT ;  /* 0x000000ff0800720c */ /* 0x000fca0003fc5270 */
[----:B------:R-:W-:Y:S01]  /*02b0*/  BSSY.RECONVERGENT B0, `(.L_x_177) ;  /* 0x000000b000007945 */ /* 0x000fe20003800200 */
[----:B------:R4:W-:Y:S04]  /*02c0*/  @!P0 STS [R3], R2 ;  /* 0x0000000203008388 */ /* 0x0009e80000000800 */
[----:B--23--:R4:W-:Y:S01]  /*02d0*/  @!P0 STS [R5], R6 ;  /* 0x0000000605008388 */ /* 0x00c9e20000000800 */
[----:B------:R-:W-:Y:S06]  /*02e0*/  BAR.SYNC.DEFER_BLOCKING 0x0 ;  /* 0x0000000000007b1d */ /* 0x000fec0000010000 */
[----:B------:R-:W-:Y:S05]  /*02f0*/  @P1 BRA `(.L_x_178) ;  /* 0x0000000000181947 */ /* 0x000fea0003800000 */
[----:B------:R-:W-:Y:S04]  /*0300*/  LDS R7, [R3] ;  /* 0x0000000003077984 */ /* 0x000fe80000000800 */
[----:B----4-:R-:W2:Y:S02]  /*0310*/  LDS R2, [R3+0x80] ;  /* 0x0000800003027984 */ /* 0x010ea40000000800 */
[----:B--2---:R-:W-:-:S13]  /*0320*/  ISETP.GT.AND P0, PT, R7, R2, PT ;  /* 0x000000020700720c */ /* 0x004fda0003f04270 */
[----:B------:R2:W3:Y:S01]  /*0330*/  @!P0 LDS R6, [R5+0x80] ;  /* 0x0000800005068984 */ /* 0x0004e20000000800 */
[----:B------:R-:W-:-:S03]  /*0340*/  @P0 IMAD.MOV.U32 R2, RZ, RZ, R7 ;  /* 0x000000ffff020224 */ /* 0x000fc600078e0007 */
[----:B------:R2:W4:Y:S04]  /*0350*/  @P0 LDS R6, [R5] ;  /* 0x0000000005060984 */ /* 0x0005280000000800 */
.L_x_178:
[----:B------:R-:W-:Y:S05]  /*0360*/  BSYNC.RECONVERGENT B0 ;  /* 0x0000000000007941 */ /* 0x000fea0003800200 */
.L_x_177:
[----:B------:R-:W-:Y:S06]  /*0370*/  BAR.SYNC.DEFER_BLOCKING 0x0 ;  /* 0x0000000000007b1d */ /* 0x000fec0000010000 */
[----:B------:R-:W-:Y:S01]  /*0380*/  BSSY.RECONVERGENT B0, `(.L_x_179) ;  /* 0x000000b000007945 */ /* 0x000fe20003800200 */
[----:B------:R0:W-:Y:S04]  /*0390*/  @!P1 STS [R3], R2 ;  /* 0x0000000203009388 */ /* 0x0001e80000000800 */
[----:B---34-:R0:W-:Y:S01]  /*03a0*/  @!P1 STS [R5], R6 ;  /* 0x0000000605009388 */ /* 0x0181e20000000800 */
[----:B------:R-:W-:Y:S06]  /*03b0*/  BAR.SYNC.DEFER_BLOCKING 0x0 ;  /* 0x0000000000007b1d */ /* 0x000fec0000010000 */
[----:B------:R-:W-:Y:S05]  /*03c0*/  @P2 BRA `(.L_x_180) ;  /* 0x0000000000182947 */ /* 0x000fea0003800000 */
[----:B------:R-:W-:Y:S04]  /*03d0*/  LDS R7, [R3] ;  /* 0x0000000003077984 */ /* 0x000fe80000000800 */
[----:B0-----:R-:W0:Y:S02]  /*03e0*/  LDS R2, [R3+0x40] ;  /* 0x0000400003027984 */ /* 0x001e240000000800 */
[----:B0-----:R-:W-:-:S13]  /*03f0*/  ISETP.GT.AND P0, PT, R7, R2, PT ;  /* 0x000000020700720c */ /* 0x001fda0003f04270 */
[----:B------:R3:W4:Y:S01]  /*0400*/  @!P0 LDS R6, [R5+0x40] ;  /* 0x0000400005068984 */ /* 0x0007220000000800 */
[----:B------:R-:W-:-:S03]  /*0410*/  @P0 IMAD.MOV.U32 R2, RZ, RZ, R7 ;  /* 0x000000ffff020224 */ /* 0x000fc600078e0007 */
[----:B------:R3:W0:Y:S04]  /*0420*/  @P0 LDS R6, [R5] ;  /* 0x0000000005060984 */ /* 0x0006280000000800 */
.L_x_180:
[----:B------:R-:W-:Y:S05]  /*0430*/  BSYNC.RECONVERGENT B0 ;  /* 0x0000000000007941 */ /* 0x000fea0003800200 */
.L_x_179:
[----:B------:R-:W-:Y:S06]  /*0440*/  BAR.SYNC.DEFER_BLOCKING 0x0 ;  /* 0x0000000000007b1d */ /* 0x000fec0000010000 */
[----:B------:R-:W-:Y:S01]  /*0450*/  BSSY.RECONVERGENT B0, `(.L_x_181) ;  /* 0x000000b000007945 */ /* 0x000fe20003800200 */
[----:B------:R1:W-:Y:S04]  /*0460*/  @!P2 STS [R3], R2 ;  /* 0x000000020300a388 */ /* 0x0003e80000000800 */
[----:B0---4-:R1:W-:Y:S01]  /*0470*/  @!P2 STS [R5], R6 ;  /* 0x000000060500a388 */ /* 0x0113e20000000800 */
[----:B------:R-:W-:Y:S06]  /*0480*/  BAR.SYNC.DEFER_BLOCKING 0x0 ;  /* 0x0000000000007b1d */ /* 0x000fec0000010000 */
[----:B------:R-:W-:Y:S05]  /*0490*/  @P3 BRA `(.L_x_182) ;  /* 0x0000000000183947 */ /* 0x000fea0003800000 */
[----:B------:R-:W-:Y:S04]  /*04a0*/  LDS R7, [R3] ;  /* 0x0000000003077984 */ /* 0x000fe80000000800 */
[----:B-1----:R-:W0:Y:S02]  /*04b0*/  LDS R2, [R3+0x20] ;  /* 0x0000200003027984 */ /* 0x002e240000000800 */
[----:B0-----:R-:W-:-:S13]  /*04c0*/  ISETP.GT.AND P0, PT, R7, R2, PT ;  /* 0x000000020700720c */ /* 0x001fda0003f04270 */
[----:B------:R0:W4:Y:S01]  /*04d0*/  @!P0 LDS R6, [R5+0x20] ;  /* 0x0000200005068984 */ /* 0x0001220000000800 */
[----:B------:R-:W-:-:S03]  /*04e0*/  @P0 IMAD.MOV.U32 R2, RZ, RZ, R7 ;  /* 0x000000ffff020224 */ /* 0x000fc600078e0007 */
[----:B------:R0:W1:Y:S04]  /*04f0*/  @P0 LDS R6, [R5] ;  /* 0x0000000005060984 */ /* 0x0000680000000800 */
.L_x_182:
[----:B------:R-:W-:Y:S05]  /*0500*/  BSYNC.RECONVERGENT B0 ;  /* 0x0000000000007941 */ /* 0x000fea0003800200 */
.L_x_181:
[----:B------:R-:W-:Y:S06]  /*0510*/  BAR.SYNC.DEFER_BLOCKING 0x0 ;  /* 0x0000000000007b1d */ /* 0x000fec0000010000 */
[----:B------:R-:W-:Y:S01]  /*0520*/  BSSY.RECONVERGENT B0, `(.L_x_183) ;  /* 0x000000b000007945 */ /* 0x000fe20003800200 */
[----:B------:R0:W-:Y:S04]  /*0530*/  @!P3 STS [R3], R2 ;  /* 0x000000020300b388 */ /* 0x0001e80000000800 */
[----:B-1--4-:R0:W-:Y:S01]  /*0540*/  @!P3 STS [R5], R6 ;  /* 0x000000060500b388 */ /* 0x0121e20000000800 */
        /* <DEDUP_REMOVED lines=8> */
.L_x_184:
[----:B------:R-:W-:Y:S05]  /*05d0*/  BSYNC.RECONVERGENT B0 ;  /* 0x0000000000007941 */ /* 0x000fea0003800200 */
.L_x_183:
        /* <DEDUP_REMOVED lines=12> */
.L_x_186:
[----:B------:R-:W-:Y:S05]  /*06a0*/  BSYNC.RECONVERGENT B0 ;  /* 0x0000000000007941 */ /* 0x000fea0003800200 */
.L_x_185:
[----:B------:R-:W-:Y:S06]  /*06b0*/  BAR.SYNC.DEFER_BLOCKING 0x0 ;  /* 0x0000000000007b1d */ /* 0x000fec0000010000 */
[----:B------:R-:W-:Y:S01]  /*06c0*/  BSSY.RECONVERGENT B0, `(.L_x_187) ;  /* 0x000000b000007945 */ /* 0x000fe20003800200 */
[----:B------:R0:W-:Y:S04]  /*06d0*/  @!P5 STS [R3], R2 ;  /* 0x000000020300d388 */ /* 0x0001e80000000800 */
[----:B-1--4-:R0:W-:Y:S01]  /*06e0*/  @!P5 STS [R5], R6 ;  /* 0x000000060500d388 */ /* 0x0121e20000000800 */
[----:B------:R-:W-:Y:S06]  /*06f0*/  BAR.SYNC.DEFER_BLOCKING 0x0 ;  /* 0x0000000000007b1d */ /* 0x000fec0000010000 */
[----:B------:R-:W-:Y:S05]  /*0700*/  @P6 BRA `(.L_x_188) ;  /* 0x0000000000186947 */ /* 0x000fea0003800000 */
[----:B------:R-:W-:Y:S04]  /*0710*/  LDS R7, [R3] ;  /* 0x0000000003077984 */ /* 0x000fe80000000800 */
[----:B0-----:R-:W0:Y:S02]  /*0720*/  LDS R2, [UR4+0x4] ;  /* 0x00000404ff027984 */ /* 0x001e240008000800 */
[----:B0-----:R-:W-:-:S13]  /*0730*/  ISETP.GT.AND P0, PT, R7, R2, PT ;  /* 0x000000020700720c */ /* 0x001fda0003f04270 */
[----:B------:R-:W1:Y:S01]  /*0740*/  @!P0 LDS R6, [UR4+0x204] ;  /* 0x00020404ff068984 */ /* 0x000e620008000800 */
[----:B------:R-:W-:-:S03]  /*0750*/  @P0 IMAD.MOV.U32 R2, RZ, RZ, R7 ;  /* 0x000000ffff020224 */ /* 0x000fc600078e0007 */
[----:B------:R4:W0:Y:S04]  /*0760*/  @P0 LDS R6, [R5] ;  /* 0x0000000005060984 */ /* 0x0008280000000800 */
.L_x_188:
[----:B------:R-:W-:Y:S05]  /*0770*/  BSYNC.RECONVERGENT B0 ;  /* 0x0000000000007941 */ /* 0x000fea0003800200 */
.L_x_187:
[----:B------:R-:W-:Y:S06]  /*0780*/  BAR.SYNC.DEFER_BLOCKING 0x0 ;  /* 0x0000000000007b1d */ /* 0x000fec0000010000 */
[----:B------:R2:W-:Y:S04]  /*0790*/  @!P6 STS [R3], R2 ;  /* 0x000000020300e388 */ /* 0x0005e80000000800 */
[----:B01----:R2:W-:Y:S01]  /*07a0*/  @!P6 STS [R5], R6 ;  /* 0x000000060500e388 */ /* 0x0035e20000000800 */
[----:B------:R-:W-:Y:S06]  /*07b0*/  BAR.SYNC.DEFER_BLOCKING 0x0 ;  /* 0x0000000000007b1d */ /* 0x000fec0000010000 */
[----:B------:R-:W-:Y:S05]  /*07c0*/  @P6 EXIT ;  /* 0x000000000000694d */ /* 0x000fea0003800000 */
[----:B------:R-:W0:Y:S01]  /*07d0*/  LDS R7, [UR4] ;  /* 0x00000004ff077984 */ /* 0x000e220008000800 */
[----:B--2---:R-:W1:Y:S03]  /*07e0*/  LDC.64 R2, c[0x0][0x388] ;  /* 0x0000e200ff027b82 */ /* 0x004e660000000a00 */
[----:B------:R-:W2:Y:S05]  /*07f0*/  LDS R9, [UR4+0x200] ;  /* 0x00020004ff097984 */ /* 0x000eaa0008000800 */
[----:B---34-:R-:W3:Y:S01]  /*0800*/  LDC.64 R4, c[0x0][0x390] ;  /* 0x0000e400ff047b82 */ /* 0x018ee20000000a00 */
[----:B-1----:R-:W-:-:S04]  /*0810*/  IMAD.WIDE.U32 R2, R11, 0x4, R2 ;  /* 0x000000040b027825 */ /* 0x002fc800078e0002 */
[----:B---3--:R-:W-:Y:S01]  /*0820*/  IMAD.WIDE.U32 R4, R11, 0x4, R4 ;  /* 0x000000040b047825 */ /* 0x008fe200078e0004 */
[----:B0-----:R-:W-:Y:S04]  /*0830*/  STG.E desc[UR8][R2.64], R7 ;  /* 0x0000000702007986 */ /* 0x001fe8000c101908 */
[----:B--2---:R-:W-:Y:S01]  /*0840*/  STG.E desc[UR8][R4.64], R9 ;  /* 0x0000000904007986 */ /* 0x004fe2000c101908 */
[----:B------:R-:W-:Y:S05]  /*0850*/  EXIT ;  /* 0x000000000000794d */ /* 0x000fea0003800000 */
.L_x_189:
        /* <DEDUP_REMOVED lines=10> */
.L_x_235:


//--------------------- .text._Z21reductionKernelOp_MAXPiS_i --------------------------
	.section	.text._Z21reductionKernelOp_MAXPiS_i,"ax",@progbits
	.align	128
        .global         _Z21reductionKernelOp_MAXPiS_i
        .type           _Z21reductionKernelOp_MAXPiS_i,@function
        .size           _Z21reductionKernelOp_MAXPiS_i,(.L_x_236 - _Z21reductionKernelOp_MAXPiS_i)
        .other          _Z21reductionKernelOp_MAXPiS_i,@"STO_CUDA_ENTRY STV_DEFAULT"
_Z21reductionKernelOp_MAXPiS_i:
.text._Z21reductionKernelOp_MAXPiS_i:
        /* <DEDUP_REMOVED lines=14> */
[C---:B------:R-:W-:Y:S02]  /*00e0*/  ISETP.GT.U32.AND P1, PT, R3.reuse, 0x3f, PT ;  /* 0x0000003f0300780c */ /* 0x040fe40003f24070 */
[----:B------:R-:W-:Y:S01]  /*00f0*/  ISETP.GT.U32.AND P0, PT, R3, 0x1f, PT ;  /* 0x0000001f0300780c */ /* 0x000fe20003f04070 */
[----:B0-----:R-:W-:Y:S01]  /*0100*/  IMAD.MOV.U32 R5, RZ, RZ, -0x1 ;  /* 0xffffffffff057424 */ /* 0x001fe200078e00ff */
[----:B-1----:R-:W-:-:S06]  /*0110*/  ULEA UR4, UR5, UR4, 0x18 ;  /* 0x0000000405047291 */ /* 0x002fcc000f8ec0ff */
[----:B------:R-:W-:-:S05]  /*0120*/  LEA R2, R3, UR4, 0x2 ;  /* 0x0000000403027c11 */ /* 0x000fca000f8e10ff */
[----:B--2---:R-:W-:Y:S01]  /*0130*/  STS [R2], R9 ;  /* 0x0000000902007388 */ /* 0x004fe20000000800 */
[----:B------:R-:W-:Y:S06]  /*0140*/  BAR.SYNC.DEFER_BLOCKING 0x0 ;  /* 0x0000000000007b1d */ /* 0x000fec0000010000 */
[----:B------:R-:W0:Y:S04]  /*0150*/  @!P1 LDS R6, [R2] ;  /* 0x0000000002069984 */ /* 0x000e280000000800 */
[----:B------:R-:W1:Y:S01]  /*0160*/  @!P1 LDS R7, [R2+0x100] ;  /* 0x0001000002079984 */ /* 0x000e620000000800 */
[----:B0-----:R-:W-:-:S02]  /*0170*/  @!P1 I2FP.F32.S32 R6, R6 ;  /* 0x0000000600069245 */ /* 0x001fc40000201400 */
[----:B-1----:R-:W-:-:S04]  /*0180*/  @!P1 I2FP.F32.S32 R7, R7 ;  /* 0x0000000700079245 */ /* 0x002fc80000201400 */
[----:B------:R-:W-:Y:S01]  /*0190*/  @!P1 FMNMX R6, R6, R7, !PT ;  /* 0x0000000706069209 */ /* 0x000fe20007800000 */
[----:B------:R-:W-:Y:S06]  /*01a0*/  BAR.SYNC.DEFER_BLOCKING 0x0 ;  /* 0x0000000000007b1d */ /* 0x000fec0000010000 */
[----:B------:R-:W0:Y:S02]  /*01b0*/  @!P1 F2I.TRUNC.NTZ R5, R6 ;  /* 0x0000000600059305 */ /* 0x000e24000020f100 */
[----:B0-----:R-:W-:Y:S01]  /*01c0*/  @!P1 STS [R2], R5 ;  /* 0x0000000502009388 */ /* 0x001fe20000000800 */
[----:B------:R-:W-:Y:S01]  /*01d0*/  BAR.SYNC.DEFER_BLOCKING 0x0 ;  /* 0x0000000000007b1d */ /* 0x000fe20000010000 */
[----:B------:R-:W-:-:S05]  /*01e0*/  ISETP.GT.U32.AND P1, PT, R3, 0xf, PT ;  /* 0x0000000f0300780c */ /* 0x000fca0003f24070 */
[----:B------:R-:W0:Y:S04]  /*01f0*/  @!P0 LDS R4, [R2] ;  /* 0x0000000002048984 */ /* 0x000e280000000800 */
[----:B------:R-:W1:Y:S01]  /*0200*/  @!P0 LDS R7, [R2+0x80] ;  /* 0x0000800002078984 */ /* 0x000e620000000800 */
[----:B0-----:R-:W-:Y:S02]  /*0210*/  @!P0 I2FP.F32.S32 R4, R4 ;  /* 0x0000000400048245 */ /* 0x001fe40000201400 */
        /* <DEDUP_REMOVED lines=36> */
[----:B------:R-:W-:-:S05]  /*0460*/  ISETP.NE.AND P1, PT, R3, RZ, PT ;  /* 0x000000ff0300720c */ /* 0x000fca0003f25270 */
[----:B------:R-:W0:Y:S04]  /*0470*/  @!P0 LDS R4, [R2] ;  /* 0x0000000002048984 */ /* 0x000e280000000800 */
[----:B------:R-:W1:Y:S01]  /*0480*/  @!P0 LDS R7, [R2+0x8] ;  /* 0x0000080002078984 */ /* 0x000e620000000800 */
[----:B0-----:R-:W-:Y:S02]  /*0490*/  @!P0 I2FP.F32.S32 R4, R4 ;  /* 0x0000000400048245 */ /* 0x001fe40000201400 */
[----:B-1----:R-:W-:-:S04]  /*04a0*/  @!P0 I2FP.F32.S32 R7, R7 ;  /* 0x0000000700078245 */ /* 0x002fc80000201400 */
[----:B------:R-:W-:-:S04]  /*04b0*/  @!P0 FMNMX R4, R4, R7, !PT ;  /* 0x0000000704048209 */ /* 0x000fc80007800000 */
[----:B------:R-:W0:Y:S01]  /*04c0*/  @!P0 F2I.TRUNC.NTZ R5, R4 ;  /* 0x0000000400058305 */ /* 0x000e22000020f100 */
[----:B------:R-:W-:Y:S06]  /*04d0*/  BAR.SYNC.DEFER_BLOCKING 0x0 ;  /* 0x0000000000007b1d */ /* 0x000fec0000010000 */
[----:B0-----:R-:W-:Y:S02]  /*04e0*/  @!P0 STS [R2], R5 ;  /* 0x0000000502008388 */ /* 0x001fe40000000800 */
[----:B------:R-:W-:Y:S06]  /*04f0*/  BAR.SYNC.DEFER_BLOCKING 0x0 ;  /* 0x0000000000007b1d */ /* 0x000fec0000010000 */
[----:B------:R-:W0:Y:S04]  /*0500*/  @!P1 LDS R3, [R2] ;  /* 0x0000000002039984 */ /* 0x000e280000000800 */
[----:B------:R-:W1:Y:S01]  /*0510*/  @!P1 LDS R6, [UR4+0x4] ;  /* 0x00000404ff069984 */ /* 0x000e620008000800 */
[----:B0-----:R-:W-:-:S02]  /*0520*/  @!P1 I2FP.F32.S32 R3, R3 ;  /* 0x0000000300039245 */ /* 0x001fc40000201400 */
[----:B-1----:R-:W-:-:S04]  /*0530*/  @!P1 I2FP.F32.S32 R6, R6 ;  /* 0x0000000600069245 */ /* 0x002fc80000201400 */
[----:B------:R-:W-:-:S04]  /*0540*/  @!P1 FMNMX R3, R3, R6, !PT ;  /* 0x0000000603039209 */ /* 0x000fc80007800000 */
[----:B------:R-:W0:Y:S01]  /*0550*/  @!P1 F2I.TRUNC.NTZ R5, R3 ;  /* 0x0000000300059305 */ /* 0x000e22000020f100 */
[----:B------:R-:W-:Y:S06]  /*0560*/  BAR.SYNC.DEFER_BLOCKING 0x0 ;  /* 0x0000000000007b1d */ /* 0x000fec0000010000 */
[----:B0-----:R0:W-:Y:S02]  /*0570*/  @!P1 STS [R2], R5 ;  /* 0x0000000502009388 */ /* 0x0011e40000000800 */
[----:B------:R-:W-:Y:S06]  /*0580*/  BAR.SYNC.DEFER_BLOCKING 0x0 ;  /* 0x0000000000007b1d */ /* 0x000fec0000010000 */
[----:B------:R-:W-:Y:S05]  /*0590*/  @P1 EXIT ;  /* 0x000000000000194d */ /* 0x000fea0003800000 */
[----:B0-----:R-:W0:Y:S01]  /*05a0*/  LDS R5, [UR4] ;  /* 0x00000004ff057984 */ /* 0x001e220008000800 */
[----:B------:R-:W1:Y:S02]  /*05b0*/  LDC.64 R2, c[0x0][0x388] ;  /* 0x0000e200ff027b82 */ /* 0x000e640000000a00 */
[----:B-1----:R-:W-:-:S05]  /*05c0*/  IMAD.WIDE.U32 R2, R0, 0x4, R2 ;  /* 0x0000000400027825 */ /* 0x002fca00078e0002 */
[----:B0-----:R-:W-:Y:S01]  /*05d0*/  STG.E desc[UR6][R2.64], R5 ;  /* 0x0000000502007986 */ /* 0x001fe2000c101906 */
[----:B------:R-:W-:Y:S05]  /*05e0*/  EXIT ;  /* 0x000000000000794d */ /* 0x000fea0003800000 */
.L_x_190:
        /* <DEDUP_REMOVED lines=9> */
.L_x_236:


//--------------------- .text._Z32reductionKernelOp_STOP_cryterionPbS_i --------------------------
	.section	.text._Z32reductionKernelOp_STOP_cryterionPbS_i,"ax",@progbits
	.align	128
        .global         _Z32reductionKernelOp_STOP_cryterionPbS_i
        .type           _Z32reductionKernelOp_STOP_cryterionPbS_i,@function
        .size           _Z32reductionKernelOp_STOP_cryterionPbS_i,(.L_x_237 - _Z32reductionKernelOp_STOP_cryterionPbS_i)
        .other          _Z32reductionKernelOp_STOP_cryterionPbS_i,@"STO_CUDA_ENTRY STV_DEFAULT"
_Z32reductionKernelOp_STOP_cryterionPbS_i:
.text._Z32reductionKernelOp_STOP_cryterionPbS_i:
        /* <DEDUP_REMOVED lines=9> */
[----:B0-----:R-:W-:-:S05]  /*0090*/  @!P0 IADD3 R4, P1, PT, R5, R6, RZ ;  /* 0x0000000605048210 */ /* 0x001fca0007f3e0ff */
[----:B------:R-:W-:-:S05]  /*00a0*/  @!P0 IMAD.X R5, RZ, RZ, R7, P1 ;  /* 0x000000ffff058224 */ /* 0x000fca00008e0607 */
[----:B--2---:R-:W2:Y:S01]  /*00b0*/  @!P0 LDG.E.U8 R4, desc[UR6][R4.64] ;  /* 0x0000000604048981 */ /* 0x004ea2000c1e1100 */
[----:B------:R-:W0:Y:S01]  /*00c0*/  S2UR UR5, SR_CgaCtaId ;  /* 0x00000000000579c3 */ /* 0x000e220000008800 */
[----:B------:R-:W-:Y:S01]  /*00d0*/  UMOV UR4, 0x400 ;  /* 0x0000040000047882 */ /* 0x000fe20000000000 */
[C---:B------:R-:W-:Y:S01]  /*00e0*/  ISETP.GT.U32.AND P6, PT, R3.reuse, 0x3f, PT ;  /* 0x0000003f0300780c */ /* 0x040fe20003fc4070 */
[----:B------:R-:W-:Y:S01]  /*00f0*/  BSSY.RECONVERGENT B0, `(.L_x_191) ;  /* 0x0000013000007945 */ /* 0x000fe20003800200 */
[C---:B------:R-:W-:Y:S02]  /*0100*/  ISETP.GT.U32.AND P5, PT, R3.reuse, 0x1f, PT ;  /* 0x0000001f0300780c */ /* 0x040fe40003fa4070 */
[C---:B------:R-:W-:Y:S02]  /*0110*/  ISETP.GT.U32.AND P4, PT, R3.reuse, 0xf, PT ;  /* 0x0000000f0300780c */ /* 0x040fe40003f84070 */
[C---:B------:R-:W-:Y:S02]  /*0120*/  ISETP.GT.U32.AND P3, PT, R3.reuse, 0x7, PT ;  /* 0x000000070300780c */ /* 0x040fe40003f64070 */
[----:B------:R-:W-:Y:S01]  /*0130*/  ISETP.GT.U32.AND P2, PT, R3, 0x3, PT ;  /* 0x000000030300780c */ /* 0x000fe20003f44070 */
[----:B0-----:R-:W-:Y:S01]  /*0140*/  ULEA UR4, UR5, UR4, 0x18 ;  /* 0x0000000405047291 */ /* 0x001fe2000f8ec0ff */
[----:B--2---:R-:W-:-:S02]  /*0150*/  @!P0 ISETP.NE.AND P1, PT, R4, RZ, PT ;  /* 0x000000ff0400820c */ /* 0x004fc40003f25270 */
[----:B------:R-:W-:Y:S02]  /*0160*/  PRMT R4, RZ, 0x7610, R4 ;  /* 0x00007610ff047816 */ /* 0x000fe40000000004 */
[----:B------:R-:W-:Y:S02]  /*0170*/  @!P0 SEL R2, RZ, 0x1, P1 ;  /* 0x00000001ff028807 */ /* 0x000fe40000800000 */
[----:B------:R-:W-:-:S03]  /*0180*/  ISETP.GT.U32.AND P1, PT, R3, 0x1, PT ;  /* 0x000000010300780c */ /* 0x000fc60003f24070 */
[----:B------:R0:W-:Y:S04]  /*0190*/  @!P0 STS.U8 [R3+UR4], R2 ;  /* 0x0000000203008988 */ /* 0x0001e80008000004 */
[----:B------:R0:W-:Y:S01]  /*01a0*/  @P0 STS.U8 [R3+UR4], RZ ;  /* 0x000000ff03000988 */ /* 0x0001e20008000004 */
[----:B------:R-:W-:Y:S06]  /*01b0*/  BAR.SYNC.DEFER_BLOCKING 0x0 ;  /* 0x0000000000007b1d */ /* 0x000fec0000010000 */
[----:B------:R-:W-:Y:S05]  /*01c0*/  @P6 BRA `(.L_x_192) ;  /* 0x0000000000146947 */ /* 0x000fea0003800000 */
[----:B0-----:R-:W0:Y:S02]  /*01d0*/  LDS.U8 R2, [R3+UR4] ;  /* 0x0000000403027984 */ /* 0x001e240008000000 */
[----:B0-----:R-:W-:-:S13]  /*01e0*/  ISETP.NE.AND P0, PT, R2, RZ, PT ;  /* 0x000000ff0200720c */ /* 0x001fda0003f05270 */
[----:B------:R-:W0:Y:S02]  /*01f0*/  @!P0 LDS.U8 R2, [R3+UR4+0x40] ;  /* 0x0000400403028984 */ /* 0x000e240008000000 */
[----:B0-----:R-:W-:-:S04]  /*0200*/  ISETP.NE.OR P0, PT, R2, RZ, P0 ;  /* 0x000000ff0200720c */ /* 0x001fc80000705670 */
[----:B------:R-:W-:-:S09]  /*0210*/  SEL R4, RZ, 0x1, !P0 ;  /* 0x00000001ff047807 */ /* 0x000fd20004000000 */
.L_x_192:
[----:B------:R-:W-:Y:S05]  /*0220*/  BSYNC.RECONVERGENT B0 ;  /* 0x0000000000007941 */ /* 0x000fea0003800200 */
.L_x_191:
[----:B------:R-:W-:Y:S01]  /*0230*/  BAR.SYNC.DEFER_BLOCKING 0x0 ;  /* 0x0000000000007b1d */ /* 0x000fe20000010000 */
[----:B------:R-:W-:-:S05]  /*0240*/  ISETP.NE.AND P0, PT, R3, RZ, PT ;  /* 0x000000ff0300720c */ /* 0x000fca0003f05270 */
[----:B------:R-:W-:Y:S01]  /*0250*/  BSSY.RECONVERGENT B0, `(.L_x_193) ;  /* 0x0000009000007945 */ /* 0x000fe20003800200 */
[----:B------:R1:W-:Y:S01]  /*0260*/  @!P6 STS.U8 [R3+UR4], R4 ;  /* 0x000000040300e988 */ /* 0x0003e20008000004 */
[----:B------:R-:W-:Y:S06]  /*0270*/  BAR.SYNC.DEFER_BLOCKING 0x0 ;  /* 0x0000000000007b1d */ /* 0x000fec0000010000 */
[----:B------:R-:W-:Y:S05]  /*0280*/  @P5 BRA `(.L_x_194) ;  /* 0x0000000000145947 */ /* 0x000fea0003800000 */
[----:B0-----:R-:W0:Y:S02]  /*0290*/  LDS.U8 R2, [R3+UR4] ;  /* 0x0000000403027984 */ /* 0x001e240008000000 */
[----:B0-----:R-:W-:-:S13]  /*02a0*/  ISETP.NE.AND P6, PT, R2, RZ, PT ;  /* 0x000000ff0200720c */ /* 0x001fda0003fc5270 */
[----:B------:R-:W0:Y:S02]  /*02b0*/  @!P6 LDS.U8 R2, [R3+UR4+0x20] ;  /* 0x000020040302e984 */ /* 0x000e240008000000 */
[----:B0-----:R-:W-:-:S04]  /*02c0*/  ISETP.NE.OR P6, PT, R2, RZ, P6 ;  /* 0x000000ff0200720c */ /* 0x001fc800037c5670 */
[----:B-1----:R-:W-:-:S09]  /*02d0*/  SEL R4, RZ, 0x1, !P6 ;  /* 0x00000001ff047807 */ /* 0x002fd20007000000 */
.L_x_194:
[----:B------:R-:W-:Y:S05]  /*02e0*/  BSYNC.RECONVERGENT B0 ;  /* 0x0000000000007941 */ /* 0x000fea0003800200 */
.L_x_193:
[----:B------:R-:W-:Y:S06]  /*02f0*/  BAR.SYNC.DEFER_BLOCKING 0x0 ;  /* 0x0000000000007b1d */ /* 0x000fec0000010000 */
        /* <DEDUP_REMOVED lines=8> */
[----:B-12---:R-:W-:-:S09]  /*0380*/  SEL R4, RZ, 0x1, !P5 ;  /* 0x00000001ff047807 */ /* 0x006fd20006800000 */
.L_x_196:
[----:B------:R-:W-:Y:S05]  /*0390*/  BSYNC.RECONVERGENT B0 ;  /* 0x0000000000007941 */ /* 0x000fea0003800200 */
.L_x_195:
        /* <DEDUP_REMOVED lines=9> */
[----:B-123--:R-:W-:-:S09]  /*0430*/  SEL R4, RZ, 0x1, !P4 ;  /* 0x00000001ff047807 */ /* 0x00efd20006000000 */
.L_x_198:
[----:B------:R-:W-:Y:S05]  /*0440*/  BSYNC.RECONVERGENT B0 ;  /* 0x0000000000007941 */ /* 0x000fea0003800200 */
.L_x_197:
        /* <DEDUP_REMOVED lines=9> */
[----:B-1234-:R-:W-:-:S09]  /*04e0*/  SEL R4, RZ, 0x1, !P3 ;  /* 0x00000001ff047807 */ /* 0x01efd20005800000 */
.L_x_200:
[----:B------:R-:W-:Y:S05]  /*04f0*/  BSYNC.RECONVERGENT B0 ;  /* 0x0000000000007941 */ /* 0x000fea0003800200 */
.L_x_199:
        /* <DEDUP_REMOVED lines=10> */
.L_x_202:
[----:B------:R-:W-:Y:S05]  /*05a0*/  BSYNC.RECONVERGENT B0 ;  /* 0x0000000000007941 */ /* 0x000fea0003800200 */
.L_x_201:
[----:B------:R-:W-:Y:S06]  /*05b0*/  BAR.SYNC.DEFER_BLOCKING 0x0 ;  /* 0x0000000000007b1d */ /* 0x000fec0000010000 */
[----:B------:R-:W-:Y:S02]  /*05c0*/  @!P1 STS.U8 [R3+UR4], R4 ;  /* 0x0000000403009988 */ /* 0x000fe40008000004 */
[----:B------:R-:W-:Y:S06]  /*05d0*/  BAR.SYNC.DEFER_BLOCKING 0x0 ;  /* 0x0000000000007b1d */ /* 0x000fec0000010000 */
[----:B0-----:R-:W-:Y:S04]  /*05e0*/  @!P0 LDS.U8 R2, [R3+UR4] ;  /* 0x0000000403028984 */ /* 0x001fe80008000000 */
[----:B------:R-:W0:Y:S01]  /*05f0*/  @!P0 LDS.U8 R5, [UR4+0x1] ;  /* 0x00000104ff058984 */ /* 0x000e220008000000 */
[----:B------:R-:W-:Y:S01]  /*0600*/  BAR.SYNC.DEFER_BLOCKING 0x0 ;  /* 0x0000000000007b1d */ /* 0x000fe20000010000 */
[----:B0-----:R-:W-:-:S04]  /*0610*/  @!P0 LOP3.LUT P1, RZ, R2, 0xff, R5, 0xc8, !PT ;  /* 0x000000ff02ff8812 */ /* 0x001fc8000782c805 */
[----:B------:R-:W-:-:S04]  /*0620*/  @!P0 SEL R2, RZ, 0x1, !P1 ;  /* 0x00000001ff028807 */ /* 0x000fc80004800000 */
[----:B-1234-:R-:W-:-:S05]  /*0630*/  @!P0 PRMT R4, R2, 0x7610, R4 ;  /* 0x0000761002048816 */ /* 0x01efca0000000004 */
[----:B------:R0:W-:Y:S01]  /*0640*/  @!P0 STS.U8 [R3+UR4], R4 ;  /* 0x0000000403008988 */ /* 0x0001e20008000004 */
[----:B------:R-:W-:Y:S06]  /*0650*/  BAR.SYNC.DEFER_BLOCKING 0x0 ;  /* 0x0000000000007b1d */ /* 0x000fec0000010000 */
[----:B------:R-:W-:Y:S05]  /*0660*/  @P0 EXIT ;  /* 0x000000000000094d */ /* 0x000fea0003800000 */
[----:B------:R-:W1:Y:S01]  /*0670*/  LDS.U8 R5, [UR4] ;  /* 0x00000004ff057984 */ /* 0x000e620008000000 */
[----:B------:R-:W2:Y:S02]  /*0680*/  LDCU.64 UR8, c[0x0][0x388] ;  /* 0x00007100ff0877ac */ /* 0x000ea40008000a00 */
[----:B--2---:R-:W-:-:S05]  /*0690*/  IADD3 R2, P0, PT, R0, UR8, RZ ;  /* 0x0000000800027c10 */ /* 0x004fca000ff1e0ff */
[----:B0-----:R-:W-:-:S05]  /*06a0*/  IMAD.X R3, RZ, RZ, UR9, P0 ;  /* 0x00000009ff037e24 */ /* 0x001fca00080e06ff */
[----:B-1----:R-:W-:Y:S01]  /*06b0*/  STG.E.U8 desc[UR6][R2.64], R5 ;  /* 0x0000000502007986 */ /* 0x002fe2000c101106 */
[----:B------:R-:W-:Y:S05]  /*06c0*/  EXIT ;  /* 0x000000000000794d */ /* 0x000fea0003800000 */
.L_x_203:
        /* <DEDUP_REMOVED lines=11> */
.L_x_237:


//--------------------- .text._Z32reductionKernelOp_count_col_sizePbPii --------------------------
	.section	.text._Z32reductionKernelOp_count_col_sizePbPii,"ax",@progbits
	.align	128
        .global         _Z32reductionKernelOp_count_col_sizePbPii
        .type           _Z32reductionKernelOp_count_col_sizePbPii,@function
        .size           _Z32reductionKernelOp_count_col_sizePbPii,(.L_x_238 - _Z32reductionKernelOp_count_col_sizePbPii)
        .other          _Z32reductionKernelOp_count_col_sizePbPii,@"STO_CUDA_ENTRY STV_DEFAULT"
_Z32reductionKernelOp_count_col_sizePbPii:
.text._Z32reductionKernelOp_count_col_sizePbPii:
        /* <DEDUP_REMOVED lines=10> */
[----:B------:R-:W-:-:S06]  /*00a0*/  @!P1 IMAD.X R3, RZ, RZ, R5, P0 ;  /* 0x000000ffff039224 */ /* 0x000fcc00000e0605 */
[----:B--2---:R-:W2:Y:S01]  /*00b0*/  @!P1 LDG.E.S8 R3, desc[UR6][R2.64] ;  /* 0x0000000602039981 */ /* 0x004ea2000c1e1300 */
[----:B------:R-:W0:Y:S01]  /*00c0*/  S2UR UR5, SR_CgaCtaId ;  /* 0x00000000000579c3 */ /* 0x000e220000008800 */
[----:B------:R-:W-:Y:S01]  /*00d0*/  UMOV UR4, 0x400 ;  /* 0x0000040000047882 */ /* 0x000fe20000000000 */
[----:B------:R-:W-:Y:S01]  /*00e0*/  ISETP.GT.U32.AND P0, PT, R6, 0x3f, PT ;  /* 0x0000003f0600780c */ /* 0x000fe20003f04070 */
[----:B------:R-:W-:Y:S01]  /*00f0*/  IMAD.MOV.U32 R5, RZ, RZ, RZ ;  /* 0x000000ffff057224 */ /* 0x000fe200078e00ff */
[----:B0-----:R-:W-:-:S06]  /*0100*/  ULEA UR4, UR5, UR4, 0x18 ;  /* 0x0000000405047291 */ /* 0x001fcc000f8ec0ff */
[----:B------:R-:W-:-:S05]  /*0110*/  LEA R0, R6, UR4, 0x2 ;  /* 0x0000000406007c11 */ /* 0x000fca000f8e10ff */
[----:B--2---:R-:W-:Y:S04]  /*0120*/  @!P1 STS [R0], R3 ;  /* 0x0000000300009388 */ /* 0x004fe80000000800 */
[----:B------:R-:W-:Y:S01]  /*0130*/  @P1 STS [R0], RZ ;  /* 0x000000ff00001388 */ /* 0x000fe20000000800 */
[----:B------:R-:W-:Y:S01]  /*0140*/  BAR.SYNC.DEFER_BLOCKING 0x0 ;  /* 0x0000000000007b1d */ /* 0x000fe20000010000 */
[----:B------:R-:W-:-:S05]  /*0150*/  ISETP.GT.U32.AND P1, PT, R6, 0x1f, PT ;  /* 0x0000001f0600780c */ /* 0x000fca0003f24070 */
[----:B------:R-:W-:Y:S04]  /*0160*/  @!P0 LDS R4, [R0] ;  /* 0x0000000000048984 */ /* 0x000fe80000000800 */
[----:B------:R-:W0:Y:S02]  /*0170*/  @!P0 LDS R7, [R0+0x100] ;  /* 0x0001000000078984 */ /* 0x000e240000000800 */
[----:B0-----:R-:W-:Y:S01]  /*0180*/  @!P0 IMAD.IADD R5, R4, 0x1, R7 ;  /* 0x0000000104058824 */ /* 0x001fe200078e0207 */
[----:B------:R-:W-:Y:S06]  /*0190*/  BAR.SYNC.DEFER_BLOCKING 0x0 ;  /* 0x0000000000007b1d */ /* 0x000fec0000010000 */
[----:B------:R-:W-:Y:S02]  /*01a0*/  @!P0 STS [R0], R5 ;  /* 0x0000000500008388 */ /* 0x000fe40000000800 */
        /* <DEDUP_REMOVED lines=11> */
[----:B0-----:R-:W-:Y:S01]  /*0260*/  @!P0 IADD3 R5, PT, PT, R2, R3, RZ ;  /* 0x0000000302058210 */ /* 0x001fe20007ffe0ff */
        /* <DEDUP_REMOVED lines=17> */
[----:B------:R-:W-:-:S05]  /*0380*/  ISETP.NE.AND P0, PT, R6, RZ, PT ;  /* 0x000000ff0600720c */ /* 0x000fca0003f05270 */
[----:B------:R-:W-:Y:S04]  /*0390*/  @!P1 LDS R2, [R0] ;  /* 0x0000000000029984 */ /* 0x000fe80000000800 */
[----:B------:R-:W0:Y:S02]  /*03a0*/  @!P1 LDS R3, [R0+0x8] ;  /* 0x0000080000039984 */ /* 0x000e240000000800 */
[----:B0-----:R-:W-:Y:S01]  /*03b0*/  @!P1 IADD3 R5, PT, PT, R2, R3, RZ ;  /* 0x0000000302059210 */ /* 0x001fe20007ffe0ff */
[----:B------:R-:W-:Y:S06]  /*03c0*/  BAR.SYNC.DEFER_BLOCKING 0x0 ;  /* 0x0000000000007b1d */ /* 0x000fec0000010000 */
[----:B------:R-:W-:Y:S02]  /*03d0*/  @!P1 STS [R0], R5 ;  /* 0x0000000500009388 */ /* 0x000fe40000000800 */
[----:B------:R-:W-:Y:S06]  /*03e0*/  BAR.SYNC.DEFER_BLOCKING 0x0 ;  /* 0x0000000000007b1d */ /* 0x000fec0000010000 */
[----:B------:R-:W-:Y:S04]  /*03f0*/  @!P0 LDS R2, [R0] ;  /* 0x0000000000028984 */ /* 0x000fe80000000800 */
[----:B------:R-:W0:Y:S02]  /*0400*/  @!P0 LDS R3, [UR4+0x4] ;  /* 0x00000404ff038984 */ /* 0x000e240008000800 */
[----:B0-----:R-:W-:Y:S01]  /*0410*/  @!P0 IMAD.IADD R5, R2, 0x1, R3 ;  /* 0x0000000102058824 */ /* 0x001fe200078e0203 */
[----:B------:R-:W-:Y:S06]  /*0420*/  BAR.SYNC.DEFER_BLOCKING 0x0 ;  /* 0x0000000000007b1d */ /* 0x000fec0000010000 */
[----:B------:R0:W-:Y:S02]  /*0430*/  @!P0 STS [R0], R5 ;  /* 0x0000000500008388 */ /* 0x0001e40000000800 */
[----:B------:R-:W-:Y:S06]  /*0440*/  BAR.SYNC.DEFER_BLOCKING 0x0 ;  /* 0x0000000000007b1d */ /* 0x000fec0000010000 */
[----:B------:R-:W-:Y:S05]  /*0450*/  @P0 EXIT ;  /* 0x000000000000094d */ /* 0x000fea0003800000 */
[----:B0-----:R-:W0:Y:S01]  /*0460*/  LDS R5, [UR4] ;  /* 0x00000004ff057984 */ /* 0x001e220008000800 */
[----:B------:R-:W1:Y:S02]  /*0470*/  LDC.64 R2, c[0x0][0x388] ;  /* 0x0000e200ff027b82 */ /* 0x000e640000000a00 */
[----:B-1----:R-:W-:-:S05]  /*0480*/  IMAD.WIDE.U32 R2, R9, 0x4, R2 ;  /* 0x0000000409027825 */ /* 0x002fca00078e0002 */
[----:B0-----:R-:W-:Y:S01]  /*0490*/  STG.E desc[UR6][R2.64], R5 ;  /* 0x0000000502007986 */ /* 0x001fe2000c101906 */
[----:B------:R-:W-:Y:S05]  /*04a0*/  EXIT ;  /* 0x000000000000794d */ /* 0x000fea0003800000 */
.L_x_204:
        /* <DEDUP_REMOVED lines=13> */
.L_x_238:


//--------------------- .text._Z23updateYKernel_with_copyPiS_S_i --------------------------
	.section	.text._Z23updateYKernel_with_copyPiS_S_i,"ax",@progbits
	.align	128
        .global         _Z23updateYKernel_with_copyPiS_S_i
        .type           _Z23updateYKernel_with_copyPiS_S_i,@function
        .size           _Z23updateYKernel_with_copyPiS_S_i,(.L_x_239 - _Z23updateYKernel_with_copyPiS_S_i)
        .other          _Z23updateYKernel_with_copyPiS_S_i,@"STO_CUDA_ENTRY STV_DEFAULT"
_Z23updateYKernel_with_copyPiS_S_i:
.text._Z23updateYKernel_with_copyPiS_S_i:
        /* <DEDUP_REMOVED lines=14> */
[----:B0-----:R-:W-:-:S07]  /*00e0*/  IMAD.WIDE.U32 R2, R7, 0x4, R2 ;  /* 0x0000000407027825 */ /* 0x001fce00078e0002 */
[----:B------:R-:W0:Y:S01]  /*00f0*/  LDC.64 R6, c[0x0][0x388] ;  /* 0x0000e200ff067b82 */ /* 0x000e220000000a00 */
[----:B-1----:R-:W3:Y:S01]  /*0100*/  LDG.E R2, desc[UR4][R2.64] ;  /* 0x0000000402027981 */ /* 0x002ee2000c1e1900 */
[----:B--2---:R-:W-:-:S05]  /*0110*/  IMAD.WIDE.U32 R4, R9, 0x4, R4 ;  /* 0x0000000409047825 */ /* 0x004fca00078e0004 */
[----:B------:R-:W3:Y:S01]  /*0120*/  LDG.E R11, desc[UR4][R4.64] ;  /* 0x00000004040b7981 */ /* 0x000ee2000c1e1900 */
[----:B0-----:R-:W-:Y:S01]  /*0130*/  IMAD.WIDE.U32 R6, R9, 0x4, R6 ;  /* 0x0000000409067825 */ /* 0x001fe200078e0006 */
[----:B---3--:R-:W-:-:S05]  /*0140*/  IADD3 R11, PT, PT, R2, R11, RZ ;  /* 0x0000000b020b7210 */ /* 0x008fca0007ffe0ff */
[----:B------:R-:W-:Y:S04]  /*0150*/  STG.E desc[UR4][R4.64], R11 ;  /* 0x0000000b04007986 */ /* 0x000fe8000c101904 */
[----:B------:R-:W-:Y:S01]  /*0160*/  STG.E desc[UR4][R6.64], R11 ;  /* 0x0000000b06007986 */ /* 0x000fe2000c101904 */
[----:B------:R-:W-:Y:S05]  /*0170*/  EXIT ;  /* 0x000000000000794d */ /* 0x000fea0003800000 */
.L_x_205:
        /* <DEDUP_REMOVED lines=16> */
.L_x_239:


//--------------------- .text._Z21scanKernelS_with_copyPii --------------------------
	.section	.text._Z21scanKernelS_with_copyPii,"ax",@progbits
	.align	128
        .global         _Z21scanKernelS_with_copyPii
        .type           _Z21scanKernelS_with_copyPii,@function
        .size           _Z21scanKernelS_with_copyPii,(.L_x_240 - _Z21scanKernelS_with_copyPii)
        .other          _Z21scanKernelS_with_copyPii,@"STO_CUDA_ENTRY STV_DEFAULT"
_Z21scanKernelS_with_copyPii:
.text._Z21scanKernelS_with_copyPii:
        /* <DEDUP_REMOVED lines=23> */
.L_x_207:
        /* <DEDUP_REMOVED lines=12> */
.L_x_206:
[----:B------:R-:W-:-:S13]  /*0230*/  ISETP.GE.U32.AND P0, PT, R7, UR6, PT ;  /* 0x0000000607007c0c */ /* 0x000fda000bf06070 */
[----:B------:R-:W-:Y:S05]  /*0240*/  @P0 EXIT ;  /* 0x000000000000094d */ /* 0x000fea0003800000 */
[----:B------:R-:W2:Y:S01]  /*0250*/  LDS R5, [R0] ;  /* 0x0000000000057984 */ /* 0x000ea20000000800 */
[----:B01----:R-:W0:Y:S02]  /*0260*/  LDC.64 R2, c[0x0][0x380] ;  /* 0x0000e000ff027b82 */ /* 0x003e240000000a00 */
[----:B0-----:R-:W-:-:S05]  /*0270*/  IMAD.WIDE.U32 R2, R7, 0x4, R2 ;  /* 0x0000000407027825 */ /* 0x001fca00078e0002 */
[----:B--2---:R-:W-:Y:S01]  /*0280*/  STG.E desc[UR8][R2.64], R5 ;  /* 0x0000000502007986 */ /* 0x004fe2000c101908 */
[----:B------:R-:W-:Y:S05]  /*0290*/  EXIT ;  /* 0x000000000000794d */ /* 0x000fea0003800000 */
.L_x_208:
        /* <DEDUP_REMOVED lines=14> */
.L_x_240:


//--------------------- .text._Z21scanKernelX_with_copyPiS_S_S_i --------------------------
	.section	.text._Z21scanKernelX_with_copyPiS_S_S_i,"ax",@progbits
	.align	128
        .global         _Z21scanKernelX_with_copyPiS_S_S_i
        .type           _Z21scanKernelX_with_copyPiS_S_S_i,@function
        .size           _Z21scanKernelX_with_copyPiS_S_S_i,(.L_x_241 - _Z21scanKernelX_with_copyPiS_S_S_i)
        .other          _Z21scanKernelX_with_copyPiS_S_S_i,@"STO_CUDA_ENTRY STV_DEFAULT"
_Z21scanKernelX_with_copyPiS_S_S_i:
.text._Z21scanKernelX_with_copyPiS_S_S_i:
        /* <DEDUP_REMOVED lines=26> */
.L_x_210:
[----:B------:R-:W-:-:S13]  /*01a0*/  ISETP.GE.U32.AND P0, PT, R11, UR5, PT ;  /* 0x000000050b007c0c */ /* 0x000fda000bf06070 */
[----:B------:R-:W-:Y:S01]  /*01b0*/  @P0 IADD3 R2, PT, PT, R11, -UR5, RZ ;  /* 0x800000050b020c10 */ /* 0x000fe2000fffe0ff */
[----:B------:R-:W-:-:S03]  /*01c0*/  USHF.L.U32 UR5, UR5, 0x1, URZ ;  /* 0x0000000105057899 */ /* 0x000fc600080006ff */
[----:B------:R-:W-:Y:S02]  /*01d0*/  @P0 LEA R5, R2, UR4, 0x2 ;  /* 0x0000000402050c11 */ /* 0x000fe4000f8e10ff */
[----:B------:R-:W-:Y:S04]  /*01e0*/  @P0 LDS R2, [R6] ;  /* 0x0000000006020984 */ /* 0x000fe80000000800 */
[----:B------:R-:W0:Y:S02]  /*01f0*/  @P0 LDS R5, [R5] ;  /* 0x0000000005050984 */ /* 0x000e240000000800 */
[----:B0-----:R-:W-:Y:S01]  /*0200*/  @P0 IMAD.IADD R3, R2, 0x1, R5 ;  /* 0x0000000102030824 */ /* 0x001fe200078e0205 */
[----:B------:R-:W-:Y:S01]  /*0210*/  BAR.SYNC.DEFER_BLOCKING 0x0 ;  /* 0x0000000000007b1d */ /* 0x000fe20000010000 */
[----:B------:R-:W-:-:S05]  /*0220*/  VIADD R2, R4, UR5 ;  /* 0x0000000504027c36 */ /* 0x000fca0008000000 */
[----:B-1----:R-:W-:Y:S01]  /*0230*/  ISETP.LT.U32.AND P1, PT, R2, R8, PT ;  /* 0x000000080200720c */ /* 0x002fe20003f21070 */
[----:B------:R2:W-:Y:S01]  /*0240*/  @P0 STS [R6], R3 ;  /* 0x0000000306000388 */ /* 0x0005e20000000800 */
[----:B------:R-:W-:Y:S01]  /*0250*/  BAR.SYNC.DEFER_BLOCKING 0x0 ;  /* 0x0000000000007b1d */ /* 0x000fe20000010000 */
[----:B------:R-:W-:-:S13]  /*0260*/  ISETP.LE.U32.AND P0, PT, R13, UR5, PT ;  /* 0x000000050d007c0c */ /* 0x000fda000bf03070 */
[----:B--2---:R-:W-:Y:S05]  /*0270*/  @!P0 BRA P1, `(.L_x_210) ;  /* 0xfffffffc00c88947 */ /* 0x004fea000083ffff */
.L_x_209:
[----:B------:R-:W-:-:S13]  /*0280*/  ISETP.GE.U32.AND P0, PT, R7, R8, PT ;  /* 0x000000080700720c */ /* 0x000fda0003f06070 */
[----:B------:R-:W-:Y:S05]  /*0290*/  @P0 EXIT ;  /* 0x000000000000094d */ /* 0x000fea0003800000 */
[----:B------:R-:W1:Y:S01]  /*02a0*/  LDS R9, [R6] ;  /* 0x0000000006097984 */ /* 0x000e620000000800 */
[----:B0-----:R-:W0:Y:S01]  /*02b0*/  LDC.64 R2, c[0x0][0x380] ;  /* 0x0000e000ff027b82 */ /* 0x001e220000000a00 */
[----:B------:R-:W-:-:S04]  /*02c0*/  IADD3 R8, PT, PT, R13, -0x1, RZ ;  /* 0xffffffff0d087810 */ /* 0x000fc80007ffe0ff */
[----:B------:R-:W-:-:S03]  /*02d0*/  ISETP.NE.AND P0, PT, R11, R8, PT ;  /* 0x000000080b00720c */ /* 0x000fc60003f05270 */
[----:B------:R-:W2:Y:S01]  /*02e0*/  LDC.64 R4, c[0x0][0x388] ;  /* 0x0000e200ff047b82 */ /* 0x000ea20000000a00 */
[----:B0-----:R-:W-:-:S04]  /*02f0*/  IMAD.WIDE.U32 R2, R7, 0x4, R2 ;  /* 0x0000000407027825 */ /* 0x001fc800078e0002 */
[----:B--2---:R-:W-:Y:S01]  /*0300*/  IMAD.WIDE.U32 R4, R7, 0x4, R4 ;  /* 0x0000000407047825 */ /* 0x004fe200078e0004 */
[----:B-1----:R0:W-:Y:S04]  /*0310*/  STG.E desc[UR6][R2.64], R9 ;  /* 0x0000000902007986 */ /* 0x0021e8000c101906 */
[----:B------:R0:W-:Y:S01]  /*0320*/  STG.E desc[UR6][R4.64], R9 ;  /* 0x0000000904007986 */ /* 0x0001e2000c101906 */
[----:B------:R-:W-:Y:S05]  /*0330*/  @P0 EXIT ;  /* 0x000000000000094d */ /* 0x000fea0003800000 */
[----:B0-----:R-:W0:Y:S02]  /*0340*/  LDC.64 R2, c[0x0][0x390] ;  /* 0x0000e400ff027b82 */ /* 0x001e240000000a00 */
[----:B0-----:R-:W-:-:S05]  /*0350*/  IMAD.WIDE.U32 R2, R0, 0x4, R2 ;  /* 0x0000000400027825 */ /* 0x001fca00078e0002 */
[----:B------:R-:W-:Y:S01]  /*0360*/  STG.E desc[UR6][R2.64], R9 ;  /* 0x0000000902007986 */ /* 0x000fe2000c101906 */
[----:B------:R-:W-:Y:S05]  /*0370*/  EXIT ;  /* 0x000000000000794d */ /* 0x000fea0003800000 */
.L_x_211:
        /* <DEDUP_REMOVED lines=16> */
.L_x_241:


//--------------------- .nv.global.init           --------------------------
	.section	.nv.global.init,"aw",@progbits
	.align	4
.nv.global.init:
	.type		mrg32k3aM1SubSeq,@object
	.size		mrg32k3aM1SubSeq,(mrg32k3aM2SubSeq - mrg32k3aM1SubSeq)
mrg32k3aM1SubSeq:
        /*0000*/ 	.byte	0x0b, 0xcc, 0xee, 0x04, 0x73, 0x29, 0x8b, 0x6f, 0xf6, 0x53, 0x03, 0xf6, 0x23, 0xf6, 0xea, 0xda
        /* <DEDUP_REMOVED lines=125> */
	.type		mrg32k3aM2SubSeq,@object
	.size		mrg32k3aM2SubSeq,(mrg32k3aM1 - mrg32k3aM2SubSeq)
mrg32k3aM2SubSeq:
        /* <DEDUP_REMOVED lines=126> */
	.type		mrg32k3aM1,@object
	.size		mrg32k3aM1,(mrg32k3aM1Seq - mrg32k3aM1)
mrg32k3aM1:
        /* <DEDUP_REMOVED lines=144> */
	.type		mrg32k3aM1Seq,@object
	.size		mrg32k3aM1Seq,(mrg32k3aM2 - mrg32k3aM1Seq)
mrg32k3aM1Seq:
        /* <DEDUP_REMOVED lines=144> */
	.type		mrg32k3aM2,@object
	.size		mrg32k3aM2,(mrg32k3aM2Seq - mrg32k3aM2)
mrg32k3aM2:
        /* <DEDUP_REMOVED lines=144> */
	.type		mrg32k3aM2Seq,@object
	.size		mrg32k3aM2Seq,(precalc_xorwow_matrix - mrg32k3aM2Seq)
mrg32k3aM2Seq:
        /* <DEDUP_REMOVED lines=144> */
	.type		precalc_xorwow_matrix,@object
	.size		precalc_xorwow_matrix,(precalc_xorwow_offset_matrix - precalc_xorwow_matrix)
precalc_xorwow_matrix:
        /* <DEDUP_REMOVED lines=6400> */
	.type		precalc_xorwow_offset_matrix,@object
	.size		precalc_xorwow_offset_matrix,($str$1 - precalc_xorwow_offset_matrix)
precalc_xorwow_offset_matrix:
        /* <DEDUP_REMOVED lines=6400> */
	.type		$str$1,@object
	.size		$str$1,($str - $str$1)
$str$1:
        /*353c0*/ 	.byte	0x4d, 0x55, 0x54, 0x41, 0x43, 0x4a, 0x41, 0x09, 0x00
	.type		$str,@object
	.size		$str,(.L_9 - $str)
$str:
        /*353c9*/ 	.byte	0x4b, 0x52, 0x5a, 0x59, 0x5a, 0x31, 0x09, 0x25, 0x64, 0x09, 0x25, 0x64, 0x09, 0x25, 0x64, 0x0a
        /*353d9*/ 	.byte	0x00
.L_9:


//--------------------- .nv.shared.reserved.0     --------------------------
	.section	.nv.shared.reserved.0,"aw",@nobits
	.weak		__nv_reservedSMEM_offset_0_alias
	.size		__nv_reservedSMEM_offset_0_alias, 0, 64
	.other		__nv_reservedSMEM_offset_0_alias,@"STO_CUDA_RESERVED_SHARED STV_DEFAULT"
__nv_reservedSMEM_offset_0_alias:
	.zero		0
	.zero		64


//--------------------- .nv.shared._Z11scanKernelSPii --------------------------
	.section	.nv.shared._Z11scanKernelSPii,"aw",@nobits
	.sectionflags	@""
	.align	4
.nv.shared._Z11scanKernelSPii:
	.zero		3072


//--------------------- .nv.shared._Z11scanKernelXPiS_S_i --------------------------
	.section	.nv.shared._Z11scanKernelXPiS_S_i,"aw",@nobits
	.sectionflags	@""
	.align	4
.nv.shared._Z11scanKernelXPiS_S_i:
	.zero		3072


//--------------------- .nv.shared._Z25reductionKernelOp_MAX_IDXPiS_S_i --------------------------
	.section	.nv.shared._Z25reductionKernelOp_MAX_IDXPiS_S_i,"aw",@nobits
	.sectionflags	@""
	.align	4
.nv.shared._Z25reductionKernelOp_MAX_IDXPiS_S_i:
	.zero		2048


//--------------------- .nv.shared._Z21reductionKernelOp_MAXPiS_i --------------------------
	.section	.nv.shared._Z21reductionKernelOp_MAXPiS_i,"aw",@nobits
	.sectionflags	@""
	.align	4
.nv.shared._Z21reductionKernelOp_MAXPiS_i:
	.zero		1536


//--------------------- .nv.shared._Z32reductionKernelOp_STOP_cryterionPbS_i --------------------------
	.section	.nv.shared._Z32reductionKernelOp_STOP_cryterionPbS_i,"aw",@nobits
	.sectionflags	@""
.nv.shared._Z32reductionKernelOp_STOP_cryterionPbS_i:
	.zero		1152


//--------------------- .nv.shared._Z32reductionKernelOp_count_col_sizePbPii --------------------------
	.section	.nv.shared._Z32reductionKernelOp_count_col_sizePbPii,"aw",@nobits
	.sectionflags	@""
	.align	4
.nv.shared._Z32reductionKernelOp_count_col_sizePbPii:
	.zero		1536


//--------------------- .nv.shared._Z21scanKernelS_with_copyPii --------------------------
	.section	.nv.shared._Z21scanKernelS_with_copyPii,"aw",@nobits
	.sectionflags	@""
	.align	4
.nv.shared._Z21scanKernelS_with_copyPii:
	.zero		3072


//--------------------- .nv.shared._Z21scanKernelX_with_copyPiS_S_S_i --------------------------
	.section	.nv.shared._Z21scanKernelX_with_copyPiS_S_S_i,"aw",@nobits
	.sectionflags	@""
	.align	4
.nv.shared._Z21scanKernelX_with_copyPiS_S_S_i:
	.zero		3072


//--------------------- .nv.constant0._Z14mutate_weightsP17curandStateXORWOWPfi --------------------------
	.section	.nv.constant0._Z14mutate_weightsP17curandStateXORWOWPfi,"a",@progbits
	.sectionflags	@""
	.align	4
.nv.constant0._Z14mutate_weightsP17curandStateXORWOWPfi:
	.zero		916


//--------------------- .nv.constant0._Z10MutateT1T2P17curandStateXORWOWPiS1_S1_S1_S1_iS1_S1_PfPbS1_S1_S1_S2_S3_S1_S1_S1_ii --------------------------
	.section	.nv.constant0._Z10MutateT1T2P17curandStateXORWOWPiS1_S1_S1_S1_iS1_S1_PfPbS1_S1_S1_S2_S3_S1_S1_S1_ii,"a",@progbits
	.sectionflags	@""
	.align	4
.nv.constant0._Z10MutateT1T2P17curandStateXORWOWPiS1_S1_S1_S1_iS1_S1_PfPbS1_S1_S1_S2_S3_S1_S1_S1_ii:
	.zero		1056


//--------------------- .nv.constant0._Z14countMutationsP17curandStateXORWOWPiS1_S1_S1_S1_S1_ii --------------------------
	.section	.nv.constant0._Z14countMutationsP17curandStateXORWOWPiS1_S1_S1_S1_S1_ii,"a",@progbits
	.sectionflags	@""
	.align	4
.nv.constant0._Z14countMutationsP17curandStateXORWOWPiS1_S1_S1_S1_S1_ii:
	.zero		960


//--------------------- .nv.constant0._Z24selection_crossover_stepP17curandStateXORWOWPiS1_S1_ii --------------------------
	.section	.nv.constant0._Z24selection_crossover_stepP17curandStateXORWOWPiS1_S1_ii,"a",@progbits
	.sectionflags	@""
	.align	4
.nv.constant0._Z24selection_crossover_stepP17curandStateXORWOWPiS1_S1_ii:
	.zero		936


//--------------------- .nv.constant0._Z14selection_stepP17curandStateXORWOWPiS1_i --------------------------
	.section	.nv.constant0._Z14selection_stepP17curandStateXORWOWPiS1_i,"a",@progbits
	.sectionflags	@""
	.align	4
.nv.constant0._Z14selection_stepP17curandStateXORWOWPiS1_i:
	.zero		924


//--------------------- .nv.constant0._Z14initialize_rngP17curandStateXORWOWm --------------------------
	.section	.nv.constant0._Z14initialize_rngP17curandStateXORWOWm,"a",@progbits
	.sectionflags	@""
	.align	4
.nv.constant0._Z14initialize_rngP17curandStateXORWOWm:
	.zero		912


//--------------------- .nv.constant0._Z9crossoverPiS_S_S_iS_S_PfPbS_S_S_iS_S_S0_S1_S_S_S_S_S_ --------------------------
	.section	.nv.constant0._Z9crossoverPiS_S_S_iS_S_PfPbS_S_S_iS_S_S0_S1_S_S_S_S_S_,"a",@progbits
	.sectionflags	@""
	.align	4
.nv.constant0._Z9crossoverPiS_S_S_iS_S_PfPbS_S_S_iS_S_S0_S1_S_S_S_S_S_:
	.zero		1072


//--------------------- .nv.constant0._Z13copySurvivorsPiS_S_S_S_iS_S_PfPbS_S_S_S_S0_S1_S_S_ --------------------------
	.section	.nv.constant0._Z13copySurvivorsPiS_S_S_S_iS_S_PfPbS_S_S_S_S0_S1_S_S_,"a",@progbits
	.sectionflags	@""
	.align	4
.nv.constant0._Z13copySurvivorsPiS_S_S_S_iS_S_PfPbS_S_S_S_S0_S1_S_S_:
	.zero		1040


//--------------------- .nv.constant0._Z14countSurvivorsPiS_S_S_iS_ --------------------------
	.section	.nv.constant0._Z14countSurvivorsPiS_S_S_iS_,"a",@progbits
	.sectionflags	@""
	.align	4
.nv.constant0._Z14countSurvivorsPiS_S_S_iS_:
	.zero		944


//--------------------- .nv.constant0._Z20countOffspringsNodesPiS_iS_S_iS_i --------------------------
	.section	.nv.constant0._Z20countOffspringsNodesPiS_iS_S_iS_i,"a",@progbits
	.sectionflags	@""
	.align	4
.nv.constant0._Z20countOffspringsNodesPiS_iS_S_iS_i:
	.zero		956


//--------------------- .nv.constant0._Z15countOffspringsPiS_iS_S_iS_i --------------------------
	.section	.nv.constant0._Z15countOffspringsPiS_iS_S_iS_i,"a",@progbits
	.sectionflags	@""
	.align	4
.nv.constant0._Z15countOffspringsPiS_iS_S_iS_i:
	.zero		956


//--------------------- .nv.constant0._Z13updateYKernelPiS_i --------------------------
	.section	.nv.constant0._Z13updateYKernelPiS_i,"a",@progbits
	.sectionflags	@""
	.align	4
.nv.constant0._Z13updateYKernelPiS_i:
	.zero		916


//--------------------- .nv.constant0._Z11scanKernelSPii --------------------------
	.section	.nv.constant0._Z11scanKernelSPii,"a",@progbits
	.sectionflags	@""
	.align	4
.nv.constant0._Z11scanKernelSPii:
	.zero		908


//--------------------- .nv.constant0._Z11scanKernelXPiS_S_i --------------------------
	.section	.nv.constant0._Z11scanKernelXPiS_S_i,"a",@progbits
	.sectionflags	@""
	.align	4
.nv.constant0._Z11scanKernelXPiS_S_i:
	.zero		924


//--------------------- .nv.constant0._Z10initializePffi --------------------------
	.section	.nv.constant0._Z10initializePffi,"a",@progbits
	.sectionflags	@""
	.align	4
.nv.constant0._Z10initializePffi:
	.zero		912


//--------------------- .nv.constant0._Z22update_instance_inputsPiPfiiifS0_i --------------------------
	.section	.nv.constant0._Z22update_instance_inputsPiPfiiifS0_i,"a",@progbits
	.sectionflags	@""
	.align	4
.nv.constant0._Z22update_instance_inputsPiPfiiifS0_i:
	.zero		940


//--------------------- .nv.constant0._Z11update_stepPfS_S_Pii --------------------------
	.section	.nv.constant0._Z11update_stepPfS_S_Pii,"a",@progbits
	.sectionflags	@""
	.align	4
.nv.constant0._Z11update_stepPfS_S_Pii:
	.zero		932


//--------------------- .nv.constant0._Z16update_colisionsPbPiPffiiiii --------------------------
	.section	.nv.constant0._Z16update_colisionsPbPiPffiiiii,"a",@progbits
	.sectionflags	@""
	.align	4
.nv.constant0._Z16update_colisionsPbPiPffiiiii:
	.zero		944


//--------------------- .nv.constant0._Z21updateCol_idx_weightsPiPfS_S_S0_S_S_S_iPb --------------------------
	.section	.nv.constant0._Z21updateCol_idx_weightsPiPfS_S_S0_S_S_S_iPb,"a",@progbits
	.sectionflags	@""
	.align	4
.nv.constant0._Z21updateCol_idx_weightsPiPfS_S_S0_S_S_S_iPb:
	.zero		976


//--------------------- .nv.constant0._Z17updateRowPointersPiS_S_S_iPb --------------------------
	.section	.nv.constant0._Z17updateRowPointersPiS_S_S_iPb,"a",@progbits
	.sectionflags	@""
	.align	4
.nv.constant0._Z17updateRowPointersPiS_S_S_iPb:
	.zero		944


//--------------------- .nv.constant0._Z9SparseMULPiS_PfS0_iS0_i --------------------------
	.section	.nv.constant0._Z9SparseMULPiS_PfS0_iS0_i,"a",@progbits
	.sectionflags	@""
	.align	4
.nv.constant0._Z9SparseMULPiS_PfS0_iS0_i:
	.zero		948


//--------------------- .nv.constant0._Z25reductionKernelOp_MAX_IDXPiS_S_i --------------------------
	.section	.nv.constant0._Z25reductionKernelOp_MAX_IDXPiS_S_i,"a",@progbits
	.sectionflags	@""
	.align	4
.nv.constant0._Z25reductionKernelOp_MAX_IDXPiS_S_i:
	.zero		924


//--------------------- .nv.constant0._Z21reductionKernelOp_MAXPiS_i --------------------------
	.section	.nv.constant0._Z21reductionKernelOp_MAXPiS_i,"a",@progbits
	.sectionflags	@""
	.align	4
.nv.constant0._Z21reductionKernelOp_MAXPiS_i:
	.zero		916


//--------------------- .nv.constant0._Z32reductionKernelOp_STOP_cryterionPbS_i --------------------------
	.section	.nv.constant0._Z32reductionKernelOp_STOP_cryterionPbS_i,"a",@progbits
	.sectionflags	@""
	.align	4
.nv.constant0._Z32reductionKernelOp_STOP_cryterionPbS_i:
	.zero		916


//--------------------- .nv.constant0._Z32reductionKernelOp_count_col_sizePbPii --------------------------
	.section	.nv.constant0._Z32reductionKernelOp_count_col_sizePbPii,"a",@progbits
	.sectionflags	@""
	.align	4
.nv.constant0._Z32reductionKernelOp_count_col_sizePbPii:
	.zero		916


//--------------------- .nv.constant0._Z23updateYKernel_with_copyPiS_S_i --------------------------
	.section	.nv.constant0._Z23updateYKernel_with_copyPiS_S_i,"a",@progbits
	.sectionflags	@""
	.align	4
.nv.constant0._Z23updateYKernel_with_copyPiS_S_i:
	.zero		924


//--------------------- .nv.constant0._Z21scanKernelS_with_copyPii --------------------------
	.section	.nv.constant0._Z21scanKernelS_with_copyPii,"a",@progbits
	.sectionflags	@""
	.align	4
.nv.constant0._Z21scanKernelS_with_copyPii:
	.zero		908


//--------------------- .nv.constant0._Z21scanKernelX_with_copyPiS_S_S_i --------------------------
	.section	.nv.constant0._Z21scanKernelX_with_copyPiS_S_S_i,"a",@progbits
	.sectionflags	@""
	.align	4
.nv.constant0._Z21scanKernelX_with_copyPiS_S_S_i:
	.zero		932


//--------------------- SYMBOLS --------------------------

	.type		.nv.reservedSmem.offset0,@object
	.size		.nv.reservedSmem.offset0,0x4
	.type		.nv.reservedSmem.cap,@object
	.size		.nv.reservedSmem.cap,0x4
	.type		vprintf,@function
